//
// Generated by NVIDIA NVVM Compiler
//
// Compiler Build ID: CL-36424714
// Cuda compilation tools, release 13.0, V13.0.88
// Based on NVVM 20.0.0
//

.version 9.0
.target sm_100
.address_size 64

	// .globl	_Z6update14cudaPitchedPtrS_mmm
// _ZZ7get_epsILj32EEv14cudaPitchedPtrS0_mmmPdE10shared_eps has been demoted
// _ZZN3cub18CUB_300001_SM_10006detail6reduce28DeviceReduceSingleTileKernelINS2_10policy_hubIdjN4cuda3std3__44plusIdEEE10Policy1000EN6thrust24THRUST_300001_SM_1000_NS10device_ptrIdEEPdjS9_ddNS7_10__identityEEEvT0_T1_T2_T3_T4_T6_E12temp_storage has been demoted
// _ZZN3cub18CUB_300001_SM_10006detail6reduce18DeviceReduceKernelINS2_10policy_hubIdjN4cuda3std3__44plusIdEEE10Policy1000EN6thrust24THRUST_300001_SM_1000_NS10device_ptrIdEEjS9_dNS7_10__identityEEEvT0_PT3_T1_NS0_13GridEvenShareISK_EET2_T4_E12temp_storage has been demoted
// _ZZN3cub18CUB_300001_SM_10006detail6reduce28DeviceReduceSingleTileKernelINS2_10policy_hubIdjN4cuda3std3__44plusIdEEE10Policy1000EPdSC_iS9_ddNS7_10__identityEEEvT0_T1_T2_T3_T4_T6_E12temp_storage has been demoted
// _ZZN3cub18CUB_300001_SM_10006detail6reduce28DeviceReduceSingleTileKernelINS2_10policy_hubIdyN4cuda3std3__44plusIdEEE10Policy1000EN6thrust24THRUST_300001_SM_1000_NS10device_ptrIdEEPdyS9_ddNS7_10__identityEEEvT0_T1_T2_T3_T4_T6_E12temp_storage has been demoted
// _ZZN3cub18CUB_300001_SM_10006detail6reduce18DeviceReduceKernelINS2_10policy_hubIdyN4cuda3std3__44plusIdEEE10Policy1000EN6thrust24THRUST_300001_SM_1000_NS10device_ptrIdEEyS9_dNS7_10__identityEEEvT0_PT3_T1_NS0_13GridEvenShareISK_EET2_T4_E12temp_storage has been demoted
// _ZZN3cub18CUB_300001_SM_10006detail6reduce28DeviceReduceSingleTileKernelINS2_10policy_hubIdyN4cuda3std3__44plusIdEEE10Policy1000EPdSC_iS9_ddNS7_10__identityEEEvT0_T1_T2_T3_T4_T6_E12temp_storage has been demoted
.global .align 1 .b8 _ZN34_INTERNAL_0e514e16_4_k_cu_c9ecff874cuda3std3__45__cpo5beginE[1];
.global .align 1 .b8 _ZN34_INTERNAL_0e514e16_4_k_cu_c9ecff874cuda3std3__45__cpo3endE[1];
.global .align 1 .b8 _ZN34_INTERNAL_0e514e16_4_k_cu_c9ecff874cuda3std3__45__cpo6cbeginE[1];
.global .align 1 .b8 _ZN34_INTERNAL_0e514e16_4_k_cu_c9ecff874cuda3std3__45__cpo4cendE[1];
.global .align 1 .b8 _ZN34_INTERNAL_0e514e16_4_k_cu_c9ecff874cuda3std3__45__cpo6rbeginE[1];
.global .align 1 .b8 _ZN34_INTERNAL_0e514e16_4_k_cu_c9ecff874cuda3std3__45__cpo4rendE[1];
.global .align 1 .b8 _ZN34_INTERNAL_0e514e16_4_k_cu_c9ecff874cuda3std3__45__cpo7crbeginE[1];
.global .align 1 .b8 _ZN34_INTERNAL_0e514e16_4_k_cu_c9ecff874cuda3std3__45__cpo5crendE[1];
.global .align 1 .b8 _ZN34_INTERNAL_0e514e16_4_k_cu_c9ecff874cuda3std3__436_GLOBAL__N__0e514e16_4_k_cu_c9ecff876ignoreE[1];
.global .align 1 .b8 _ZN34_INTERNAL_0e514e16_4_k_cu_c9ecff874cuda3std3__419piecewise_constructE[1];
.global .align 1 .b8 _ZN34_INTERNAL_0e514e16_4_k_cu_c9ecff874cuda3std3__48in_placeE[1];
.global .align 1 .b8 _ZN34_INTERNAL_0e514e16_4_k_cu_c9ecff874cuda3std3__420unreachable_sentinelE[1];
.global .align 1 .b8 _ZN34_INTERNAL_0e514e16_4_k_cu_c9ecff874cuda3std3__47nulloptE[1];
.global .align 1 .b8 _ZN34_INTERNAL_0e514e16_4_k_cu_c9ecff874cuda3std3__48unexpectE[1];
.global .align 1 .b8 _ZN34_INTERNAL_0e514e16_4_k_cu_c9ecff874cuda3std6ranges3__45__cpo4swapE[1];
.global .align 1 .b8 _ZN34_INTERNAL_0e514e16_4_k_cu_c9ecff874cuda3std6ranges3__45__cpo9iter_moveE[1];
.global .align 1 .b8 _ZN34_INTERNAL_0e514e16_4_k_cu_c9ecff874cuda3std6ranges3__45__cpo5beginE[1];
.global .align 1 .b8 _ZN34_INTERNAL_0e514e16_4_k_cu_c9ecff874cuda3std6ranges3__45__cpo3endE[1];
.global .align 1 .b8 _ZN34_INTERNAL_0e514e16_4_k_cu_c9ecff874cuda3std6ranges3__45__cpo6cbeginE[1];
.global .align 1 .b8 _ZN34_INTERNAL_0e514e16_4_k_cu_c9ecff874cuda3std6ranges3__45__cpo4cendE[1];
.global .align 1 .b8 _ZN34_INTERNAL_0e514e16_4_k_cu_c9ecff874cuda3std6ranges3__45__cpo7advanceE[1];
.global .align 1 .b8 _ZN34_INTERNAL_0e514e16_4_k_cu_c9ecff874cuda3std6ranges3__45__cpo9iter_swapE[1];
.global .align 1 .b8 _ZN34_INTERNAL_0e514e16_4_k_cu_c9ecff874cuda3std6ranges3__45__cpo4nextE[1];
.global .align 1 .b8 _ZN34_INTERNAL_0e514e16_4_k_cu_c9ecff874cuda3std6ranges3__45__cpo4prevE[1];
.global .align 1 .b8 _ZN34_INTERNAL_0e514e16_4_k_cu_c9ecff874cuda3std6ranges3__45__cpo4dataE[1];
.global .align 1 .b8 _ZN34_INTERNAL_0e514e16_4_k_cu_c9ecff874cuda3std6ranges3__45__cpo5cdataE[1];
.global .align 1 .b8 _ZN34_INTERNAL_0e514e16_4_k_cu_c9ecff874cuda3std6ranges3__45__cpo4sizeE[1];
.global .align 1 .b8 _ZN34_INTERNAL_0e514e16_4_k_cu_c9ecff874cuda3std6ranges3__45__cpo5ssizeE[1];
.global .align 1 .b8 _ZN34_INTERNAL_0e514e16_4_k_cu_c9ecff874cuda3std6ranges3__45__cpo8distanceE[1];
.global .align 1 .b8 _ZN34_INTERNAL_0e514e16_4_k_cu_c9ecff876thrust24THRUST_300001_SM_1000_NS8cuda_cub3parE[1];
.global .align 1 .b8 _ZN34_INTERNAL_0e514e16_4_k_cu_c9ecff876thrust24THRUST_300001_SM_1000_NS8cuda_cub10par_nosyncE[1];
.global .align 1 .b8 _ZN34_INTERNAL_0e514e16_4_k_cu_c9ecff876thrust24THRUST_300001_SM_1000_NS6system6detail10sequential3seqE[1];
.global .align 1 .b8 _ZN34_INTERNAL_0e514e16_4_k_cu_c9ecff876thrust24THRUST_300001_SM_1000_NS6system3cpp3parE[1];
.global .align 1 .b8 _ZN34_INTERNAL_0e514e16_4_k_cu_c9ecff876thrust24THRUST_300001_SM_1000_NS12placeholders2_1E[1];
.global .align 1 .b8 _ZN34_INTERNAL_0e514e16_4_k_cu_c9ecff876thrust24THRUST_300001_SM_1000_NS12placeholders2_2E[1];
.global .align 1 .b8 _ZN34_INTERNAL_0e514e16_4_k_cu_c9ecff876thrust24THRUST_300001_SM_1000_NS12placeholders2_3E[1];
.global .align 1 .b8 _ZN34_INTERNAL_0e514e16_4_k_cu_c9ecff876thrust24THRUST_300001_SM_1000_NS12placeholders2_4E[1];
.global .align 1 .b8 _ZN34_INTERNAL_0e514e16_4_k_cu_c9ecff876thrust24THRUST_300001_SM_1000_NS12placeholders2_5E[1];
.global .align 1 .b8 _ZN34_INTERNAL_0e514e16_4_k_cu_c9ecff876thrust24THRUST_300001_SM_1000_NS12placeholders2_6E[1];
.global .align 1 .b8 _ZN34_INTERNAL_0e514e16_4_k_cu_c9ecff876thrust24THRUST_300001_SM_1000_NS12placeholders2_7E[1];
.global .align 1 .b8 _ZN34_INTERNAL_0e514e16_4_k_cu_c9ecff876thrust24THRUST_300001_SM_1000_NS12placeholders2_8E[1];
.global .align 1 .b8 _ZN34_INTERNAL_0e514e16_4_k_cu_c9ecff876thrust24THRUST_300001_SM_1000_NS12placeholders2_9E[1];
.global .align 1 .b8 _ZN34_INTERNAL_0e514e16_4_k_cu_c9ecff876thrust24THRUST_300001_SM_1000_NS12placeholders3_10E[1];
.global .align 1 .b8 _ZN34_INTERNAL_0e514e16_4_k_cu_c9ecff876thrust24THRUST_300001_SM_1000_NS3seqE[1];
.global .align 1 .b8 _ZN34_INTERNAL_0e514e16_4_k_cu_c9ecff876thrust24THRUST_300001_SM_1000_NS6deviceE[1];

.visible .entry _Z6update14cudaPitchedPtrS_mmm(
	.param .align 8 .b8 _Z6update14cudaPitchedPtrS_mmm_param_0[32],
	.param .align 8 .b8 _Z6update14cudaPitchedPtrS_mmm_param_1[32],
	.param .u64 _Z6update14cudaPitchedPtrS_mmm_param_2,
	.param .u64 _Z6update14cudaPitchedPtrS_mmm_param_3,
	.param .u64 _Z6update14cudaPitchedPtrS_mmm_param_4
)
{
	.reg .pred 	%p<14>;
	.reg .b32 	%r<14>;
	.reg .b64 	%rd<28>;
	.reg .b64 	%fd<13>;

	ld.param.u64 	%rd2, [_Z6update14cudaPitchedPtrS_mmm_param_0+8];
	ld.param.u64 	%rd10, [_Z6update14cudaPitchedPtrS_mmm_param_1];
	ld.param.u64 	%rd11, [_Z6update14cudaPitchedPtrS_mmm_param_0];
	ld.param.u64 	%rd7, [_Z6update14cudaPitchedPtrS_mmm_param_2];
	ld.param.u64 	%rd8, [_Z6update14cudaPitchedPtrS_mmm_param_3];
	ld.param.u64 	%rd9, [_Z6update14cudaPitchedPtrS_mmm_param_4];
	cvta.to.global.u64 	%rd1, %rd11;
	cvta.to.global.u64 	%rd3, %rd10;
	mov.u32 	%r1, %ctaid.x;
	mov.u32 	%r2, %ntid.x;
	mov.u32 	%r3, %tid.x;
	mad.lo.s32 	%r4, %r1, %r2, %r3;
	cvt.u64.u32 	%rd4, %r4;
	mov.u32 	%r5, %ctaid.y;
	mov.u32 	%r6, %ntid.y;
	mov.u32 	%r7, %tid.y;
	mad.lo.s32 	%r8, %r5, %r6, %r7;
	cvt.u64.u32 	%rd5, %r8;
	mov.u32 	%r9, %ctaid.z;
	mov.u32 	%r10, %ntid.z;
	mov.u32 	%r11, %tid.z;
	mad.lo.s32 	%r12, %r9, %r10, %r11;
	cvt.u64.u32 	%rd6, %r12;
	setp.eq.s32 	%p4, %r4, 0;
	add.s64 	%rd12, %rd7, -1;
	setp.le.u64 	%p5, %rd12, %rd4;
	setp.eq.s32 	%p6, %r8, 0;
	or.pred  	%p7, %p4, %p6;
	or.pred  	%p8, %p7, %p5;
	mov.pred 	%p13, -1;
	@%p8 bra 	$L__BB0_2;
	add.s64 	%rd13, %rd8, -1;
	setp.le.u64 	%p13, %rd13, %rd5;
$L__BB0_2:
	cvt.u32.u64 	%r13, %rd6;
	setp.eq.s32 	%p9, %r13, 0;
	or.pred  	%p10, %p13, %p9;
	add.s64 	%rd15, %rd9, -1;
	setp.le.u64 	%p11, %rd15, %rd6;
	or.pred  	%p12, %p11, %p10;
	@%p12 bra 	$L__BB0_4;
	mul.lo.s64 	%rd16, %rd7, %rd2;
	mul.lo.s64 	%rd17, %rd2, %rd5;
	mad.lo.s64 	%rd18, %rd16, %rd6, %rd17;
	add.s64 	%rd19, %rd1, %rd18;
	shl.b64 	%rd20, %rd4, 3;
	add.s64 	%rd21, %rd19, %rd20;
	ld.global.f64 	%fd1, [%rd21+8];
	ld.global.f64 	%fd2, [%rd21+-8];
	add.f64 	%fd3, %fd1, %fd2;
	add.s64 	%rd22, %rd21, %rd2;
	ld.global.f64 	%fd4, [%rd22];
	add.f64 	%fd5, %fd3, %fd4;
	sub.s64 	%rd23, %rd21, %rd2;
	ld.global.f64 	%fd6, [%rd23];
	add.f64 	%fd7, %fd5, %fd6;
	add.s64 	%rd24, %rd21, %rd16;
	ld.global.f64 	%fd8, [%rd24];
	add.f64 	%fd9, %fd7, %fd8;
	sub.s64 	%rd25, %rd21, %rd16;
	ld.global.f64 	%fd10, [%rd25];
	add.f64 	%fd11, %fd9, %fd10;
	div.rn.f64 	%fd12, %fd11, 0d4018000000000000;
	add.s64 	%rd26, %rd3, %rd18;
	add.s64 	%rd27, %rd26, %rd20;
	st.global.f64 	[%rd27], %fd12;
$L__BB0_4:
	ret;

}
	// .globl	_Z7get_epsILj32EEv14cudaPitchedPtrS0_mmmPd
.visible .entry _Z7get_epsILj32EEv14cudaPitchedPtrS0_mmmPd(
	.param .align 8 .b8 _Z7get_epsILj32EEv14cudaPitchedPtrS0_mmmPd_param_0[32],
	.param .align 8 .b8 _Z7get_epsILj32EEv14cudaPitchedPtrS0_mmmPd_param_1[32],
	.param .u64 _Z7get_epsILj32EEv14cudaPitchedPtrS0_mmmPd_param_2,
	.param .u64 _Z7get_epsILj32EEv14cudaPitchedPtrS0_mmmPd_param_3,
	.param .u64 _Z7get_epsILj32EEv14cudaPitchedPtrS0_mmmPd_param_4,
	.param .u64 .ptr .align 1 _Z7get_epsILj32EEv14cudaPitchedPtrS0_mmmPd_param_5
)
{
	.reg .pred 	%p<17>;
	.reg .b32 	%r<23>;
	.reg .b64 	%rd<27>;
	.reg .b64 	%fd<24>;
	// demoted variable
	.shared .align 8 .b8 _ZZ7get_epsILj32EEv14cudaPitchedPtrS0_mmmPdE10shared_eps[256];
	ld.param.u64 	%rd1, [_Z7get_epsILj32EEv14cudaPitchedPtrS0_mmmPd_param_0];
	ld.param.u64 	%rd2, [_Z7get_epsILj32EEv14cudaPitchedPtrS0_mmmPd_param_0+8];
	ld.param.u64 	%rd3, [_Z7get_epsILj32EEv14cudaPitchedPtrS0_mmmPd_param_1];
	ld.param.u64 	%rd7, [_Z7get_epsILj32EEv14cudaPitchedPtrS0_mmmPd_param_2];
	ld.param.u64 	%rd8, [_Z7get_epsILj32EEv14cudaPitchedPtrS0_mmmPd_param_3];
	ld.param.u64 	%rd9, [_Z7get_epsILj32EEv14cudaPitchedPtrS0_mmmPd_param_4];
	ld.param.u64 	%rd10, [_Z7get_epsILj32EEv14cudaPitchedPtrS0_mmmPd_param_5];
	mov.u32 	%r4, %ctaid.x;
	mov.u32 	%r5, %ntid.x;
	mov.u32 	%r6, %tid.x;
	mad.lo.s32 	%r7, %r4, %r5, %r6;
	cvt.u64.u32 	%rd4, %r7;
	mov.u32 	%r8, %ctaid.y;
	mov.u32 	%r9, %ntid.y;
	mov.u32 	%r10, %tid.y;
	mad.lo.s32 	%r11, %r8, %r9, %r10;
	cvt.u64.u32 	%rd5, %r11;
	mov.u32 	%r12, %ctaid.z;
	mov.u32 	%r13, %ntid.z;
	mov.u32 	%r14, %tid.z;
	mad.lo.s32 	%r15, %r12, %r13, %r14;
	cvt.u64.u32 	%rd6, %r15;
	mad.lo.s32 	%r16, %r9, %r14, %r10;
	mad.lo.s32 	%r1, %r16, %r5, %r6;
	mov.u32 	%r17, %nctaid.x;
	mov.u32 	%r18, %nctaid.y;
	mad.lo.s32 	%r19, %r18, %r12, %r8;
	mad.lo.s32 	%r2, %r19, %r17, %r4;
	setp.eq.s32 	%p4, %r7, 0;
	add.s64 	%rd11, %rd7, -1;
	setp.le.u64 	%p5, %rd11, %rd4;
	setp.eq.s32 	%p6, %r11, 0;
	or.pred  	%p7, %p4, %p6;
	mov.pred 	%p16, 0;
	or.pred  	%p8, %p7, %p5;
	@%p8 bra 	$L__BB1_2;
	add.s64 	%rd12, %rd8, -1;
	setp.gt.u64 	%p16, %rd12, %rd5;
$L__BB1_2:
	cvt.u32.u64 	%r20, %rd6;
	setp.eq.s32 	%p9, %r20, 0;
	not.pred 	%p10, %p16;
	or.pred  	%p11, %p10, %p9;
	add.s64 	%rd14, %rd9, -1;
	setp.le.u64 	%p12, %rd14, %rd6;
	mov.f64 	%fd23, 0d0000000000000000;
	or.pred  	%p13, %p12, %p11;
	@%p13 bra 	$L__BB1_4;
	mad.lo.s64 	%rd15, %rd7, %rd6, %rd5;
	mul.lo.s64 	%rd16, %rd15, %rd2;
	cvta.to.global.u64 	%rd17, %rd3;
	add.s64 	%rd18, %rd17, %rd16;
	shl.b64 	%rd19, %rd4, 3;
	add.s64 	%rd20, %rd18, %rd19;
	ld.global.f64 	%fd4, [%rd20];
	cvta.to.global.u64 	%rd21, %rd1;
	add.s64 	%rd22, %rd21, %rd16;
	add.s64 	%rd23, %rd22, %rd19;
	ld.global.f64 	%fd5, [%rd23];
	sub.f64 	%fd23, %fd4, %fd5;
$L__BB1_4:
	mul.f64 	%fd6, %fd23, %fd23;
	shl.b32 	%r21, %r1, 3;
	mov.u32 	%r22, _ZZ7get_epsILj32EEv14cudaPitchedPtrS0_mmmPdE10shared_eps;
	add.s32 	%r3, %r22, %r21;
	st.shared.f64 	[%r3], %fd6;
	bar.sync 	0;
	setp.gt.u32 	%p14, %r1, 31;
	@%p14 bra 	$L__BB1_7;
	ld.volatile.shared.f64 	%fd7, [%r3+128];
	ld.volatile.shared.f64 	%fd8, [%r3];
	add.f64 	%fd9, %fd7, %fd8;
	st.volatile.shared.f64 	[%r3], %fd9;
	ld.volatile.shared.f64 	%fd10, [%r3+64];
	ld.volatile.shared.f64 	%fd11, [%r3];
	add.f64 	%fd12, %fd10, %fd11;
	st.volatile.shared.f64 	[%r3], %fd12;
	ld.volatile.shared.f64 	%fd13, [%r3+32];
	ld.volatile.shared.f64 	%fd14, [%r3];
	add.f64 	%fd15, %fd13, %fd14;
	st.volatile.shared.f64 	[%r3], %fd15;
	ld.volatile.shared.f64 	%fd16, [%r3+16];
	ld.volatile.shared.f64 	%fd17, [%r3];
	add.f64 	%fd18, %fd16, %fd17;
	st.volatile.shared.f64 	[%r3], %fd18;
	ld.volatile.shared.f64 	%fd19, [%r3+8];
	ld.volatile.shared.f64 	%fd20, [%r3];
	add.f64 	%fd21, %fd19, %fd20;
	st.volatile.shared.f64 	[%r3], %fd21;
	setp.ne.s32 	%p15, %r1, 0;
	@%p15 bra 	$L__BB1_7;
	ld.shared.f64 	%fd22, [_ZZ7get_epsILj32EEv14cudaPitchedPtrS0_mmmPdE10shared_eps];
	cvta.to.global.u64 	%rd24, %rd10;
	mul.wide.u32 	%rd25, %r2, 8;
	add.s64 	%rd26, %rd24, %rd25;
	st.global.f64 	[%rd26], %fd22;
$L__BB1_7:
	ret;

}
	// .globl	_ZN3cub18CUB_300001_SM_10006detail11EmptyKernelIvEEvv
.visible .entry _ZN3cub18CUB_300001_SM_10006detail11EmptyKernelIvEEvv()
{


	ret;

}
	// .globl	_ZN3cub18CUB_300001_SM_10006detail6reduce28DeviceReduceSingleTileKernelINS2_10policy_hubIdjN4cuda3std3__44plusIdEEE10Policy1000EN6thrust24THRUST_300001_SM_1000_NS10device_ptrIdEEPdjS9_ddNS7_10__identityEEEvT0_T1_T2_T3_T4_T6_
.visible .entry _ZN3cub18CUB_300001_SM_10006detail6reduce28DeviceReduceSingleTileKernelINS2_10policy_hubIdjN4cuda3std3__44plusIdEEE10Policy1000EN6thrust24THRUST_300001_SM_1000_NS10device_ptrIdEEPdjS9_ddNS7_10__identityEEEvT0_T1_T2_T3_T4_T6_(
	.param .align 8 .b8 _ZN3cub18CUB_300001_SM_10006detail6reduce28DeviceReduceSingleTileKernelINS2_10policy_hubIdjN4cuda3std3__44plusIdEEE10Policy1000EN6thrust24THRUST_300001_SM_1000_NS10device_ptrIdEEPdjS9_ddNS7_10__identityEEEvT0_T1_T2_T3_T4_T6__param_0[8],
	.param .u64 .ptr .align 1 _ZN3cub18CUB_300001_SM_10006detail6reduce28DeviceReduceSingleTileKernelINS2_10policy_hubIdjN4cuda3std3__44plusIdEEE10Policy1000EN6thrust24THRUST_300001_SM_1000_NS10device_ptrIdEEPdjS9_ddNS7_10__identityEEEvT0_T1_T2_T3_T4_T6__param_1,
	.param .u32 _ZN3cub18CUB_300001_SM_10006detail6reduce28DeviceReduceSingleTileKernelINS2_10policy_hubIdjN4cuda3std3__44plusIdEEE10Policy1000EN6thrust24THRUST_300001_SM_1000_NS10device_ptrIdEEPdjS9_ddNS7_10__identityEEEvT0_T1_T2_T3_T4_T6__param_2,
	.param .align 1 .b8 _ZN3cub18CUB_300001_SM_10006detail6reduce28DeviceReduceSingleTileKernelINS2_10policy_hubIdjN4cuda3std3__44plusIdEEE10Policy1000EN6thrust24THRUST_300001_SM_1000_NS10device_ptrIdEEPdjS9_ddNS7_10__identityEEEvT0_T1_T2_T3_T4_T6__param_3[1],
	.param .f64 _ZN3cub18CUB_300001_SM_10006detail6reduce28DeviceReduceSingleTileKernelINS2_10policy_hubIdjN4cuda3std3__44plusIdEEE10Policy1000EN6thrust24THRUST_300001_SM_1000_NS10device_ptrIdEEPdjS9_ddNS7_10__identityEEEvT0_T1_T2_T3_T4_T6__param_4,
	.param .align 1 .b8 _ZN3cub18CUB_300001_SM_10006detail6reduce28DeviceReduceSingleTileKernelINS2_10policy_hubIdjN4cuda3std3__44plusIdEEE10Policy1000EN6thrust24THRUST_300001_SM_1000_NS10device_ptrIdEEPdjS9_ddNS7_10__identityEEEvT0_T1_T2_T3_T4_T6__param_5[1]
)
.maxntid 640
.minnctapersm 1
{
	.reg .pred 	%p<71>;
	.reg .b32 	%r<288>;
	.reg .b64 	%rd<114>;
	.reg .b64 	%fd<380>;
	// demoted variable
	.shared .align 8 .b8 _ZZN3cub18CUB_300001_SM_10006detail6reduce28DeviceReduceSingleTileKernelINS2_10policy_hubIdjN4cuda3std3__44plusIdEEE10Policy1000EN6thrust24THRUST_300001_SM_1000_NS10device_ptrIdEEPdjS9_ddNS7_10__identityEEEvT0_T1_T2_T3_T4_T6_E12temp_storage[192];
	ld.param.u64 	%rd9, [_ZN3cub18CUB_300001_SM_10006detail6reduce28DeviceReduceSingleTileKernelINS2_10policy_hubIdjN4cuda3std3__44plusIdEEE10Policy1000EN6thrust24THRUST_300001_SM_1000_NS10device_ptrIdEEPdjS9_ddNS7_10__identityEEEvT0_T1_T2_T3_T4_T6__param_0];
	ld.param.u64 	%rd10, [_ZN3cub18CUB_300001_SM_10006detail6reduce28DeviceReduceSingleTileKernelINS2_10policy_hubIdjN4cuda3std3__44plusIdEEE10Policy1000EN6thrust24THRUST_300001_SM_1000_NS10device_ptrIdEEPdjS9_ddNS7_10__identityEEEvT0_T1_T2_T3_T4_T6__param_1];
	ld.param.u32 	%r51, [_ZN3cub18CUB_300001_SM_10006detail6reduce28DeviceReduceSingleTileKernelINS2_10policy_hubIdjN4cuda3std3__44plusIdEEE10Policy1000EN6thrust24THRUST_300001_SM_1000_NS10device_ptrIdEEPdjS9_ddNS7_10__identityEEEvT0_T1_T2_T3_T4_T6__param_2];
	ld.param.f64 	%fd42, [_ZN3cub18CUB_300001_SM_10006detail6reduce28DeviceReduceSingleTileKernelINS2_10policy_hubIdjN4cuda3std3__44plusIdEEE10Policy1000EN6thrust24THRUST_300001_SM_1000_NS10device_ptrIdEEPdjS9_ddNS7_10__identityEEEvT0_T1_T2_T3_T4_T6__param_4];
	cvta.to.global.u64 	%rd1, %rd10;
	setp.ne.s32 	%p1, %r51, 0;
	@%p1 bra 	$L__BB3_3;
	mov.u32 	%r270, %tid.x;
	setp.ne.s32 	%p70, %r270, 0;
	@%p70 bra 	$L__BB3_52;
	st.global.f64 	[%rd1], %fd42;
	bra.uni 	$L__BB3_52;
$L__BB3_3:
	cvta.to.global.u64 	%rd2, %rd9;
	setp.gt.u32 	%p2, %r51, 5119;
	@%p2 bra 	$L__BB3_28;
	mov.u32 	%r1, %tid.x;
	setp.ge.u32 	%p24, %r1, %r51;
	mov.f64 	%fd367, 0d0000000000000000;
	mov.u32 	%r274, %r1;
	@%p24 bra 	$L__BB3_6;
	mul.wide.u32 	%rd83, %r1, 8;
	add.s64 	%rd84, %rd2, %rd83;
	ld.global.f64 	%fd367, [%rd84];
	add.s32 	%r274, %r1, 640;
$L__BB3_6:
	setp.ge.u32 	%p25, %r274, %r51;
	@%p25 bra 	$L__BB3_19;
	not.b32 	%r146, %r274;
	add.s32 	%r147, %r51, %r146;
	mul.hi.u32 	%r148, %r147, -858993459;
	shr.u32 	%r149, %r148, 9;
	add.s32 	%r4, %r149, 1;
	and.b32  	%r5, %r4, 15;
	setp.lt.u32 	%p26, %r147, 9600;
	@%p26 bra 	$L__BB3_10;
	and.b32  	%r150, %r4, 16777200;
	neg.s32 	%r272, %r150;
	mul.wide.u32 	%rd85, %r274, 8;
	add.s64 	%rd86, %rd85, %rd2;
	add.s64 	%rd112, %rd86, 40960;
$L__BB3_9:
	.pragma "nounroll";
	ld.global.f64 	%fd181, [%rd112+-40960];
	add.f64 	%fd182, %fd367, %fd181;
	ld.global.f64 	%fd183, [%rd112+-35840];
	add.f64 	%fd184, %fd182, %fd183;
	ld.global.f64 	%fd185, [%rd112+-30720];
	add.f64 	%fd186, %fd184, %fd185;
	ld.global.f64 	%fd187, [%rd112+-25600];
	add.f64 	%fd188, %fd186, %fd187;
	ld.global.f64 	%fd189, [%rd112+-20480];
	add.f64 	%fd190, %fd188, %fd189;
	ld.global.f64 	%fd191, [%rd112+-15360];
	add.f64 	%fd192, %fd190, %fd191;
	ld.global.f64 	%fd193, [%rd112+-10240];
	add.f64 	%fd194, %fd192, %fd193;
	ld.global.f64 	%fd195, [%rd112+-5120];
	add.f64 	%fd196, %fd194, %fd195;
	ld.global.f64 	%fd197, [%rd112];
	add.f64 	%fd198, %fd196, %fd197;
	ld.global.f64 	%fd199, [%rd112+5120];
	add.f64 	%fd200, %fd198, %fd199;
	ld.global.f64 	%fd201, [%rd112+10240];
	add.f64 	%fd202, %fd200, %fd201;
	ld.global.f64 	%fd203, [%rd112+15360];
	add.f64 	%fd204, %fd202, %fd203;
	ld.global.f64 	%fd205, [%rd112+20480];
	add.f64 	%fd206, %fd204, %fd205;
	ld.global.f64 	%fd207, [%rd112+25600];
	add.f64 	%fd208, %fd206, %fd207;
	ld.global.f64 	%fd209, [%rd112+30720];
	add.f64 	%fd210, %fd208, %fd209;
	ld.global.f64 	%fd211, [%rd112+35840];
	add.f64 	%fd367, %fd210, %fd211;
	add.s32 	%r274, %r274, 10240;
	add.s32 	%r272, %r272, 16;
	add.s64 	%rd112, %rd112, 81920;
	setp.ne.s32 	%p27, %r272, 0;
	@%p27 bra 	$L__BB3_9;
$L__BB3_10:
	setp.eq.s32 	%p28, %r5, 0;
	@%p28 bra 	$L__BB3_19;
	and.b32  	%r12, %r4, 7;
	setp.lt.u32 	%p29, %r5, 8;
	@%p29 bra 	$L__BB3_13;
	mul.wide.u32 	%rd87, %r274, 8;
	add.s64 	%rd88, %rd2, %rd87;
	ld.global.f64 	%fd213, [%rd88];
	add.f64 	%fd214, %fd367, %fd213;
	ld.global.f64 	%fd215, [%rd88+5120];
	add.f64 	%fd216, %fd214, %fd215;
	ld.global.f64 	%fd217, [%rd88+10240];
	add.f64 	%fd218, %fd216, %fd217;
	ld.global.f64 	%fd219, [%rd88+15360];
	add.f64 	%fd220, %fd218, %fd219;
	ld.global.f64 	%fd221, [%rd88+20480];
	add.f64 	%fd222, %fd220, %fd221;
	ld.global.f64 	%fd223, [%rd88+25600];
	add.f64 	%fd224, %fd222, %fd223;
	ld.global.f64 	%fd225, [%rd88+30720];
	add.f64 	%fd226, %fd224, %fd225;
	ld.global.f64 	%fd227, [%rd88+35840];
	add.f64 	%fd367, %fd226, %fd227;
	add.s32 	%r274, %r274, 5120;
$L__BB3_13:
	setp.eq.s32 	%p30, %r12, 0;
	@%p30 bra 	$L__BB3_19;
	and.b32  	%r15, %r4, 3;
	setp.lt.u32 	%p31, %r12, 4;
	@%p31 bra 	$L__BB3_16;
	mul.wide.u32 	%rd89, %r274, 8;
	add.s64 	%rd90, %rd2, %rd89;
	ld.global.f64 	%fd229, [%rd90];
	add.f64 	%fd230, %fd367, %fd229;
	ld.global.f64 	%fd231, [%rd90+5120];
	add.f64 	%fd232, %fd230, %fd231;
	ld.global.f64 	%fd233, [%rd90+10240];
	add.f64 	%fd234, %fd232, %fd233;
	ld.global.f64 	%fd235, [%rd90+15360];
	add.f64 	%fd367, %fd234, %fd235;
	add.s32 	%r274, %r274, 2560;
$L__BB3_16:
	setp.eq.s32 	%p32, %r15, 0;
	@%p32 bra 	$L__BB3_19;
	mul.wide.u32 	%rd91, %r274, 8;
	add.s64 	%rd113, %rd2, %rd91;
	neg.s32 	%r277, %r15;
$L__BB3_18:
	.pragma "nounroll";
	ld.global.f64 	%fd236, [%rd113];
	add.f64 	%fd367, %fd367, %fd236;
	add.s64 	%rd113, %rd113, 5120;
	add.s32 	%r277, %r277, 1;
	setp.ne.s32 	%p33, %r277, 0;
	@%p33 bra 	$L__BB3_18;
$L__BB3_19:
	setp.lt.u32 	%p34, %r51, 640;
	@%p34 bra 	$L__BB3_24;
	// begin inline asm
	mov.u32 %r214, %laneid;
	// end inline asm
	mov.b64 	%rd102, %fd367;
	mov.b64 	{%r216, %r221}, %rd102;
	mov.b32 	%r222, 1;
	mov.b32 	%r263, 31;
	mov.b32 	%r264, -1;
	// begin inline asm
	shfl.sync.down.b32 %r215, %r216, %r222, %r263, %r264;
	// end inline asm
	// begin inline asm
	shfl.sync.down.b32 %r220, %r221, %r222, %r263, %r264;
	// end inline asm
	mov.b64 	%rd103, {%r215, %r220};
	mov.b64 	%fd307, %rd103;
	setp.gt.s32 	%p62, %r214, 30;
	add.f64 	%fd308, %fd367, %fd307;
	selp.f64 	%fd309, %fd367, %fd308, %p62;
	mov.b64 	%rd104, %fd309;
	mov.b64 	{%r226, %r231}, %rd104;
	mov.b32 	%r232, 2;
	// begin inline asm
	shfl.sync.down.b32 %r225, %r226, %r232, %r263, %r264;
	// end inline asm
	// begin inline asm
	shfl.sync.down.b32 %r230, %r231, %r232, %r263, %r264;
	// end inline asm
	mov.b64 	%rd105, {%r225, %r230};
	mov.b64 	%fd310, %rd105;
	setp.gt.s32 	%p63, %r214, 29;
	add.f64 	%fd311, %fd309, %fd310;
	selp.f64 	%fd312, %fd309, %fd311, %p63;
	mov.b64 	%rd106, %fd312;
	mov.b64 	{%r236, %r241}, %rd106;
	mov.b32 	%r242, 4;
	// begin inline asm
	shfl.sync.down.b32 %r235, %r236, %r242, %r263, %r264;
	// end inline asm
	// begin inline asm
	shfl.sync.down.b32 %r240, %r241, %r242, %r263, %r264;
	// end inline asm
	mov.b64 	%rd107, {%r235, %r240};
	mov.b64 	%fd313, %rd107;
	setp.gt.s32 	%p64, %r214, 27;
	add.f64 	%fd314, %fd312, %fd313;
	selp.f64 	%fd315, %fd312, %fd314, %p64;
	mov.b64 	%rd108, %fd315;
	mov.b64 	{%r246, %r251}, %rd108;
	mov.b32 	%r252, 8;
	// begin inline asm
	shfl.sync.down.b32 %r245, %r246, %r252, %r263, %r264;
	// end inline asm
	// begin inline asm
	shfl.sync.down.b32 %r250, %r251, %r252, %r263, %r264;
	// end inline asm
	mov.b64 	%rd109, {%r245, %r250};
	mov.b64 	%fd316, %rd109;
	setp.gt.s32 	%p65, %r214, 23;
	add.f64 	%fd317, %fd315, %fd316;
	selp.f64 	%fd318, %fd315, %fd317, %p65;
	mov.b64 	%rd110, %fd318;
	mov.b64 	{%r256, %r261}, %rd110;
	mov.b32 	%r262, 16;
	// begin inline asm
	shfl.sync.down.b32 %r255, %r256, %r262, %r263, %r264;
	// end inline asm
	// begin inline asm
	shfl.sync.down.b32 %r260, %r261, %r262, %r263, %r264;
	// end inline asm
	mov.b64 	%rd111, {%r255, %r260};
	mov.b64 	%fd319, %rd111;
	setp.gt.s32 	%p66, %r214, 15;
	add.f64 	%fd16, %fd318, %fd319;
	selp.f64 	%fd379, %fd318, %fd16, %p66;
	setp.ne.s32 	%p67, %r214, 0;
	@%p67 bra 	$L__BB3_22;
	shr.u32 	%r265, %r1, 2;
	and.b32  	%r266, %r265, 248;
	mov.u32 	%r267, _ZZN3cub18CUB_300001_SM_10006detail6reduce28DeviceReduceSingleTileKernelINS2_10policy_hubIdjN4cuda3std3__44plusIdEEE10Policy1000EN6thrust24THRUST_300001_SM_1000_NS10device_ptrIdEEPdjS9_ddNS7_10__identityEEEvT0_T1_T2_T3_T4_T6_E12temp_storage;
	add.s32 	%r268, %r267, %r266;
	st.shared.f64 	[%r268+24], %fd16;
$L__BB3_22:
	bar.sync 	0;
	setp.ne.s32 	%p68, %r1, 0;
	@%p68 bra 	$L__BB3_50;
	ld.shared.f64 	%fd320, [_ZZN3cub18CUB_300001_SM_10006detail6reduce28DeviceReduceSingleTileKernelINS2_10policy_hubIdjN4cuda3std3__44plusIdEEE10Policy1000EN6thrust24THRUST_300001_SM_1000_NS10device_ptrIdEEPdjS9_ddNS7_10__identityEEEvT0_T1_T2_T3_T4_T6_E12temp_storage+32];
	add.f64 	%fd321, %fd379, %fd320;
	ld.shared.f64 	%fd322, [_ZZN3cub18CUB_300001_SM_10006detail6reduce28DeviceReduceSingleTileKernelINS2_10policy_hubIdjN4cuda3std3__44plusIdEEE10Policy1000EN6thrust24THRUST_300001_SM_1000_NS10device_ptrIdEEPdjS9_ddNS7_10__identityEEEvT0_T1_T2_T3_T4_T6_E12temp_storage+40];
	add.f64 	%fd323, %fd321, %fd322;
	ld.shared.f64 	%fd324, [_ZZN3cub18CUB_300001_SM_10006detail6reduce28DeviceReduceSingleTileKernelINS2_10policy_hubIdjN4cuda3std3__44plusIdEEE10Policy1000EN6thrust24THRUST_300001_SM_1000_NS10device_ptrIdEEPdjS9_ddNS7_10__identityEEEvT0_T1_T2_T3_T4_T6_E12temp_storage+48];
	add.f64 	%fd325, %fd323, %fd324;
	ld.shared.f64 	%fd326, [_ZZN3cub18CUB_300001_SM_10006detail6reduce28DeviceReduceSingleTileKernelINS2_10policy_hubIdjN4cuda3std3__44plusIdEEE10Policy1000EN6thrust24THRUST_300001_SM_1000_NS10device_ptrIdEEPdjS9_ddNS7_10__identityEEEvT0_T1_T2_T3_T4_T6_E12temp_storage+56];
	add.f64 	%fd327, %fd325, %fd326;
	ld.shared.f64 	%fd328, [_ZZN3cub18CUB_300001_SM_10006detail6reduce28DeviceReduceSingleTileKernelINS2_10policy_hubIdjN4cuda3std3__44plusIdEEE10Policy1000EN6thrust24THRUST_300001_SM_1000_NS10device_ptrIdEEPdjS9_ddNS7_10__identityEEEvT0_T1_T2_T3_T4_T6_E12temp_storage+64];
	add.f64 	%fd329, %fd327, %fd328;
	ld.shared.f64 	%fd330, [_ZZN3cub18CUB_300001_SM_10006detail6reduce28DeviceReduceSingleTileKernelINS2_10policy_hubIdjN4cuda3std3__44plusIdEEE10Policy1000EN6thrust24THRUST_300001_SM_1000_NS10device_ptrIdEEPdjS9_ddNS7_10__identityEEEvT0_T1_T2_T3_T4_T6_E12temp_storage+72];
	add.f64 	%fd331, %fd329, %fd330;
	ld.shared.f64 	%fd332, [_ZZN3cub18CUB_300001_SM_10006detail6reduce28DeviceReduceSingleTileKernelINS2_10policy_hubIdjN4cuda3std3__44plusIdEEE10Policy1000EN6thrust24THRUST_300001_SM_1000_NS10device_ptrIdEEPdjS9_ddNS7_10__identityEEEvT0_T1_T2_T3_T4_T6_E12temp_storage+80];
	add.f64 	%fd333, %fd331, %fd332;
	ld.shared.f64 	%fd334, [_ZZN3cub18CUB_300001_SM_10006detail6reduce28DeviceReduceSingleTileKernelINS2_10policy_hubIdjN4cuda3std3__44plusIdEEE10Policy1000EN6thrust24THRUST_300001_SM_1000_NS10device_ptrIdEEPdjS9_ddNS7_10__identityEEEvT0_T1_T2_T3_T4_T6_E12temp_storage+88];
	add.f64 	%fd335, %fd333, %fd334;
	ld.shared.f64 	%fd336, [_ZZN3cub18CUB_300001_SM_10006detail6reduce28DeviceReduceSingleTileKernelINS2_10policy_hubIdjN4cuda3std3__44plusIdEEE10Policy1000EN6thrust24THRUST_300001_SM_1000_NS10device_ptrIdEEPdjS9_ddNS7_10__identityEEEvT0_T1_T2_T3_T4_T6_E12temp_storage+96];
	add.f64 	%fd337, %fd335, %fd336;
	ld.shared.f64 	%fd338, [_ZZN3cub18CUB_300001_SM_10006detail6reduce28DeviceReduceSingleTileKernelINS2_10policy_hubIdjN4cuda3std3__44plusIdEEE10Policy1000EN6thrust24THRUST_300001_SM_1000_NS10device_ptrIdEEPdjS9_ddNS7_10__identityEEEvT0_T1_T2_T3_T4_T6_E12temp_storage+104];
	add.f64 	%fd339, %fd337, %fd338;
	ld.shared.f64 	%fd340, [_ZZN3cub18CUB_300001_SM_10006detail6reduce28DeviceReduceSingleTileKernelINS2_10policy_hubIdjN4cuda3std3__44plusIdEEE10Policy1000EN6thrust24THRUST_300001_SM_1000_NS10device_ptrIdEEPdjS9_ddNS7_10__identityEEEvT0_T1_T2_T3_T4_T6_E12temp_storage+112];
	add.f64 	%fd341, %fd339, %fd340;
	ld.shared.f64 	%fd342, [_ZZN3cub18CUB_300001_SM_10006detail6reduce28DeviceReduceSingleTileKernelINS2_10policy_hubIdjN4cuda3std3__44plusIdEEE10Policy1000EN6thrust24THRUST_300001_SM_1000_NS10device_ptrIdEEPdjS9_ddNS7_10__identityEEEvT0_T1_T2_T3_T4_T6_E12temp_storage+120];
	add.f64 	%fd343, %fd341, %fd342;
	ld.shared.f64 	%fd344, [_ZZN3cub18CUB_300001_SM_10006detail6reduce28DeviceReduceSingleTileKernelINS2_10policy_hubIdjN4cuda3std3__44plusIdEEE10Policy1000EN6thrust24THRUST_300001_SM_1000_NS10device_ptrIdEEPdjS9_ddNS7_10__identityEEEvT0_T1_T2_T3_T4_T6_E12temp_storage+128];
	add.f64 	%fd345, %fd343, %fd344;
	ld.shared.f64 	%fd346, [_ZZN3cub18CUB_300001_SM_10006detail6reduce28DeviceReduceSingleTileKernelINS2_10policy_hubIdjN4cuda3std3__44plusIdEEE10Policy1000EN6thrust24THRUST_300001_SM_1000_NS10device_ptrIdEEPdjS9_ddNS7_10__identityEEEvT0_T1_T2_T3_T4_T6_E12temp_storage+136];
	add.f64 	%fd347, %fd345, %fd346;
	ld.shared.f64 	%fd348, [_ZZN3cub18CUB_300001_SM_10006detail6reduce28DeviceReduceSingleTileKernelINS2_10policy_hubIdjN4cuda3std3__44plusIdEEE10Policy1000EN6thrust24THRUST_300001_SM_1000_NS10device_ptrIdEEPdjS9_ddNS7_10__identityEEEvT0_T1_T2_T3_T4_T6_E12temp_storage+144];
	add.f64 	%fd349, %fd347, %fd348;
	ld.shared.f64 	%fd350, [_ZZN3cub18CUB_300001_SM_10006detail6reduce28DeviceReduceSingleTileKernelINS2_10policy_hubIdjN4cuda3std3__44plusIdEEE10Policy1000EN6thrust24THRUST_300001_SM_1000_NS10device_ptrIdEEPdjS9_ddNS7_10__identityEEEvT0_T1_T2_T3_T4_T6_E12temp_storage+152];
	add.f64 	%fd351, %fd349, %fd350;
	ld.shared.f64 	%fd352, [_ZZN3cub18CUB_300001_SM_10006detail6reduce28DeviceReduceSingleTileKernelINS2_10policy_hubIdjN4cuda3std3__44plusIdEEE10Policy1000EN6thrust24THRUST_300001_SM_1000_NS10device_ptrIdEEPdjS9_ddNS7_10__identityEEEvT0_T1_T2_T3_T4_T6_E12temp_storage+160];
	add.f64 	%fd353, %fd351, %fd352;
	ld.shared.f64 	%fd354, [_ZZN3cub18CUB_300001_SM_10006detail6reduce28DeviceReduceSingleTileKernelINS2_10policy_hubIdjN4cuda3std3__44plusIdEEE10Policy1000EN6thrust24THRUST_300001_SM_1000_NS10device_ptrIdEEPdjS9_ddNS7_10__identityEEEvT0_T1_T2_T3_T4_T6_E12temp_storage+168];
	add.f64 	%fd355, %fd353, %fd354;
	ld.shared.f64 	%fd356, [_ZZN3cub18CUB_300001_SM_10006detail6reduce28DeviceReduceSingleTileKernelINS2_10policy_hubIdjN4cuda3std3__44plusIdEEE10Policy1000EN6thrust24THRUST_300001_SM_1000_NS10device_ptrIdEEPdjS9_ddNS7_10__identityEEEvT0_T1_T2_T3_T4_T6_E12temp_storage+176];
	add.f64 	%fd379, %fd355, %fd356;
	bra.uni 	$L__BB3_50;
$L__BB3_24:
	// begin inline asm
	mov.u32 %r151, %laneid;
	// end inline asm
	and.b32  	%r202, %r1, 992;
	add.s32 	%r203, %r202, 32;
	setp.gt.u32 	%p35, %r203, %r51;
	not.b32 	%r204, %r202;
	add.s32 	%r205, %r51, %r204;
	selp.b32 	%r200, %r205, 31, %p35;
	mov.b64 	%rd92, %fd367;
	mov.b64 	{%r153, %r158}, %rd92;
	mov.b32 	%r159, 1;
	mov.b32 	%r201, -1;
	// begin inline asm
	shfl.sync.down.b32 %r152, %r153, %r159, %r200, %r201;
	// end inline asm
	// begin inline asm
	shfl.sync.down.b32 %r157, %r158, %r159, %r200, %r201;
	// end inline asm
	mov.b64 	%rd93, {%r152, %r157};
	mov.b64 	%fd237, %rd93;
	setp.lt.s32 	%p36, %r151, %r200;
	add.f64 	%fd238, %fd367, %fd237;
	selp.f64 	%fd239, %fd238, %fd367, %p36;
	mov.b64 	%rd94, %fd239;
	mov.b64 	{%r163, %r168}, %rd94;
	mov.b32 	%r169, 2;
	// begin inline asm
	shfl.sync.down.b32 %r162, %r163, %r169, %r200, %r201;
	// end inline asm
	// begin inline asm
	shfl.sync.down.b32 %r167, %r168, %r169, %r200, %r201;
	// end inline asm
	mov.b64 	%rd95, {%r162, %r167};
	mov.b64 	%fd240, %rd95;
	add.s32 	%r206, %r151, 2;
	setp.gt.s32 	%p37, %r206, %r200;
	add.f64 	%fd241, %fd239, %fd240;
	selp.f64 	%fd242, %fd239, %fd241, %p37;
	mov.b64 	%rd96, %fd242;
	mov.b64 	{%r173, %r178}, %rd96;
	mov.b32 	%r179, 4;
	// begin inline asm
	shfl.sync.down.b32 %r172, %r173, %r179, %r200, %r201;
	// end inline asm
	// begin inline asm
	shfl.sync.down.b32 %r177, %r178, %r179, %r200, %r201;
	// end inline asm
	mov.b64 	%rd97, {%r172, %r177};
	mov.b64 	%fd243, %rd97;
	add.s32 	%r207, %r151, 4;
	setp.gt.s32 	%p38, %r207, %r200;
	add.f64 	%fd244, %fd242, %fd243;
	selp.f64 	%fd245, %fd242, %fd244, %p38;
	mov.b64 	%rd98, %fd245;
	mov.b64 	{%r183, %r188}, %rd98;
	mov.b32 	%r189, 8;
	// begin inline asm
	shfl.sync.down.b32 %r182, %r183, %r189, %r200, %r201;
	// end inline asm
	// begin inline asm
	shfl.sync.down.b32 %r187, %r188, %r189, %r200, %r201;
	// end inline asm
	mov.b64 	%rd99, {%r182, %r187};
	mov.b64 	%fd246, %rd99;
	add.s32 	%r208, %r151, 8;
	setp.gt.s32 	%p39, %r208, %r200;
	add.f64 	%fd247, %fd245, %fd246;
	selp.f64 	%fd248, %fd245, %fd247, %p39;
	mov.b64 	%rd100, %fd248;
	mov.b64 	{%r193, %r198}, %rd100;
	mov.b32 	%r199, 16;
	// begin inline asm
	shfl.sync.down.b32 %r192, %r193, %r199, %r200, %r201;
	// end inline asm
	// begin inline asm
	shfl.sync.down.b32 %r197, %r198, %r199, %r200, %r201;
	// end inline asm
	mov.b64 	%rd101, {%r192, %r197};
	mov.b64 	%fd249, %rd101;
	add.s32 	%r209, %r151, 16;
	setp.gt.s32 	%p40, %r209, %r200;
	add.f64 	%fd250, %fd248, %fd249;
	selp.f64 	%fd379, %fd248, %fd250, %p40;
	setp.ne.s32 	%p41, %r151, 0;
	@%p41 bra 	$L__BB3_26;
	shr.u32 	%r210, %r1, 2;
	and.b32  	%r211, %r210, 248;
	mov.u32 	%r212, _ZZN3cub18CUB_300001_SM_10006detail6reduce28DeviceReduceSingleTileKernelINS2_10policy_hubIdjN4cuda3std3__44plusIdEEE10Policy1000EN6thrust24THRUST_300001_SM_1000_NS10device_ptrIdEEPdjS9_ddNS7_10__identityEEEvT0_T1_T2_T3_T4_T6_E12temp_storage;
	add.s32 	%r213, %r212, %r211;
	st.shared.f64 	[%r213+24], %fd379;
$L__BB3_26:
	bar.sync 	0;
	setp.ne.s32 	%p42, %r1, 0;
	@%p42 bra 	$L__BB3_50;
	setp.gt.u32 	%p43, %r51, 32;
	ld.shared.f64 	%fd251, [_ZZN3cub18CUB_300001_SM_10006detail6reduce28DeviceReduceSingleTileKernelINS2_10policy_hubIdjN4cuda3std3__44plusIdEEE10Policy1000EN6thrust24THRUST_300001_SM_1000_NS10device_ptrIdEEPdjS9_ddNS7_10__identityEEEvT0_T1_T2_T3_T4_T6_E12temp_storage+32];
	add.f64 	%fd252, %fd379, %fd251;
	selp.f64 	%fd253, %fd252, %fd379, %p43;
	setp.gt.u32 	%p44, %r51, 64;
	ld.shared.f64 	%fd254, [_ZZN3cub18CUB_300001_SM_10006detail6reduce28DeviceReduceSingleTileKernelINS2_10policy_hubIdjN4cuda3std3__44plusIdEEE10Policy1000EN6thrust24THRUST_300001_SM_1000_NS10device_ptrIdEEPdjS9_ddNS7_10__identityEEEvT0_T1_T2_T3_T4_T6_E12temp_storage+40];
	add.f64 	%fd255, %fd254, %fd253;
	selp.f64 	%fd256, %fd255, %fd253, %p44;
	setp.gt.u32 	%p45, %r51, 96;
	ld.shared.f64 	%fd257, [_ZZN3cub18CUB_300001_SM_10006detail6reduce28DeviceReduceSingleTileKernelINS2_10policy_hubIdjN4cuda3std3__44plusIdEEE10Policy1000EN6thrust24THRUST_300001_SM_1000_NS10device_ptrIdEEPdjS9_ddNS7_10__identityEEEvT0_T1_T2_T3_T4_T6_E12temp_storage+48];
	add.f64 	%fd258, %fd257, %fd256;
	selp.f64 	%fd259, %fd258, %fd256, %p45;
	setp.gt.u32 	%p46, %r51, 128;
	ld.shared.f64 	%fd260, [_ZZN3cub18CUB_300001_SM_10006detail6reduce28DeviceReduceSingleTileKernelINS2_10policy_hubIdjN4cuda3std3__44plusIdEEE10Policy1000EN6thrust24THRUST_300001_SM_1000_NS10device_ptrIdEEPdjS9_ddNS7_10__identityEEEvT0_T1_T2_T3_T4_T6_E12temp_storage+56];
	add.f64 	%fd261, %fd260, %fd259;
	selp.f64 	%fd262, %fd261, %fd259, %p46;
	setp.gt.u32 	%p47, %r51, 160;
	ld.shared.f64 	%fd263, [_ZZN3cub18CUB_300001_SM_10006detail6reduce28DeviceReduceSingleTileKernelINS2_10policy_hubIdjN4cuda3std3__44plusIdEEE10Policy1000EN6thrust24THRUST_300001_SM_1000_NS10device_ptrIdEEPdjS9_ddNS7_10__identityEEEvT0_T1_T2_T3_T4_T6_E12temp_storage+64];
	add.f64 	%fd264, %fd263, %fd262;
	selp.f64 	%fd265, %fd264, %fd262, %p47;
	setp.gt.u32 	%p48, %r51, 192;
	ld.shared.f64 	%fd266, [_ZZN3cub18CUB_300001_SM_10006detail6reduce28DeviceReduceSingleTileKernelINS2_10policy_hubIdjN4cuda3std3__44plusIdEEE10Policy1000EN6thrust24THRUST_300001_SM_1000_NS10device_ptrIdEEPdjS9_ddNS7_10__identityEEEvT0_T1_T2_T3_T4_T6_E12temp_storage+72];
	add.f64 	%fd267, %fd266, %fd265;
	selp.f64 	%fd268, %fd267, %fd265, %p48;
	setp.gt.u32 	%p49, %r51, 224;
	ld.shared.f64 	%fd269, [_ZZN3cub18CUB_300001_SM_10006detail6reduce28DeviceReduceSingleTileKernelINS2_10policy_hubIdjN4cuda3std3__44plusIdEEE10Policy1000EN6thrust24THRUST_300001_SM_1000_NS10device_ptrIdEEPdjS9_ddNS7_10__identityEEEvT0_T1_T2_T3_T4_T6_E12temp_storage+80];
	add.f64 	%fd270, %fd269, %fd268;
	selp.f64 	%fd271, %fd270, %fd268, %p49;
	setp.gt.u32 	%p50, %r51, 256;
	ld.shared.f64 	%fd272, [_ZZN3cub18CUB_300001_SM_10006detail6reduce28DeviceReduceSingleTileKernelINS2_10policy_hubIdjN4cuda3std3__44plusIdEEE10Policy1000EN6thrust24THRUST_300001_SM_1000_NS10device_ptrIdEEPdjS9_ddNS7_10__identityEEEvT0_T1_T2_T3_T4_T6_E12temp_storage+88];
	add.f64 	%fd273, %fd272, %fd271;
	selp.f64 	%fd274, %fd273, %fd271, %p50;
	setp.gt.u32 	%p51, %r51, 288;
	ld.shared.f64 	%fd275, [_ZZN3cub18CUB_300001_SM_10006detail6reduce28DeviceReduceSingleTileKernelINS2_10policy_hubIdjN4cuda3std3__44plusIdEEE10Policy1000EN6thrust24THRUST_300001_SM_1000_NS10device_ptrIdEEPdjS9_ddNS7_10__identityEEEvT0_T1_T2_T3_T4_T6_E12temp_storage+96];
	add.f64 	%fd276, %fd275, %fd274;
	selp.f64 	%fd277, %fd276, %fd274, %p51;
	setp.gt.u32 	%p52, %r51, 320;
	ld.shared.f64 	%fd278, [_ZZN3cub18CUB_300001_SM_10006detail6reduce28DeviceReduceSingleTileKernelINS2_10policy_hubIdjN4cuda3std3__44plusIdEEE10Policy1000EN6thrust24THRUST_300001_SM_1000_NS10device_ptrIdEEPdjS9_ddNS7_10__identityEEEvT0_T1_T2_T3_T4_T6_E12temp_storage+104];
	add.f64 	%fd279, %fd278, %fd277;
	selp.f64 	%fd280, %fd279, %fd277, %p52;
	setp.gt.u32 	%p53, %r51, 352;
	ld.shared.f64 	%fd281, [_ZZN3cub18CUB_300001_SM_10006detail6reduce28DeviceReduceSingleTileKernelINS2_10policy_hubIdjN4cuda3std3__44plusIdEEE10Policy1000EN6thrust24THRUST_300001_SM_1000_NS10device_ptrIdEEPdjS9_ddNS7_10__identityEEEvT0_T1_T2_T3_T4_T6_E12temp_storage+112];
	add.f64 	%fd282, %fd281, %fd280;
	selp.f64 	%fd283, %fd282, %fd280, %p53;
	setp.gt.u32 	%p54, %r51, 384;
	ld.shared.f64 	%fd284, [_ZZN3cub18CUB_300001_SM_10006detail6reduce28DeviceReduceSingleTileKernelINS2_10policy_hubIdjN4cuda3std3__44plusIdEEE10Policy1000EN6thrust24THRUST_300001_SM_1000_NS10device_ptrIdEEPdjS9_ddNS7_10__identityEEEvT0_T1_T2_T3_T4_T6_E12temp_storage+120];
	add.f64 	%fd285, %fd284, %fd283;
	selp.f64 	%fd286, %fd285, %fd283, %p54;
	setp.gt.u32 	%p55, %r51, 416;
	ld.shared.f64 	%fd287, [_ZZN3cub18CUB_300001_SM_10006detail6reduce28DeviceReduceSingleTileKernelINS2_10policy_hubIdjN4cuda3std3__44plusIdEEE10Policy1000EN6thrust24THRUST_300001_SM_1000_NS10device_ptrIdEEPdjS9_ddNS7_10__identityEEEvT0_T1_T2_T3_T4_T6_E12temp_storage+128];
	add.f64 	%fd288, %fd287, %fd286;
	selp.f64 	%fd289, %fd288, %fd286, %p55;
	setp.gt.u32 	%p56, %r51, 448;
	ld.shared.f64 	%fd290, [_ZZN3cub18CUB_300001_SM_10006detail6reduce28DeviceReduceSingleTileKernelINS2_10policy_hubIdjN4cuda3std3__44plusIdEEE10Policy1000EN6thrust24THRUST_300001_SM_1000_NS10device_ptrIdEEPdjS9_ddNS7_10__identityEEEvT0_T1_T2_T3_T4_T6_E12temp_storage+136];
	add.f64 	%fd291, %fd290, %fd289;
	selp.f64 	%fd292, %fd291, %fd289, %p56;
	setp.gt.u32 	%p57, %r51, 480;
	ld.shared.f64 	%fd293, [_ZZN3cub18CUB_300001_SM_10006detail6reduce28DeviceReduceSingleTileKernelINS2_10policy_hubIdjN4cuda3std3__44plusIdEEE10Policy1000EN6thrust24THRUST_300001_SM_1000_NS10device_ptrIdEEPdjS9_ddNS7_10__identityEEEvT0_T1_T2_T3_T4_T6_E12temp_storage+144];
	add.f64 	%fd294, %fd293, %fd292;
	selp.f64 	%fd295, %fd294, %fd292, %p57;
	setp.gt.u32 	%p58, %r51, 512;
	ld.shared.f64 	%fd296, [_ZZN3cub18CUB_300001_SM_10006detail6reduce28DeviceReduceSingleTileKernelINS2_10policy_hubIdjN4cuda3std3__44plusIdEEE10Policy1000EN6thrust24THRUST_300001_SM_1000_NS10device_ptrIdEEPdjS9_ddNS7_10__identityEEEvT0_T1_T2_T3_T4_T6_E12temp_storage+152];
	add.f64 	%fd297, %fd296, %fd295;
	selp.f64 	%fd298, %fd297, %fd295, %p58;
	setp.gt.u32 	%p59, %r51, 544;
	ld.shared.f64 	%fd299, [_ZZN3cub18CUB_300001_SM_10006detail6reduce28DeviceReduceSingleTileKernelINS2_10policy_hubIdjN4cuda3std3__44plusIdEEE10Policy1000EN6thrust24THRUST_300001_SM_1000_NS10device_ptrIdEEPdjS9_ddNS7_10__identityEEEvT0_T1_T2_T3_T4_T6_E12temp_storage+160];
	add.f64 	%fd300, %fd299, %fd298;
	selp.f64 	%fd301, %fd300, %fd298, %p59;
	setp.gt.u32 	%p60, %r51, 576;
	ld.shared.f64 	%fd302, [_ZZN3cub18CUB_300001_SM_10006detail6reduce28DeviceReduceSingleTileKernelINS2_10policy_hubIdjN4cuda3std3__44plusIdEEE10Policy1000EN6thrust24THRUST_300001_SM_1000_NS10device_ptrIdEEPdjS9_ddNS7_10__identityEEEvT0_T1_T2_T3_T4_T6_E12temp_storage+168];
	add.f64 	%fd303, %fd302, %fd301;
	selp.f64 	%fd304, %fd303, %fd301, %p60;
	setp.gt.u32 	%p61, %r51, 608;
	ld.shared.f64 	%fd305, [_ZZN3cub18CUB_300001_SM_10006detail6reduce28DeviceReduceSingleTileKernelINS2_10policy_hubIdjN4cuda3std3__44plusIdEEE10Policy1000EN6thrust24THRUST_300001_SM_1000_NS10device_ptrIdEEPdjS9_ddNS7_10__identityEEEvT0_T1_T2_T3_T4_T6_E12temp_storage+176];
	add.f64 	%fd306, %fd305, %fd304;
	selp.f64 	%fd379, %fd306, %fd304, %p61;
	bra.uni 	$L__BB3_50;
$L__BB3_28:
	mov.u32 	%r21, %tid.x;
	mul.wide.u32 	%rd11, %r21, 8;
	add.s64 	%rd12, %rd2, %rd11;
	ld.global.f64 	%fd43, [%rd12];
	ld.global.f64 	%fd44, [%rd12+5120];
	ld.global.f64 	%fd45, [%rd12+10240];
	ld.global.f64 	%fd46, [%rd12+15360];
	ld.global.f64 	%fd47, [%rd12+20480];
	ld.global.f64 	%fd48, [%rd12+25600];
	ld.global.f64 	%fd49, [%rd12+30720];
	ld.global.f64 	%fd50, [%rd12+35840];
	add.f64 	%fd51, %fd43, %fd44;
	add.f64 	%fd52, %fd51, %fd45;
	add.f64 	%fd53, %fd52, %fd46;
	add.f64 	%fd54, %fd53, %fd47;
	add.f64 	%fd55, %fd54, %fd48;
	add.f64 	%fd56, %fd55, %fd49;
	add.f64 	%fd378, %fd56, %fd50;
	add.s32 	%r22, %r51, -5120;
	setp.lt.u32 	%p3, %r22, 5120;
	mov.b32 	%r279, 5120;
	@%p3 bra 	$L__BB3_32;
	mov.b32 	%r279, 5120;
$L__BB3_30:
	add.s32 	%r54, %r21, %r279;
	mul.wide.u32 	%rd13, %r54, 8;
	add.s64 	%rd14, %rd2, %rd13;
	ld.global.f64 	%fd57, [%rd14];
	ld.global.f64 	%fd58, [%rd14+5120];
	ld.global.f64 	%fd59, [%rd14+10240];
	ld.global.f64 	%fd60, [%rd14+15360];
	ld.global.f64 	%fd61, [%rd14+20480];
	ld.global.f64 	%fd62, [%rd14+25600];
	ld.global.f64 	%fd63, [%rd14+30720];
	ld.global.f64 	%fd64, [%rd14+35840];
	add.f64 	%fd65, %fd378, %fd57;
	add.f64 	%fd66, %fd65, %fd58;
	add.f64 	%fd67, %fd66, %fd59;
	add.f64 	%fd68, %fd67, %fd60;
	add.f64 	%fd69, %fd68, %fd61;
	add.f64 	%fd70, %fd69, %fd62;
	add.f64 	%fd71, %fd70, %fd63;
	add.f64 	%fd378, %fd71, %fd64;
	sub.s32 	%r55, %r51, %r279;
	setp.lt.u32 	%p4, %r55, 5120;
	@%p4 bra 	$L__BB3_46;
	add.s32 	%r279, %r279, 5120;
	setp.le.u32 	%p5, %r279, %r22;
	@%p5 bra 	$L__BB3_30;
$L__BB3_32:
	setp.le.u32 	%p6, %r51, %r279;
	sub.s32 	%r56, %r51, %r279;
	setp.ge.s32 	%p7, %r21, %r56;
	or.pred  	%p8, %p6, %p7;
	@%p8 bra 	$L__BB3_46;
	not.b32 	%r58, %r21;
	add.s32 	%r59, %r51, %r58;
	sub.s32 	%r60, %r59, %r279;
	mul.hi.u32 	%r61, %r60, -858993459;
	shr.u32 	%r62, %r61, 9;
	add.s32 	%r26, %r62, 1;
	and.b32  	%r27, %r26, 15;
	setp.lt.u32 	%p9, %r60, 9600;
	mov.u32 	%r284, %r21;
	@%p9 bra 	$L__BB3_37;
	or.b32  	%r282, %r21, 5120;
	add.s32 	%r281, %r21, %r279;
	and.b32  	%r63, %r26, 16777200;
	neg.s32 	%r280, %r63;
$L__BB3_35:
	.pragma "nounroll";
	mul.wide.u32 	%rd15, %r281, 8;
	add.s64 	%rd16, %rd2, %rd15;
	ld.global.f64 	%fd73, [%rd16];
	add.f64 	%fd74, %fd378, %fd73;
	add.s32 	%r64, %r281, 640;
	mul.wide.u32 	%rd17, %r64, 8;
	add.s64 	%rd18, %rd2, %rd17;
	ld.global.f64 	%fd75, [%rd18];
	add.f64 	%fd76, %fd74, %fd75;
	add.s32 	%r65, %r281, 1280;
	mul.wide.u32 	%rd19, %r65, 8;
	add.s64 	%rd20, %rd2, %rd19;
	ld.global.f64 	%fd77, [%rd20];
	add.f64 	%fd78, %fd76, %fd77;
	add.s32 	%r66, %r281, 1920;
	mul.wide.u32 	%rd21, %r66, 8;
	add.s64 	%rd22, %rd2, %rd21;
	ld.global.f64 	%fd79, [%rd22];
	add.f64 	%fd80, %fd78, %fd79;
	add.s32 	%r67, %r281, 2560;
	mul.wide.u32 	%rd23, %r67, 8;
	add.s64 	%rd24, %rd2, %rd23;
	ld.global.f64 	%fd81, [%rd24];
	add.f64 	%fd82, %fd80, %fd81;
	add.s32 	%r68, %r281, 3200;
	mul.wide.u32 	%rd25, %r68, 8;
	add.s64 	%rd26, %rd2, %rd25;
	ld.global.f64 	%fd83, [%rd26];
	add.f64 	%fd84, %fd82, %fd83;
	add.s32 	%r69, %r281, 3840;
	mul.wide.u32 	%rd27, %r69, 8;
	add.s64 	%rd28, %rd2, %rd27;
	ld.global.f64 	%fd85, [%rd28];
	add.f64 	%fd86, %fd84, %fd85;
	add.s32 	%r70, %r281, 4480;
	mul.wide.u32 	%rd29, %r70, 8;
	add.s64 	%rd30, %rd2, %rd29;
	ld.global.f64 	%fd87, [%rd30];
	add.f64 	%fd88, %fd86, %fd87;
	add.s32 	%r71, %r281, 5120;
	mul.wide.u32 	%rd31, %r71, 8;
	add.s64 	%rd32, %rd2, %rd31;
	ld.global.f64 	%fd89, [%rd32];
	add.f64 	%fd90, %fd88, %fd89;
	add.s32 	%r72, %r281, 5760;
	mul.wide.u32 	%rd33, %r72, 8;
	add.s64 	%rd34, %rd2, %rd33;
	ld.global.f64 	%fd91, [%rd34];
	add.f64 	%fd92, %fd90, %fd91;
	add.s32 	%r73, %r281, 6400;
	mul.wide.u32 	%rd35, %r73, 8;
	add.s64 	%rd36, %rd2, %rd35;
	ld.global.f64 	%fd93, [%rd36];
	add.f64 	%fd94, %fd92, %fd93;
	add.s32 	%r74, %r281, 7040;
	mul.wide.u32 	%rd37, %r74, 8;
	add.s64 	%rd38, %rd2, %rd37;
	ld.global.f64 	%fd95, [%rd38];
	add.f64 	%fd96, %fd94, %fd95;
	add.s32 	%r75, %r281, 7680;
	mul.wide.u32 	%rd39, %r75, 8;
	add.s64 	%rd40, %rd2, %rd39;
	ld.global.f64 	%fd97, [%rd40];
	add.f64 	%fd98, %fd96, %fd97;
	add.s32 	%r76, %r281, 8320;
	mul.wide.u32 	%rd41, %r76, 8;
	add.s64 	%rd42, %rd2, %rd41;
	ld.global.f64 	%fd99, [%rd42];
	add.f64 	%fd100, %fd98, %fd99;
	add.s32 	%r77, %r281, 8960;
	mul.wide.u32 	%rd43, %r77, 8;
	add.s64 	%rd44, %rd2, %rd43;
	ld.global.f64 	%fd101, [%rd44];
	add.f64 	%fd102, %fd100, %fd101;
	add.s32 	%r78, %r281, 9600;
	mul.wide.u32 	%rd45, %r78, 8;
	add.s64 	%rd46, %rd2, %rd45;
	ld.global.f64 	%fd103, [%rd46];
	add.f64 	%fd378, %fd102, %fd103;
	add.s32 	%r282, %r282, 10240;
	add.s32 	%r281, %r281, 10240;
	add.s32 	%r280, %r280, 16;
	setp.ne.s32 	%p10, %r280, 0;
	@%p10 bra 	$L__BB3_35;
	add.s32 	%r284, %r282, -5120;
$L__BB3_37:
	setp.eq.s32 	%p11, %r27, 0;
	@%p11 bra 	$L__BB3_46;
	and.b32  	%r39, %r26, 7;
	setp.lt.u32 	%p12, %r27, 8;
	@%p12 bra 	$L__BB3_40;
	add.s32 	%r79, %r284, %r279;
	mul.wide.u32 	%rd47, %r79, 8;
	add.s64 	%rd48, %rd2, %rd47;
	ld.global.f64 	%fd105, [%rd48];
	add.f64 	%fd106, %fd378, %fd105;
	add.s32 	%r80, %r79, 640;
	mul.wide.u32 	%rd49, %r80, 8;
	add.s64 	%rd50, %rd2, %rd49;
	ld.global.f64 	%fd107, [%rd50];
	add.f64 	%fd108, %fd106, %fd107;
	add.s32 	%r81, %r79, 1280;
	mul.wide.u32 	%rd51, %r81, 8;
	add.s64 	%rd52, %rd2, %rd51;
	ld.global.f64 	%fd109, [%rd52];
	add.f64 	%fd110, %fd108, %fd109;
	add.s32 	%r82, %r79, 1920;
	mul.wide.u32 	%rd53, %r82, 8;
	add.s64 	%rd54, %rd2, %rd53;
	ld.global.f64 	%fd111, [%rd54];
	add.f64 	%fd112, %fd110, %fd111;
	add.s32 	%r83, %r79, 2560;
	mul.wide.u32 	%rd55, %r83, 8;
	add.s64 	%rd56, %rd2, %rd55;
	ld.global.f64 	%fd113, [%rd56];
	add.f64 	%fd114, %fd112, %fd113;
	add.s32 	%r84, %r79, 3200;
	mul.wide.u32 	%rd57, %r84, 8;
	add.s64 	%rd58, %rd2, %rd57;
	ld.global.f64 	%fd115, [%rd58];
	add.f64 	%fd116, %fd114, %fd115;
	add.s32 	%r85, %r79, 3840;
	mul.wide.u32 	%rd59, %r85, 8;
	add.s64 	%rd60, %rd2, %rd59;
	ld.global.f64 	%fd117, [%rd60];
	add.f64 	%fd118, %fd116, %fd117;
	add.s32 	%r86, %r79, 4480;
	mul.wide.u32 	%rd61, %r86, 8;
	add.s64 	%rd62, %rd2, %rd61;
	ld.global.f64 	%fd119, [%rd62];
	add.f64 	%fd378, %fd118, %fd119;
	add.s32 	%r284, %r284, 5120;
$L__BB3_40:
	setp.eq.s32 	%p13, %r39, 0;
	@%p13 bra 	$L__BB3_46;
	and.b32  	%r42, %r26, 3;
	setp.lt.u32 	%p14, %r39, 4;
	@%p14 bra 	$L__BB3_43;
	add.s32 	%r87, %r284, %r279;
	mul.wide.u32 	%rd63, %r87, 8;
	add.s64 	%rd64, %rd2, %rd63;
	ld.global.f64 	%fd121, [%rd64];
	add.f64 	%fd122, %fd378, %fd121;
	add.s32 	%r88, %r87, 640;
	mul.wide.u32 	%rd65, %r88, 8;
	add.s64 	%rd66, %rd2, %rd65;
	ld.global.f64 	%fd123, [%rd66];
	add.f64 	%fd124, %fd122, %fd123;
	add.s32 	%r89, %r87, 1280;
	mul.wide.u32 	%rd67, %r89, 8;
	add.s64 	%rd68, %rd2, %rd67;
	ld.global.f64 	%fd125, [%rd68];
	add.f64 	%fd126, %fd124, %fd125;
	add.s32 	%r90, %r87, 1920;
	mul.wide.u32 	%rd69, %r90, 8;
	add.s64 	%rd70, %rd2, %rd69;
	ld.global.f64 	%fd127, [%rd70];
	add.f64 	%fd378, %fd126, %fd127;
	add.s32 	%r284, %r284, 2560;
$L__BB3_43:
	setp.eq.s32 	%p15, %r42, 0;
	@%p15 bra 	$L__BB3_46;
	add.s32 	%r287, %r284, %r279;
	neg.s32 	%r286, %r42;
$L__BB3_45:
	.pragma "nounroll";
	mul.wide.u32 	%rd71, %r287, 8;
	add.s64 	%rd72, %rd2, %rd71;
	ld.global.f64 	%fd128, [%rd72];
	add.f64 	%fd378, %fd378, %fd128;
	add.s32 	%r287, %r287, 640;
	add.s32 	%r286, %r286, 1;
	setp.ne.s32 	%p16, %r286, 0;
	@%p16 bra 	$L__BB3_45;
$L__BB3_46:
	// begin inline asm
	mov.u32 %r91, %laneid;
	// end inline asm
	mov.b64 	%rd73, %fd378;
	mov.b64 	{%r93, %r98}, %rd73;
	mov.b32 	%r99, 1;
	mov.b32 	%r140, 31;
	mov.b32 	%r141, -1;
	// begin inline asm
	shfl.sync.down.b32 %r92, %r93, %r99, %r140, %r141;
	// end inline asm
	// begin inline asm
	shfl.sync.down.b32 %r97, %r98, %r99, %r140, %r141;
	// end inline asm
	mov.b64 	%rd74, {%r92, %r97};
	mov.b64 	%fd129, %rd74;
	setp.gt.s32 	%p17, %r91, 30;
	add.f64 	%fd130, %fd378, %fd129;
	selp.f64 	%fd131, %fd378, %fd130, %p17;
	mov.b64 	%rd75, %fd131;
	mov.b64 	{%r103, %r108}, %rd75;
	mov.b32 	%r109, 2;
	// begin inline asm
	shfl.sync.down.b32 %r102, %r103, %r109, %r140, %r141;
	// end inline asm
	// begin inline asm
	shfl.sync.down.b32 %r107, %r108, %r109, %r140, %r141;
	// end inline asm
	mov.b64 	%rd76, {%r102, %r107};
	mov.b64 	%fd132, %rd76;
	setp.gt.s32 	%p18, %r91, 29;
	add.f64 	%fd133, %fd131, %fd132;
	selp.f64 	%fd134, %fd131, %fd133, %p18;
	mov.b64 	%rd77, %fd134;
	mov.b64 	{%r113, %r118}, %rd77;
	mov.b32 	%r119, 4;
	// begin inline asm
	shfl.sync.down.b32 %r112, %r113, %r119, %r140, %r141;
	// end inline asm
	// begin inline asm
	shfl.sync.down.b32 %r117, %r118, %r119, %r140, %r141;
	// end inline asm
	mov.b64 	%rd78, {%r112, %r117};
	mov.b64 	%fd135, %rd78;
	setp.gt.s32 	%p19, %r91, 27;
	add.f64 	%fd136, %fd134, %fd135;
	selp.f64 	%fd137, %fd134, %fd136, %p19;
	mov.b64 	%rd79, %fd137;
	mov.b64 	{%r123, %r128}, %rd79;
	mov.b32 	%r129, 8;
	// begin inline asm
	shfl.sync.down.b32 %r122, %r123, %r129, %r140, %r141;
	// end inline asm
	// begin inline asm
	shfl.sync.down.b32 %r127, %r128, %r129, %r140, %r141;
	// end inline asm
	mov.b64 	%rd80, {%r122, %r127};
	mov.b64 	%fd138, %rd80;
	setp.gt.s32 	%p20, %r91, 23;
	add.f64 	%fd139, %fd137, %fd138;
	selp.f64 	%fd140, %fd137, %fd139, %p20;
	mov.b64 	%rd81, %fd140;
	mov.b64 	{%r133, %r138}, %rd81;
	mov.b32 	%r139, 16;
	// begin inline asm
	shfl.sync.down.b32 %r132, %r133, %r139, %r140, %r141;
	// end inline asm
	// begin inline asm
	shfl.sync.down.b32 %r137, %r138, %r139, %r140, %r141;
	// end inline asm
	mov.b64 	%rd82, {%r132, %r137};
	mov.b64 	%fd141, %rd82;
	setp.gt.s32 	%p21, %r91, 15;
	add.f64 	%fd38, %fd140, %fd141;
	selp.f64 	%fd379, %fd140, %fd38, %p21;
	setp.ne.s32 	%p22, %r91, 0;
	@%p22 bra 	$L__BB3_48;
	shr.u32 	%r142, %r21, 2;
	and.b32  	%r143, %r142, 248;
	mov.u32 	%r144, _ZZN3cub18CUB_300001_SM_10006detail6reduce28DeviceReduceSingleTileKernelINS2_10policy_hubIdjN4cuda3std3__44plusIdEEE10Policy1000EN6thrust24THRUST_300001_SM_1000_NS10device_ptrIdEEPdjS9_ddNS7_10__identityEEEvT0_T1_T2_T3_T4_T6_E12temp_storage;
	add.s32 	%r145, %r144, %r143;
	st.shared.f64 	[%r145+24], %fd38;
$L__BB3_48:
	bar.sync 	0;
	setp.ne.s32 	%p23, %r21, 0;
	@%p23 bra 	$L__BB3_50;
	ld.shared.f64 	%fd142, [_ZZN3cub18CUB_300001_SM_10006detail6reduce28DeviceReduceSingleTileKernelINS2_10policy_hubIdjN4cuda3std3__44plusIdEEE10Policy1000EN6thrust24THRUST_300001_SM_1000_NS10device_ptrIdEEPdjS9_ddNS7_10__identityEEEvT0_T1_T2_T3_T4_T6_E12temp_storage+32];
	add.f64 	%fd143, %fd379, %fd142;
	ld.shared.f64 	%fd144, [_ZZN3cub18CUB_300001_SM_10006detail6reduce28DeviceReduceSingleTileKernelINS2_10policy_hubIdjN4cuda3std3__44plusIdEEE10Policy1000EN6thrust24THRUST_300001_SM_1000_NS10device_ptrIdEEPdjS9_ddNS7_10__identityEEEvT0_T1_T2_T3_T4_T6_E12temp_storage+40];
	add.f64 	%fd145, %fd143, %fd144;
	ld.shared.f64 	%fd146, [_ZZN3cub18CUB_300001_SM_10006detail6reduce28DeviceReduceSingleTileKernelINS2_10policy_hubIdjN4cuda3std3__44plusIdEEE10Policy1000EN6thrust24THRUST_300001_SM_1000_NS10device_ptrIdEEPdjS9_ddNS7_10__identityEEEvT0_T1_T2_T3_T4_T6_E12temp_storage+48];
	add.f64 	%fd147, %fd145, %fd146;
	ld.shared.f64 	%fd148, [_ZZN3cub18CUB_300001_SM_10006detail6reduce28DeviceReduceSingleTileKernelINS2_10policy_hubIdjN4cuda3std3__44plusIdEEE10Policy1000EN6thrust24THRUST_300001_SM_1000_NS10device_ptrIdEEPdjS9_ddNS7_10__identityEEEvT0_T1_T2_T3_T4_T6_E12temp_storage+56];
	add.f64 	%fd149, %fd147, %fd148;
	ld.shared.f64 	%fd150, [_ZZN3cub18CUB_300001_SM_10006detail6reduce28DeviceReduceSingleTileKernelINS2_10policy_hubIdjN4cuda3std3__44plusIdEEE10Policy1000EN6thrust24THRUST_300001_SM_1000_NS10device_ptrIdEEPdjS9_ddNS7_10__identityEEEvT0_T1_T2_T3_T4_T6_E12temp_storage+64];
	add.f64 	%fd151, %fd149, %fd150;
	ld.shared.f64 	%fd152, [_ZZN3cub18CUB_300001_SM_10006detail6reduce28DeviceReduceSingleTileKernelINS2_10policy_hubIdjN4cuda3std3__44plusIdEEE10Policy1000EN6thrust24THRUST_300001_SM_1000_NS10device_ptrIdEEPdjS9_ddNS7_10__identityEEEvT0_T1_T2_T3_T4_T6_E12temp_storage+72];
	add.f64 	%fd153, %fd151, %fd152;
	ld.shared.f64 	%fd154, [_ZZN3cub18CUB_300001_SM_10006detail6reduce28DeviceReduceSingleTileKernelINS2_10policy_hubIdjN4cuda3std3__44plusIdEEE10Policy1000EN6thrust24THRUST_300001_SM_1000_NS10device_ptrIdEEPdjS9_ddNS7_10__identityEEEvT0_T1_T2_T3_T4_T6_E12temp_storage+80];
	add.f64 	%fd155, %fd153, %fd154;
	ld.shared.f64 	%fd156, [_ZZN3cub18CUB_300001_SM_10006detail6reduce28DeviceReduceSingleTileKernelINS2_10policy_hubIdjN4cuda3std3__44plusIdEEE10Policy1000EN6thrust24THRUST_300001_SM_1000_NS10device_ptrIdEEPdjS9_ddNS7_10__identityEEEvT0_T1_T2_T3_T4_T6_E12temp_storage+88];
	add.f64 	%fd157, %fd155, %fd156;
	ld.shared.f64 	%fd158, [_ZZN3cub18CUB_300001_SM_10006detail6reduce28DeviceReduceSingleTileKernelINS2_10policy_hubIdjN4cuda3std3__44plusIdEEE10Policy1000EN6thrust24THRUST_300001_SM_1000_NS10device_ptrIdEEPdjS9_ddNS7_10__identityEEEvT0_T1_T2_T3_T4_T6_E12temp_storage+96];
	add.f64 	%fd159, %fd157, %fd158;
	ld.shared.f64 	%fd160, [_ZZN3cub18CUB_300001_SM_10006detail6reduce28DeviceReduceSingleTileKernelINS2_10policy_hubIdjN4cuda3std3__44plusIdEEE10Policy1000EN6thrust24THRUST_300001_SM_1000_NS10device_ptrIdEEPdjS9_ddNS7_10__identityEEEvT0_T1_T2_T3_T4_T6_E12temp_storage+104];
	add.f64 	%fd161, %fd159, %fd160;
	ld.shared.f64 	%fd162, [_ZZN3cub18CUB_300001_SM_10006detail6reduce28DeviceReduceSingleTileKernelINS2_10policy_hubIdjN4cuda3std3__44plusIdEEE10Policy1000EN6thrust24THRUST_300001_SM_1000_NS10device_ptrIdEEPdjS9_ddNS7_10__identityEEEvT0_T1_T2_T3_T4_T6_E12temp_storage+112];
	add.f64 	%fd163, %fd161, %fd162;
	ld.shared.f64 	%fd164, [_ZZN3cub18CUB_300001_SM_10006detail6reduce28DeviceReduceSingleTileKernelINS2_10policy_hubIdjN4cuda3std3__44plusIdEEE10Policy1000EN6thrust24THRUST_300001_SM_1000_NS10device_ptrIdEEPdjS9_ddNS7_10__identityEEEvT0_T1_T2_T3_T4_T6_E12temp_storage+120];
	add.f64 	%fd165, %fd163, %fd164;
	ld.shared.f64 	%fd166, [_ZZN3cub18CUB_300001_SM_10006detail6reduce28DeviceReduceSingleTileKernelINS2_10policy_hubIdjN4cuda3std3__44plusIdEEE10Policy1000EN6thrust24THRUST_300001_SM_1000_NS10device_ptrIdEEPdjS9_ddNS7_10__identityEEEvT0_T1_T2_T3_T4_T6_E12temp_storage+128];
	add.f64 	%fd167, %fd165, %fd166;
	ld.shared.f64 	%fd168, [_ZZN3cub18CUB_300001_SM_10006detail6reduce28DeviceReduceSingleTileKernelINS2_10policy_hubIdjN4cuda3std3__44plusIdEEE10Policy1000EN6thrust24THRUST_300001_SM_1000_NS10device_ptrIdEEPdjS9_ddNS7_10__identityEEEvT0_T1_T2_T3_T4_T6_E12temp_storage+136];
	add.f64 	%fd169, %fd167, %fd168;
	ld.shared.f64 	%fd170, [_ZZN3cub18CUB_300001_SM_10006detail6reduce28DeviceReduceSingleTileKernelINS2_10policy_hubIdjN4cuda3std3__44plusIdEEE10Policy1000EN6thrust24THRUST_300001_SM_1000_NS10device_ptrIdEEPdjS9_ddNS7_10__identityEEEvT0_T1_T2_T3_T4_T6_E12temp_storage+144];
	add.f64 	%fd171, %fd169, %fd170;
	ld.shared.f64 	%fd172, [_ZZN3cub18CUB_300001_SM_10006detail6reduce28DeviceReduceSingleTileKernelINS2_10policy_hubIdjN4cuda3std3__44plusIdEEE10Policy1000EN6thrust24THRUST_300001_SM_1000_NS10device_ptrIdEEPdjS9_ddNS7_10__identityEEEvT0_T1_T2_T3_T4_T6_E12temp_storage+152];
	add.f64 	%fd173, %fd171, %fd172;
	ld.shared.f64 	%fd174, [_ZZN3cub18CUB_300001_SM_10006detail6reduce28DeviceReduceSingleTileKernelINS2_10policy_hubIdjN4cuda3std3__44plusIdEEE10Policy1000EN6thrust24THRUST_300001_SM_1000_NS10device_ptrIdEEPdjS9_ddNS7_10__identityEEEvT0_T1_T2_T3_T4_T6_E12temp_storage+160];
	add.f64 	%fd175, %fd173, %fd174;
	ld.shared.f64 	%fd176, [_ZZN3cub18CUB_300001_SM_10006detail6reduce28DeviceReduceSingleTileKernelINS2_10policy_hubIdjN4cuda3std3__44plusIdEEE10Policy1000EN6thrust24THRUST_300001_SM_1000_NS10device_ptrIdEEPdjS9_ddNS7_10__identityEEEvT0_T1_T2_T3_T4_T6_E12temp_storage+168];
	add.f64 	%fd177, %fd175, %fd176;
	ld.shared.f64 	%fd178, [_ZZN3cub18CUB_300001_SM_10006detail6reduce28DeviceReduceSingleTileKernelINS2_10policy_hubIdjN4cuda3std3__44plusIdEEE10Policy1000EN6thrust24THRUST_300001_SM_1000_NS10device_ptrIdEEPdjS9_ddNS7_10__identityEEEvT0_T1_T2_T3_T4_T6_E12temp_storage+176];
	add.f64 	%fd379, %fd177, %fd178;
$L__BB3_50:
	mov.u32 	%r269, %tid.x;
	setp.ne.s32 	%p69, %r269, 0;
	@%p69 bra 	$L__BB3_52;
	add.f64 	%fd357, %fd42, %fd379;
	st.global.f64 	[%rd1], %fd357;
$L__BB3_52:
	ret;

}
	// .globl	_ZN3cub18CUB_300001_SM_10006detail6reduce18DeviceReduceKernelINS2_10policy_hubIdjN4cuda3std3__44plusIdEEE10Policy1000EN6thrust24THRUST_300001_SM_1000_NS10device_ptrIdEEjS9_dNS7_10__identityEEEvT0_PT3_T1_NS0_13GridEvenShareISK_EET2_T4_
.visible .entry _ZN3cub18CUB_300001_SM_10006detail6reduce18DeviceReduceKernelINS2_10policy_hubIdjN4cuda3std3__44plusIdEEE10Policy1000EN6thrust24THRUST_300001_SM_1000_NS10device_ptrIdEEjS9_dNS7_10__identityEEEvT0_PT3_T1_NS0_13GridEvenShareISK_EET2_T4_(
	.param .align 8 .b8 _ZN3cub18CUB_300001_SM_10006detail6reduce18DeviceReduceKernelINS2_10policy_hubIdjN4cuda3std3__44plusIdEEE10Policy1000EN6thrust24THRUST_300001_SM_1000_NS10device_ptrIdEEjS9_dNS7_10__identityEEEvT0_PT3_T1_NS0_13GridEvenShareISK_EET2_T4__param_0[8],
	.param .u64 .ptr .align 1 _ZN3cub18CUB_300001_SM_10006detail6reduce18DeviceReduceKernelINS2_10policy_hubIdjN4cuda3std3__44plusIdEEE10Policy1000EN6thrust24THRUST_300001_SM_1000_NS10device_ptrIdEEjS9_dNS7_10__identityEEEvT0_PT3_T1_NS0_13GridEvenShareISK_EET2_T4__param_1,
	.param .u32 _ZN3cub18CUB_300001_SM_10006detail6reduce18DeviceReduceKernelINS2_10policy_hubIdjN4cuda3std3__44plusIdEEE10Policy1000EN6thrust24THRUST_300001_SM_1000_NS10device_ptrIdEEjS9_dNS7_10__identityEEEvT0_PT3_T1_NS0_13GridEvenShareISK_EET2_T4__param_2,
	.param .align 4 .b8 _ZN3cub18CUB_300001_SM_10006detail6reduce18DeviceReduceKernelINS2_10policy_hubIdjN4cuda3std3__44plusIdEEE10Policy1000EN6thrust24THRUST_300001_SM_1000_NS10device_ptrIdEEjS9_dNS7_10__identityEEEvT0_PT3_T1_NS0_13GridEvenShareISK_EET2_T4__param_3[40],
	.param .align 1 .b8 _ZN3cub18CUB_300001_SM_10006detail6reduce18DeviceReduceKernelINS2_10policy_hubIdjN4cuda3std3__44plusIdEEE10Policy1000EN6thrust24THRUST_300001_SM_1000_NS10device_ptrIdEEjS9_dNS7_10__identityEEEvT0_PT3_T1_NS0_13GridEvenShareISK_EET2_T4__param_4[1],
	.param .align 1 .b8 _ZN3cub18CUB_300001_SM_10006detail6reduce18DeviceReduceKernelINS2_10policy_hubIdjN4cuda3std3__44plusIdEEE10Policy1000EN6thrust24THRUST_300001_SM_1000_NS10device_ptrIdEEjS9_dNS7_10__identityEEEvT0_PT3_T1_NS0_13GridEvenShareISK_EET2_T4__param_5[1]
)
.maxntid 640
{
	.reg .pred 	%p<69>;
	.reg .b16 	%rs<4>;
	.reg .b32 	%r<356>;
	.reg .b64 	%rd<160>;
	.reg .b64 	%fd<376>;
	// demoted variable
	.shared .align 8 .b8 _ZZN3cub18CUB_300001_SM_10006detail6reduce18DeviceReduceKernelINS2_10policy_hubIdjN4cuda3std3__44plusIdEEE10Policy1000EN6thrust24THRUST_300001_SM_1000_NS10device_ptrIdEEjS9_dNS7_10__identityEEEvT0_PT3_T1_NS0_13GridEvenShareISK_EET2_T4_E12temp_storage[192];
	ld.param.u32 	%r1, [_ZN3cub18CUB_300001_SM_10006detail6reduce18DeviceReduceKernelINS2_10policy_hubIdjN4cuda3std3__44plusIdEEE10Policy1000EN6thrust24THRUST_300001_SM_1000_NS10device_ptrIdEEjS9_dNS7_10__identityEEEvT0_PT3_T1_NS0_13GridEvenShareISK_EET2_T4__param_3+20];
	ld.param.u32 	%r2, [_ZN3cub18CUB_300001_SM_10006detail6reduce18DeviceReduceKernelINS2_10policy_hubIdjN4cuda3std3__44plusIdEEE10Policy1000EN6thrust24THRUST_300001_SM_1000_NS10device_ptrIdEEjS9_dNS7_10__identityEEEvT0_PT3_T1_NS0_13GridEvenShareISK_EET2_T4__param_3+24];
	ld.param.u64 	%rd3, [_ZN3cub18CUB_300001_SM_10006detail6reduce18DeviceReduceKernelINS2_10policy_hubIdjN4cuda3std3__44plusIdEEE10Policy1000EN6thrust24THRUST_300001_SM_1000_NS10device_ptrIdEEjS9_dNS7_10__identityEEEvT0_PT3_T1_NS0_13GridEvenShareISK_EET2_T4__param_0];
	cvta.to.global.u64 	%rd1, %rd3;
	mov.u32 	%r3, %ctaid.x;
	mul.lo.s32 	%r4, %r2, 5120;
	mul.lo.s32 	%r347, %r3, 5120;
	sub.s32 	%r6, %r1, %r347;
	setp.gt.u32 	%p1, %r6, 5119;
	@%p1 bra 	$L__BB4_26;
	mov.u32 	%r7, %tid.x;
	setp.ge.u32 	%p23, %r7, %r6;
	mov.f64 	%fd364, 0d0000000000000000;
	mov.u32 	%r338, %r7;
	@%p23 bra 	$L__BB4_3;
	add.s32 	%r181, %r347, %r7;
	mul.wide.u32 	%rd76, %r181, 8;
	add.s64 	%rd77, %rd1, %rd76;
	ld.global.f64 	%fd364, [%rd77];
	add.s32 	%r338, %r7, 640;
$L__BB4_3:
	setp.ge.u32 	%p24, %r338, %r6;
	@%p24 bra 	$L__BB4_17;
	not.b32 	%r182, %r338;
	add.s32 	%r183, %r1, %r182;
	sub.s32 	%r184, %r183, %r347;
	mul.hi.u32 	%r185, %r184, -858993459;
	shr.u32 	%r186, %r185, 9;
	add.s32 	%r10, %r186, 1;
	and.b32  	%r11, %r10, 15;
	setp.lt.u32 	%p25, %r184, 9600;
	@%p25 bra 	$L__BB4_8;
	add.s32 	%r337, %r338, 5120;
	add.s32 	%r336, %r338, %r347;
	and.b32  	%r187, %r10, 16777200;
	neg.s32 	%r335, %r187;
$L__BB4_6:
	.pragma "nounroll";
	mul.wide.u32 	%rd78, %r336, 8;
	add.s64 	%rd79, %rd1, %rd78;
	ld.global.f64 	%fd179, [%rd79];
	add.f64 	%fd180, %fd364, %fd179;
	add.s32 	%r188, %r336, 640;
	mul.wide.u32 	%rd80, %r188, 8;
	add.s64 	%rd81, %rd1, %rd80;
	ld.global.f64 	%fd181, [%rd81];
	add.f64 	%fd182, %fd180, %fd181;
	add.s32 	%r189, %r336, 1280;
	mul.wide.u32 	%rd82, %r189, 8;
	add.s64 	%rd83, %rd1, %rd82;
	ld.global.f64 	%fd183, [%rd83];
	add.f64 	%fd184, %fd182, %fd183;
	add.s32 	%r190, %r336, 1920;
	mul.wide.u32 	%rd84, %r190, 8;
	add.s64 	%rd85, %rd1, %rd84;
	ld.global.f64 	%fd185, [%rd85];
	add.f64 	%fd186, %fd184, %fd185;
	add.s32 	%r191, %r336, 2560;
	mul.wide.u32 	%rd86, %r191, 8;
	add.s64 	%rd87, %rd1, %rd86;
	ld.global.f64 	%fd187, [%rd87];
	add.f64 	%fd188, %fd186, %fd187;
	add.s32 	%r192, %r336, 3200;
	mul.wide.u32 	%rd88, %r192, 8;
	add.s64 	%rd89, %rd1, %rd88;
	ld.global.f64 	%fd189, [%rd89];
	add.f64 	%fd190, %fd188, %fd189;
	add.s32 	%r193, %r336, 3840;
	mul.wide.u32 	%rd90, %r193, 8;
	add.s64 	%rd91, %rd1, %rd90;
	ld.global.f64 	%fd191, [%rd91];
	add.f64 	%fd192, %fd190, %fd191;
	add.s32 	%r194, %r336, 4480;
	mul.wide.u32 	%rd92, %r194, 8;
	add.s64 	%rd93, %rd1, %rd92;
	ld.global.f64 	%fd193, [%rd93];
	add.f64 	%fd194, %fd192, %fd193;
	add.s32 	%r195, %r336, 5120;
	mul.wide.u32 	%rd94, %r195, 8;
	add.s64 	%rd95, %rd1, %rd94;
	ld.global.f64 	%fd195, [%rd95];
	add.f64 	%fd196, %fd194, %fd195;
	add.s32 	%r196, %r336, 5760;
	mul.wide.u32 	%rd96, %r196, 8;
	add.s64 	%rd97, %rd1, %rd96;
	ld.global.f64 	%fd197, [%rd97];
	add.f64 	%fd198, %fd196, %fd197;
	add.s32 	%r197, %r336, 6400;
	mul.wide.u32 	%rd98, %r197, 8;
	add.s64 	%rd99, %rd1, %rd98;
	ld.global.f64 	%fd199, [%rd99];
	add.f64 	%fd200, %fd198, %fd199;
	add.s32 	%r198, %r336, 7040;
	mul.wide.u32 	%rd100, %r198, 8;
	add.s64 	%rd101, %rd1, %rd100;
	ld.global.f64 	%fd201, [%rd101];
	add.f64 	%fd202, %fd200, %fd201;
	add.s32 	%r199, %r336, 7680;
	mul.wide.u32 	%rd102, %r199, 8;
	add.s64 	%rd103, %rd1, %rd102;
	ld.global.f64 	%fd203, [%rd103];
	add.f64 	%fd204, %fd202, %fd203;
	add.s32 	%r200, %r336, 8320;
	mul.wide.u32 	%rd104, %r200, 8;
	add.s64 	%rd105, %rd1, %rd104;
	ld.global.f64 	%fd205, [%rd105];
	add.f64 	%fd206, %fd204, %fd205;
	add.s32 	%r201, %r336, 8960;
	mul.wide.u32 	%rd106, %r201, 8;
	add.s64 	%rd107, %rd1, %rd106;
	ld.global.f64 	%fd207, [%rd107];
	add.f64 	%fd208, %fd206, %fd207;
	add.s32 	%r202, %r336, 9600;
	mul.wide.u32 	%rd108, %r202, 8;
	add.s64 	%rd109, %rd1, %rd108;
	ld.global.f64 	%fd209, [%rd109];
	add.f64 	%fd364, %fd208, %fd209;
	add.s32 	%r337, %r337, 10240;
	add.s32 	%r336, %r336, 10240;
	add.s32 	%r335, %r335, 16;
	setp.ne.s32 	%p26, %r335, 0;
	@%p26 bra 	$L__BB4_6;
	add.s32 	%r338, %r337, -5120;
$L__BB4_8:
	setp.eq.s32 	%p27, %r11, 0;
	@%p27 bra 	$L__BB4_17;
	and.b32  	%r23, %r10, 7;
	setp.lt.u32 	%p28, %r11, 8;
	@%p28 bra 	$L__BB4_11;
	add.s32 	%r203, %r338, %r347;
	mul.wide.u32 	%rd110, %r203, 8;
	add.s64 	%rd111, %rd1, %rd110;
	ld.global.f64 	%fd211, [%rd111];
	add.f64 	%fd212, %fd364, %fd211;
	add.s32 	%r204, %r203, 640;
	mul.wide.u32 	%rd112, %r204, 8;
	add.s64 	%rd113, %rd1, %rd112;
	ld.global.f64 	%fd213, [%rd113];
	add.f64 	%fd214, %fd212, %fd213;
	add.s32 	%r205, %r203, 1280;
	mul.wide.u32 	%rd114, %r205, 8;
	add.s64 	%rd115, %rd1, %rd114;
	ld.global.f64 	%fd215, [%rd115];
	add.f64 	%fd216, %fd214, %fd215;
	add.s32 	%r206, %r203, 1920;
	mul.wide.u32 	%rd116, %r206, 8;
	add.s64 	%rd117, %rd1, %rd116;
	ld.global.f64 	%fd217, [%rd117];
	add.f64 	%fd218, %fd216, %fd217;
	add.s32 	%r207, %r203, 2560;
	mul.wide.u32 	%rd118, %r207, 8;
	add.s64 	%rd119, %rd1, %rd118;
	ld.global.f64 	%fd219, [%rd119];
	add.f64 	%fd220, %fd218, %fd219;
	add.s32 	%r208, %r203, 3200;
	mul.wide.u32 	%rd120, %r208, 8;
	add.s64 	%rd121, %rd1, %rd120;
	ld.global.f64 	%fd221, [%rd121];
	add.f64 	%fd222, %fd220, %fd221;
	add.s32 	%r209, %r203, 3840;
	mul.wide.u32 	%rd122, %r209, 8;
	add.s64 	%rd123, %rd1, %rd122;
	ld.global.f64 	%fd223, [%rd123];
	add.f64 	%fd224, %fd222, %fd223;
	add.s32 	%r210, %r203, 4480;
	mul.wide.u32 	%rd124, %r210, 8;
	add.s64 	%rd125, %rd1, %rd124;
	ld.global.f64 	%fd225, [%rd125];
	add.f64 	%fd364, %fd224, %fd225;
	add.s32 	%r338, %r338, 5120;
$L__BB4_11:
	setp.eq.s32 	%p29, %r23, 0;
	@%p29 bra 	$L__BB4_17;
	and.b32  	%r26, %r10, 3;
	setp.lt.u32 	%p30, %r23, 4;
	@%p30 bra 	$L__BB4_14;
	add.s32 	%r211, %r338, %r347;
	mul.wide.u32 	%rd126, %r211, 8;
	add.s64 	%rd127, %rd1, %rd126;
	ld.global.f64 	%fd227, [%rd127];
	add.f64 	%fd228, %fd364, %fd227;
	add.s32 	%r212, %r211, 640;
	mul.wide.u32 	%rd128, %r212, 8;
	add.s64 	%rd129, %rd1, %rd128;
	ld.global.f64 	%fd229, [%rd129];
	add.f64 	%fd230, %fd228, %fd229;
	add.s32 	%r213, %r211, 1280;
	mul.wide.u32 	%rd130, %r213, 8;
	add.s64 	%rd131, %rd1, %rd130;
	ld.global.f64 	%fd231, [%rd131];
	add.f64 	%fd232, %fd230, %fd231;
	add.s32 	%r214, %r211, 1920;
	mul.wide.u32 	%rd132, %r214, 8;
	add.s64 	%rd133, %rd1, %rd132;
	ld.global.f64 	%fd233, [%rd133];
	add.f64 	%fd364, %fd232, %fd233;
	add.s32 	%r338, %r338, 2560;
$L__BB4_14:
	setp.eq.s32 	%p31, %r26, 0;
	@%p31 bra 	$L__BB4_17;
	add.s32 	%r342, %r338, %r347;
	neg.s32 	%r341, %r26;
$L__BB4_16:
	.pragma "nounroll";
	mul.wide.u32 	%rd134, %r342, 8;
	add.s64 	%rd135, %rd1, %rd134;
	ld.global.f64 	%fd234, [%rd135];
	add.f64 	%fd364, %fd364, %fd234;
	add.s32 	%r342, %r342, 640;
	add.s32 	%r341, %r341, 1;
	setp.ne.s32 	%p32, %r341, 0;
	@%p32 bra 	$L__BB4_16;
$L__BB4_17:
	setp.lt.u32 	%p33, %r6, 640;
	@%p33 bra 	$L__BB4_22;
	// begin inline asm
	mov.u32 %r278, %laneid;
	// end inline asm
	mov.b64 	%rd146, %fd364;
	mov.b64 	{%r280, %r285}, %rd146;
	mov.b32 	%r286, 1;
	mov.b32 	%r327, 31;
	mov.b32 	%r328, -1;
	// begin inline asm
	shfl.sync.down.b32 %r279, %r280, %r286, %r327, %r328;
	// end inline asm
	// begin inline asm
	shfl.sync.down.b32 %r284, %r285, %r286, %r327, %r328;
	// end inline asm
	mov.b64 	%rd147, {%r279, %r284};
	mov.b64 	%fd305, %rd147;
	setp.gt.s32 	%p61, %r278, 30;
	add.f64 	%fd306, %fd364, %fd305;
	selp.f64 	%fd307, %fd364, %fd306, %p61;
	mov.b64 	%rd148, %fd307;
	mov.b64 	{%r290, %r295}, %rd148;
	mov.b32 	%r296, 2;
	// begin inline asm
	shfl.sync.down.b32 %r289, %r290, %r296, %r327, %r328;
	// end inline asm
	// begin inline asm
	shfl.sync.down.b32 %r294, %r295, %r296, %r327, %r328;
	// end inline asm
	mov.b64 	%rd149, {%r289, %r294};
	mov.b64 	%fd308, %rd149;
	setp.gt.s32 	%p62, %r278, 29;
	add.f64 	%fd309, %fd307, %fd308;
	selp.f64 	%fd310, %fd307, %fd309, %p62;
	mov.b64 	%rd150, %fd310;
	mov.b64 	{%r300, %r305}, %rd150;
	mov.b32 	%r306, 4;
	// begin inline asm
	shfl.sync.down.b32 %r299, %r300, %r306, %r327, %r328;
	// end inline asm
	// begin inline asm
	shfl.sync.down.b32 %r304, %r305, %r306, %r327, %r328;
	// end inline asm
	mov.b64 	%rd151, {%r299, %r304};
	mov.b64 	%fd311, %rd151;
	setp.gt.s32 	%p63, %r278, 27;
	add.f64 	%fd312, %fd310, %fd311;
	selp.f64 	%fd313, %fd310, %fd312, %p63;
	mov.b64 	%rd152, %fd313;
	mov.b64 	{%r310, %r315}, %rd152;
	mov.b32 	%r316, 8;
	// begin inline asm
	shfl.sync.down.b32 %r309, %r310, %r316, %r327, %r328;
	// end inline asm
	// begin inline asm
	shfl.sync.down.b32 %r314, %r315, %r316, %r327, %r328;
	// end inline asm
	mov.b64 	%rd153, {%r309, %r314};
	mov.b64 	%fd314, %rd153;
	setp.gt.s32 	%p64, %r278, 23;
	add.f64 	%fd315, %fd313, %fd314;
	selp.f64 	%fd316, %fd313, %fd315, %p64;
	mov.b64 	%rd154, %fd316;
	mov.b64 	{%r320, %r325}, %rd154;
	mov.b32 	%r326, 16;
	// begin inline asm
	shfl.sync.down.b32 %r319, %r320, %r326, %r327, %r328;
	// end inline asm
	// begin inline asm
	shfl.sync.down.b32 %r324, %r325, %r326, %r327, %r328;
	// end inline asm
	mov.b64 	%rd155, {%r319, %r324};
	mov.b64 	%fd317, %rd155;
	setp.gt.s32 	%p65, %r278, 15;
	add.f64 	%fd16, %fd316, %fd317;
	selp.f64 	%fd375, %fd316, %fd16, %p65;
	setp.ne.s32 	%p66, %r278, 0;
	@%p66 bra 	$L__BB4_20;
	shr.u32 	%r329, %r7, 2;
	and.b32  	%r330, %r329, 248;
	mov.u32 	%r331, _ZZN3cub18CUB_300001_SM_10006detail6reduce18DeviceReduceKernelINS2_10policy_hubIdjN4cuda3std3__44plusIdEEE10Policy1000EN6thrust24THRUST_300001_SM_1000_NS10device_ptrIdEEjS9_dNS7_10__identityEEEvT0_PT3_T1_NS0_13GridEvenShareISK_EET2_T4_E12temp_storage;
	add.s32 	%r332, %r331, %r330;
	st.shared.f64 	[%r332+24], %fd16;
$L__BB4_20:
	bar.sync 	0;
	setp.ne.s32 	%p67, %r7, 0;
	@%p67 bra 	$L__BB4_48;
	ld.shared.f64 	%fd318, [_ZZN3cub18CUB_300001_SM_10006detail6reduce18DeviceReduceKernelINS2_10policy_hubIdjN4cuda3std3__44plusIdEEE10Policy1000EN6thrust24THRUST_300001_SM_1000_NS10device_ptrIdEEjS9_dNS7_10__identityEEEvT0_PT3_T1_NS0_13GridEvenShareISK_EET2_T4_E12temp_storage+32];
	add.f64 	%fd319, %fd375, %fd318;
	ld.shared.f64 	%fd320, [_ZZN3cub18CUB_300001_SM_10006detail6reduce18DeviceReduceKernelINS2_10policy_hubIdjN4cuda3std3__44plusIdEEE10Policy1000EN6thrust24THRUST_300001_SM_1000_NS10device_ptrIdEEjS9_dNS7_10__identityEEEvT0_PT3_T1_NS0_13GridEvenShareISK_EET2_T4_E12temp_storage+40];
	add.f64 	%fd321, %fd319, %fd320;
	ld.shared.f64 	%fd322, [_ZZN3cub18CUB_300001_SM_10006detail6reduce18DeviceReduceKernelINS2_10policy_hubIdjN4cuda3std3__44plusIdEEE10Policy1000EN6thrust24THRUST_300001_SM_1000_NS10device_ptrIdEEjS9_dNS7_10__identityEEEvT0_PT3_T1_NS0_13GridEvenShareISK_EET2_T4_E12temp_storage+48];
	add.f64 	%fd323, %fd321, %fd322;
	ld.shared.f64 	%fd324, [_ZZN3cub18CUB_300001_SM_10006detail6reduce18DeviceReduceKernelINS2_10policy_hubIdjN4cuda3std3__44plusIdEEE10Policy1000EN6thrust24THRUST_300001_SM_1000_NS10device_ptrIdEEjS9_dNS7_10__identityEEEvT0_PT3_T1_NS0_13GridEvenShareISK_EET2_T4_E12temp_storage+56];
	add.f64 	%fd325, %fd323, %fd324;
	ld.shared.f64 	%fd326, [_ZZN3cub18CUB_300001_SM_10006detail6reduce18DeviceReduceKernelINS2_10policy_hubIdjN4cuda3std3__44plusIdEEE10Policy1000EN6thrust24THRUST_300001_SM_1000_NS10device_ptrIdEEjS9_dNS7_10__identityEEEvT0_PT3_T1_NS0_13GridEvenShareISK_EET2_T4_E12temp_storage+64];
	add.f64 	%fd327, %fd325, %fd326;
	ld.shared.f64 	%fd328, [_ZZN3cub18CUB_300001_SM_10006detail6reduce18DeviceReduceKernelINS2_10policy_hubIdjN4cuda3std3__44plusIdEEE10Policy1000EN6thrust24THRUST_300001_SM_1000_NS10device_ptrIdEEjS9_dNS7_10__identityEEEvT0_PT3_T1_NS0_13GridEvenShareISK_EET2_T4_E12temp_storage+72];
	add.f64 	%fd329, %fd327, %fd328;
	ld.shared.f64 	%fd330, [_ZZN3cub18CUB_300001_SM_10006detail6reduce18DeviceReduceKernelINS2_10policy_hubIdjN4cuda3std3__44plusIdEEE10Policy1000EN6thrust24THRUST_300001_SM_1000_NS10device_ptrIdEEjS9_dNS7_10__identityEEEvT0_PT3_T1_NS0_13GridEvenShareISK_EET2_T4_E12temp_storage+80];
	add.f64 	%fd331, %fd329, %fd330;
	ld.shared.f64 	%fd332, [_ZZN3cub18CUB_300001_SM_10006detail6reduce18DeviceReduceKernelINS2_10policy_hubIdjN4cuda3std3__44plusIdEEE10Policy1000EN6thrust24THRUST_300001_SM_1000_NS10device_ptrIdEEjS9_dNS7_10__identityEEEvT0_PT3_T1_NS0_13GridEvenShareISK_EET2_T4_E12temp_storage+88];
	add.f64 	%fd333, %fd331, %fd332;
	ld.shared.f64 	%fd334, [_ZZN3cub18CUB_300001_SM_10006detail6reduce18DeviceReduceKernelINS2_10policy_hubIdjN4cuda3std3__44plusIdEEE10Policy1000EN6thrust24THRUST_300001_SM_1000_NS10device_ptrIdEEjS9_dNS7_10__identityEEEvT0_PT3_T1_NS0_13GridEvenShareISK_EET2_T4_E12temp_storage+96];
	add.f64 	%fd335, %fd333, %fd334;
	ld.shared.f64 	%fd336, [_ZZN3cub18CUB_300001_SM_10006detail6reduce18DeviceReduceKernelINS2_10policy_hubIdjN4cuda3std3__44plusIdEEE10Policy1000EN6thrust24THRUST_300001_SM_1000_NS10device_ptrIdEEjS9_dNS7_10__identityEEEvT0_PT3_T1_NS0_13GridEvenShareISK_EET2_T4_E12temp_storage+104];
	add.f64 	%fd337, %fd335, %fd336;
	ld.shared.f64 	%fd338, [_ZZN3cub18CUB_300001_SM_10006detail6reduce18DeviceReduceKernelINS2_10policy_hubIdjN4cuda3std3__44plusIdEEE10Policy1000EN6thrust24THRUST_300001_SM_1000_NS10device_ptrIdEEjS9_dNS7_10__identityEEEvT0_PT3_T1_NS0_13GridEvenShareISK_EET2_T4_E12temp_storage+112];
	add.f64 	%fd339, %fd337, %fd338;
	ld.shared.f64 	%fd340, [_ZZN3cub18CUB_300001_SM_10006detail6reduce18DeviceReduceKernelINS2_10policy_hubIdjN4cuda3std3__44plusIdEEE10Policy1000EN6thrust24THRUST_300001_SM_1000_NS10device_ptrIdEEjS9_dNS7_10__identityEEEvT0_PT3_T1_NS0_13GridEvenShareISK_EET2_T4_E12temp_storage+120];
	add.f64 	%fd341, %fd339, %fd340;
	ld.shared.f64 	%fd342, [_ZZN3cub18CUB_300001_SM_10006detail6reduce18DeviceReduceKernelINS2_10policy_hubIdjN4cuda3std3__44plusIdEEE10Policy1000EN6thrust24THRUST_300001_SM_1000_NS10device_ptrIdEEjS9_dNS7_10__identityEEEvT0_PT3_T1_NS0_13GridEvenShareISK_EET2_T4_E12temp_storage+128];
	add.f64 	%fd343, %fd341, %fd342;
	ld.shared.f64 	%fd344, [_ZZN3cub18CUB_300001_SM_10006detail6reduce18DeviceReduceKernelINS2_10policy_hubIdjN4cuda3std3__44plusIdEEE10Policy1000EN6thrust24THRUST_300001_SM_1000_NS10device_ptrIdEEjS9_dNS7_10__identityEEEvT0_PT3_T1_NS0_13GridEvenShareISK_EET2_T4_E12temp_storage+136];
	add.f64 	%fd345, %fd343, %fd344;
	ld.shared.f64 	%fd346, [_ZZN3cub18CUB_300001_SM_10006detail6reduce18DeviceReduceKernelINS2_10policy_hubIdjN4cuda3std3__44plusIdEEE10Policy1000EN6thrust24THRUST_300001_SM_1000_NS10device_ptrIdEEjS9_dNS7_10__identityEEEvT0_PT3_T1_NS0_13GridEvenShareISK_EET2_T4_E12temp_storage+144];
	add.f64 	%fd347, %fd345, %fd346;
	ld.shared.f64 	%fd348, [_ZZN3cub18CUB_300001_SM_10006detail6reduce18DeviceReduceKernelINS2_10policy_hubIdjN4cuda3std3__44plusIdEEE10Policy1000EN6thrust24THRUST_300001_SM_1000_NS10device_ptrIdEEjS9_dNS7_10__identityEEEvT0_PT3_T1_NS0_13GridEvenShareISK_EET2_T4_E12temp_storage+152];
	add.f64 	%fd349, %fd347, %fd348;
	ld.shared.f64 	%fd350, [_ZZN3cub18CUB_300001_SM_10006detail6reduce18DeviceReduceKernelINS2_10policy_hubIdjN4cuda3std3__44plusIdEEE10Policy1000EN6thrust24THRUST_300001_SM_1000_NS10device_ptrIdEEjS9_dNS7_10__identityEEEvT0_PT3_T1_NS0_13GridEvenShareISK_EET2_T4_E12temp_storage+160];
	add.f64 	%fd351, %fd349, %fd350;
	ld.shared.f64 	%fd352, [_ZZN3cub18CUB_300001_SM_10006detail6reduce18DeviceReduceKernelINS2_10policy_hubIdjN4cuda3std3__44plusIdEEE10Policy1000EN6thrust24THRUST_300001_SM_1000_NS10device_ptrIdEEjS9_dNS7_10__identityEEEvT0_PT3_T1_NS0_13GridEvenShareISK_EET2_T4_E12temp_storage+168];
	add.f64 	%fd353, %fd351, %fd352;
	ld.shared.f64 	%fd354, [_ZZN3cub18CUB_300001_SM_10006detail6reduce18DeviceReduceKernelINS2_10policy_hubIdjN4cuda3std3__44plusIdEEE10Policy1000EN6thrust24THRUST_300001_SM_1000_NS10device_ptrIdEEjS9_dNS7_10__identityEEEvT0_PT3_T1_NS0_13GridEvenShareISK_EET2_T4_E12temp_storage+176];
	add.f64 	%fd375, %fd353, %fd354;
	bra.uni 	$L__BB4_48;
$L__BB4_22:
	// begin inline asm
	mov.u32 %r215, %laneid;
	// end inline asm
	and.b32  	%r266, %r7, 992;
	add.s32 	%r267, %r266, 32;
	setp.gt.u32 	%p34, %r267, %r6;
	not.b32 	%r268, %r266;
	add.s32 	%r269, %r6, %r268;
	selp.b32 	%r264, %r269, 31, %p34;
	mov.b64 	%rd136, %fd364;
	mov.b64 	{%r217, %r222}, %rd136;
	mov.b32 	%r223, 1;
	mov.b32 	%r265, -1;
	// begin inline asm
	shfl.sync.down.b32 %r216, %r217, %r223, %r264, %r265;
	// end inline asm
	// begin inline asm
	shfl.sync.down.b32 %r221, %r222, %r223, %r264, %r265;
	// end inline asm
	mov.b64 	%rd137, {%r216, %r221};
	mov.b64 	%fd235, %rd137;
	setp.lt.s32 	%p35, %r215, %r264;
	add.f64 	%fd236, %fd364, %fd235;
	selp.f64 	%fd237, %fd236, %fd364, %p35;
	mov.b64 	%rd138, %fd237;
	mov.b64 	{%r227, %r232}, %rd138;
	mov.b32 	%r233, 2;
	// begin inline asm
	shfl.sync.down.b32 %r226, %r227, %r233, %r264, %r265;
	// end inline asm
	// begin inline asm
	shfl.sync.down.b32 %r231, %r232, %r233, %r264, %r265;
	// end inline asm
	mov.b64 	%rd139, {%r226, %r231};
	mov.b64 	%fd238, %rd139;
	add.s32 	%r270, %r215, 2;
	setp.gt.s32 	%p36, %r270, %r264;
	add.f64 	%fd239, %fd237, %fd238;
	selp.f64 	%fd240, %fd237, %fd239, %p36;
	mov.b64 	%rd140, %fd240;
	mov.b64 	{%r237, %r242}, %rd140;
	mov.b32 	%r243, 4;
	// begin inline asm
	shfl.sync.down.b32 %r236, %r237, %r243, %r264, %r265;
	// end inline asm
	// begin inline asm
	shfl.sync.down.b32 %r241, %r242, %r243, %r264, %r265;
	// end inline asm
	mov.b64 	%rd141, {%r236, %r241};
	mov.b64 	%fd241, %rd141;
	add.s32 	%r271, %r215, 4;
	setp.gt.s32 	%p37, %r271, %r264;
	add.f64 	%fd242, %fd240, %fd241;
	selp.f64 	%fd243, %fd240, %fd242, %p37;
	mov.b64 	%rd142, %fd243;
	mov.b64 	{%r247, %r252}, %rd142;
	mov.b32 	%r253, 8;
	// begin inline asm
	shfl.sync.down.b32 %r246, %r247, %r253, %r264, %r265;
	// end inline asm
	// begin inline asm
	shfl.sync.down.b32 %r251, %r252, %r253, %r264, %r265;
	// end inline asm
	mov.b64 	%rd143, {%r246, %r251};
	mov.b64 	%fd244, %rd143;
	add.s32 	%r272, %r215, 8;
	setp.gt.s32 	%p38, %r272, %r264;
	add.f64 	%fd245, %fd243, %fd244;
	selp.f64 	%fd246, %fd243, %fd245, %p38;
	mov.b64 	%rd144, %fd246;
	mov.b64 	{%r257, %r262}, %rd144;
	mov.b32 	%r263, 16;
	// begin inline asm
	shfl.sync.down.b32 %r256, %r257, %r263, %r264, %r265;
	// end inline asm
	// begin inline asm
	shfl.sync.down.b32 %r261, %r262, %r263, %r264, %r265;
	// end inline asm
	mov.b64 	%rd145, {%r256, %r261};
	mov.b64 	%fd247, %rd145;
	add.s32 	%r273, %r215, 16;
	setp.gt.s32 	%p39, %r273, %r264;
	add.f64 	%fd248, %fd246, %fd247;
	selp.f64 	%fd375, %fd246, %fd248, %p39;
	setp.ne.s32 	%p40, %r215, 0;
	@%p40 bra 	$L__BB4_24;
	shr.u32 	%r274, %r7, 2;
	and.b32  	%r275, %r274, 248;
	mov.u32 	%r276, _ZZN3cub18CUB_300001_SM_10006detail6reduce18DeviceReduceKernelINS2_10policy_hubIdjN4cuda3std3__44plusIdEEE10Policy1000EN6thrust24THRUST_300001_SM_1000_NS10device_ptrIdEEjS9_dNS7_10__identityEEEvT0_PT3_T1_NS0_13GridEvenShareISK_EET2_T4_E12temp_storage;
	add.s32 	%r277, %r276, %r275;
	st.shared.f64 	[%r277+24], %fd375;
$L__BB4_24:
	bar.sync 	0;
	setp.ne.s32 	%p41, %r7, 0;
	@%p41 bra 	$L__BB4_48;
	setp.gt.u32 	%p42, %r6, 32;
	ld.shared.f64 	%fd249, [_ZZN3cub18CUB_300001_SM_10006detail6reduce18DeviceReduceKernelINS2_10policy_hubIdjN4cuda3std3__44plusIdEEE10Policy1000EN6thrust24THRUST_300001_SM_1000_NS10device_ptrIdEEjS9_dNS7_10__identityEEEvT0_PT3_T1_NS0_13GridEvenShareISK_EET2_T4_E12temp_storage+32];
	add.f64 	%fd250, %fd375, %fd249;
	selp.f64 	%fd251, %fd250, %fd375, %p42;
	setp.gt.u32 	%p43, %r6, 64;
	ld.shared.f64 	%fd252, [_ZZN3cub18CUB_300001_SM_10006detail6reduce18DeviceReduceKernelINS2_10policy_hubIdjN4cuda3std3__44plusIdEEE10Policy1000EN6thrust24THRUST_300001_SM_1000_NS10device_ptrIdEEjS9_dNS7_10__identityEEEvT0_PT3_T1_NS0_13GridEvenShareISK_EET2_T4_E12temp_storage+40];
	add.f64 	%fd253, %fd252, %fd251;
	selp.f64 	%fd254, %fd253, %fd251, %p43;
	setp.gt.u32 	%p44, %r6, 96;
	ld.shared.f64 	%fd255, [_ZZN3cub18CUB_300001_SM_10006detail6reduce18DeviceReduceKernelINS2_10policy_hubIdjN4cuda3std3__44plusIdEEE10Policy1000EN6thrust24THRUST_300001_SM_1000_NS10device_ptrIdEEjS9_dNS7_10__identityEEEvT0_PT3_T1_NS0_13GridEvenShareISK_EET2_T4_E12temp_storage+48];
	add.f64 	%fd256, %fd255, %fd254;
	selp.f64 	%fd257, %fd256, %fd254, %p44;
	setp.gt.u32 	%p45, %r6, 128;
	ld.shared.f64 	%fd258, [_ZZN3cub18CUB_300001_SM_10006detail6reduce18DeviceReduceKernelINS2_10policy_hubIdjN4cuda3std3__44plusIdEEE10Policy1000EN6thrust24THRUST_300001_SM_1000_NS10device_ptrIdEEjS9_dNS7_10__identityEEEvT0_PT3_T1_NS0_13GridEvenShareISK_EET2_T4_E12temp_storage+56];
	add.f64 	%fd259, %fd258, %fd257;
	selp.f64 	%fd260, %fd259, %fd257, %p45;
	setp.gt.u32 	%p46, %r6, 160;
	ld.shared.f64 	%fd261, [_ZZN3cub18CUB_300001_SM_10006detail6reduce18DeviceReduceKernelINS2_10policy_hubIdjN4cuda3std3__44plusIdEEE10Policy1000EN6thrust24THRUST_300001_SM_1000_NS10device_ptrIdEEjS9_dNS7_10__identityEEEvT0_PT3_T1_NS0_13GridEvenShareISK_EET2_T4_E12temp_storage+64];
	add.f64 	%fd262, %fd261, %fd260;
	selp.f64 	%fd263, %fd262, %fd260, %p46;
	setp.gt.u32 	%p47, %r6, 192;
	ld.shared.f64 	%fd264, [_ZZN3cub18CUB_300001_SM_10006detail6reduce18DeviceReduceKernelINS2_10policy_hubIdjN4cuda3std3__44plusIdEEE10Policy1000EN6thrust24THRUST_300001_SM_1000_NS10device_ptrIdEEjS9_dNS7_10__identityEEEvT0_PT3_T1_NS0_13GridEvenShareISK_EET2_T4_E12temp_storage+72];
	add.f64 	%fd265, %fd264, %fd263;
	selp.f64 	%fd266, %fd265, %fd263, %p47;
	setp.gt.u32 	%p48, %r6, 224;
	ld.shared.f64 	%fd267, [_ZZN3cub18CUB_300001_SM_10006detail6reduce18DeviceReduceKernelINS2_10policy_hubIdjN4cuda3std3__44plusIdEEE10Policy1000EN6thrust24THRUST_300001_SM_1000_NS10device_ptrIdEEjS9_dNS7_10__identityEEEvT0_PT3_T1_NS0_13GridEvenShareISK_EET2_T4_E12temp_storage+80];
	add.f64 	%fd268, %fd267, %fd266;
	selp.f64 	%fd269, %fd268, %fd266, %p48;
	setp.gt.u32 	%p49, %r6, 256;
	ld.shared.f64 	%fd270, [_ZZN3cub18CUB_300001_SM_10006detail6reduce18DeviceReduceKernelINS2_10policy_hubIdjN4cuda3std3__44plusIdEEE10Policy1000EN6thrust24THRUST_300001_SM_1000_NS10device_ptrIdEEjS9_dNS7_10__identityEEEvT0_PT3_T1_NS0_13GridEvenShareISK_EET2_T4_E12temp_storage+88];
	add.f64 	%fd271, %fd270, %fd269;
	selp.f64 	%fd272, %fd271, %fd269, %p49;
	setp.gt.u32 	%p50, %r6, 288;
	ld.shared.f64 	%fd273, [_ZZN3cub18CUB_300001_SM_10006detail6reduce18DeviceReduceKernelINS2_10policy_hubIdjN4cuda3std3__44plusIdEEE10Policy1000EN6thrust24THRUST_300001_SM_1000_NS10device_ptrIdEEjS9_dNS7_10__identityEEEvT0_PT3_T1_NS0_13GridEvenShareISK_EET2_T4_E12temp_storage+96];
	add.f64 	%fd274, %fd273, %fd272;
	selp.f64 	%fd275, %fd274, %fd272, %p50;
	setp.gt.u32 	%p51, %r6, 320;
	ld.shared.f64 	%fd276, [_ZZN3cub18CUB_300001_SM_10006detail6reduce18DeviceReduceKernelINS2_10policy_hubIdjN4cuda3std3__44plusIdEEE10Policy1000EN6thrust24THRUST_300001_SM_1000_NS10device_ptrIdEEjS9_dNS7_10__identityEEEvT0_PT3_T1_NS0_13GridEvenShareISK_EET2_T4_E12temp_storage+104];
	add.f64 	%fd277, %fd276, %fd275;
	selp.f64 	%fd278, %fd277, %fd275, %p51;
	setp.gt.u32 	%p52, %r6, 352;
	ld.shared.f64 	%fd279, [_ZZN3cub18CUB_300001_SM_10006detail6reduce18DeviceReduceKernelINS2_10policy_hubIdjN4cuda3std3__44plusIdEEE10Policy1000EN6thrust24THRUST_300001_SM_1000_NS10device_ptrIdEEjS9_dNS7_10__identityEEEvT0_PT3_T1_NS0_13GridEvenShareISK_EET2_T4_E12temp_storage+112];
	add.f64 	%fd280, %fd279, %fd278;
	selp.f64 	%fd281, %fd280, %fd278, %p52;
	setp.gt.u32 	%p53, %r6, 384;
	ld.shared.f64 	%fd282, [_ZZN3cub18CUB_300001_SM_10006detail6reduce18DeviceReduceKernelINS2_10policy_hubIdjN4cuda3std3__44plusIdEEE10Policy1000EN6thrust24THRUST_300001_SM_1000_NS10device_ptrIdEEjS9_dNS7_10__identityEEEvT0_PT3_T1_NS0_13GridEvenShareISK_EET2_T4_E12temp_storage+120];
	add.f64 	%fd283, %fd282, %fd281;
	selp.f64 	%fd284, %fd283, %fd281, %p53;
	setp.gt.u32 	%p54, %r6, 416;
	ld.shared.f64 	%fd285, [_ZZN3cub18CUB_300001_SM_10006detail6reduce18DeviceReduceKernelINS2_10policy_hubIdjN4cuda3std3__44plusIdEEE10Policy1000EN6thrust24THRUST_300001_SM_1000_NS10device_ptrIdEEjS9_dNS7_10__identityEEEvT0_PT3_T1_NS0_13GridEvenShareISK_EET2_T4_E12temp_storage+128];
	add.f64 	%fd286, %fd285, %fd284;
	selp.f64 	%fd287, %fd286, %fd284, %p54;
	setp.gt.u32 	%p55, %r6, 448;
	ld.shared.f64 	%fd288, [_ZZN3cub18CUB_300001_SM_10006detail6reduce18DeviceReduceKernelINS2_10policy_hubIdjN4cuda3std3__44plusIdEEE10Policy1000EN6thrust24THRUST_300001_SM_1000_NS10device_ptrIdEEjS9_dNS7_10__identityEEEvT0_PT3_T1_NS0_13GridEvenShareISK_EET2_T4_E12temp_storage+136];
	add.f64 	%fd289, %fd288, %fd287;
	selp.f64 	%fd290, %fd289, %fd287, %p55;
	setp.gt.u32 	%p56, %r6, 480;
	ld.shared.f64 	%fd291, [_ZZN3cub18CUB_300001_SM_10006detail6reduce18DeviceReduceKernelINS2_10policy_hubIdjN4cuda3std3__44plusIdEEE10Policy1000EN6thrust24THRUST_300001_SM_1000_NS10device_ptrIdEEjS9_dNS7_10__identityEEEvT0_PT3_T1_NS0_13GridEvenShareISK_EET2_T4_E12temp_storage+144];
	add.f64 	%fd292, %fd291, %fd290;
	selp.f64 	%fd293, %fd292, %fd290, %p56;
	setp.gt.u32 	%p57, %r6, 512;
	ld.shared.f64 	%fd294, [_ZZN3cub18CUB_300001_SM_10006detail6reduce18DeviceReduceKernelINS2_10policy_hubIdjN4cuda3std3__44plusIdEEE10Policy1000EN6thrust24THRUST_300001_SM_1000_NS10device_ptrIdEEjS9_dNS7_10__identityEEEvT0_PT3_T1_NS0_13GridEvenShareISK_EET2_T4_E12temp_storage+152];
	add.f64 	%fd295, %fd294, %fd293;
	selp.f64 	%fd296, %fd295, %fd293, %p57;
	setp.gt.u32 	%p58, %r6, 544;
	ld.shared.f64 	%fd297, [_ZZN3cub18CUB_300001_SM_10006detail6reduce18DeviceReduceKernelINS2_10policy_hubIdjN4cuda3std3__44plusIdEEE10Policy1000EN6thrust24THRUST_300001_SM_1000_NS10device_ptrIdEEjS9_dNS7_10__identityEEEvT0_PT3_T1_NS0_13GridEvenShareISK_EET2_T4_E12temp_storage+160];
	add.f64 	%fd298, %fd297, %fd296;
	selp.f64 	%fd299, %fd298, %fd296, %p58;
	setp.gt.u32 	%p59, %r6, 576;
	ld.shared.f64 	%fd300, [_ZZN3cub18CUB_300001_SM_10006detail6reduce18DeviceReduceKernelINS2_10policy_hubIdjN4cuda3std3__44plusIdEEE10Policy1000EN6thrust24THRUST_300001_SM_1000_NS10device_ptrIdEEjS9_dNS7_10__identityEEEvT0_PT3_T1_NS0_13GridEvenShareISK_EET2_T4_E12temp_storage+168];
	add.f64 	%fd301, %fd300, %fd299;
	selp.f64 	%fd302, %fd301, %fd299, %p59;
	setp.gt.u32 	%p60, %r6, 608;
	ld.shared.f64 	%fd303, [_ZZN3cub18CUB_300001_SM_10006detail6reduce18DeviceReduceKernelINS2_10policy_hubIdjN4cuda3std3__44plusIdEEE10Policy1000EN6thrust24THRUST_300001_SM_1000_NS10device_ptrIdEEjS9_dNS7_10__identityEEEvT0_PT3_T1_NS0_13GridEvenShareISK_EET2_T4_E12temp_storage+176];
	add.f64 	%fd304, %fd303, %fd302;
	selp.f64 	%fd375, %fd304, %fd302, %p60;
	bra.uni 	$L__BB4_48;
$L__BB4_26:
	mov.u32 	%r35, %tid.x;
	add.s32 	%r72, %r347, %r35;
	mul.wide.u32 	%rd4, %r72, 8;
	add.s64 	%rd5, %rd1, %rd4;
	ld.global.f64 	%fd41, [%rd5];
	ld.global.f64 	%fd42, [%rd5+5120];
	ld.global.f64 	%fd43, [%rd5+10240];
	ld.global.f64 	%fd44, [%rd5+15360];
	ld.global.f64 	%fd45, [%rd5+20480];
	ld.global.f64 	%fd46, [%rd5+25600];
	ld.global.f64 	%fd47, [%rd5+30720];
	ld.global.f64 	%fd48, [%rd5+35840];
	add.f64 	%fd49, %fd41, %fd42;
	add.f64 	%fd50, %fd49, %fd43;
	add.f64 	%fd51, %fd50, %fd44;
	add.f64 	%fd52, %fd51, %fd45;
	add.f64 	%fd53, %fd52, %fd46;
	add.f64 	%fd54, %fd53, %fd47;
	add.f64 	%fd374, %fd54, %fd48;
	setp.lt.u32 	%p2, %r6, %r4;
	@%p2 bra 	$L__BB4_44;
	add.s32 	%r36, %r4, %r347;
	not.b32 	%r74, %r35;
	add.s32 	%r75, %r74, %r1;
	sub.s32 	%r76, %r75, %r4;
	sub.s32 	%r344, %r76, %r347;
	add.s32 	%r77, %r36, %r35;
	add.s32 	%r343, %r77, 5120;
	mov.b32 	%r346, 0;
	mov.u32 	%r345, %r36;
$L__BB4_28:
	mad.lo.s32 	%r347, %r2, 5120, %r347;
	add.s32 	%r78, %r1, -5120;
	setp.gt.u32 	%p3, %r347, %r78;
	@%p3 bra 	$L__BB4_30;
	add.s32 	%r79, %r35, %r347;
	mul.wide.u32 	%rd6, %r79, 8;
	add.s64 	%rd7, %rd1, %rd6;
	ld.global.f64 	%fd55, [%rd7];
	ld.global.f64 	%fd56, [%rd7+5120];
	ld.global.f64 	%fd57, [%rd7+10240];
	ld.global.f64 	%fd58, [%rd7+15360];
	ld.global.f64 	%fd59, [%rd7+20480];
	ld.global.f64 	%fd60, [%rd7+25600];
	ld.global.f64 	%fd61, [%rd7+30720];
	ld.global.f64 	%fd62, [%rd7+35840];
	add.f64 	%fd63, %fd374, %fd55;
	add.f64 	%fd64, %fd63, %fd56;
	add.f64 	%fd65, %fd64, %fd57;
	add.f64 	%fd66, %fd65, %fd58;
	add.f64 	%fd67, %fd66, %fd59;
	add.f64 	%fd68, %fd67, %fd60;
	add.f64 	%fd69, %fd68, %fd61;
	add.f64 	%fd374, %fd69, %fd62;
	sub.s32 	%r80, %r1, %r347;
	mul.lo.s32 	%r81, %r2, 5120;
	setp.lt.u32 	%p4, %r80, %r81;
	add.s32 	%r346, %r346, 1;
	add.s32 	%r345, %r345, %r81;
	sub.s32 	%r344, %r344, %r81;
	add.s32 	%r343, %r343, %r81;
	@%p4 bra 	$L__BB4_44;
	bra.uni 	$L__BB4_28;
$L__BB4_30:
	setp.le.u32 	%p5, %r1, %r347;
	sub.s32 	%r82, %r1, %r347;
	setp.ge.s32 	%p6, %r35, %r82;
	or.pred  	%p7, %p5, %p6;
	@%p7 bra 	$L__BB4_44;
	not.b32 	%r84, %r35;
	add.s32 	%r85, %r1, %r84;
	sub.s32 	%r86, %r85, %r36;
	mul.lo.s32 	%r87, %r2, %r346;
	mad.lo.s32 	%r88, %r87, -5120, %r86;
	mul.hi.u32 	%r89, %r88, -858993459;
	shr.u32 	%r90, %r89, 9;
	add.s32 	%r49, %r90, 1;
	and.b32  	%r50, %r49, 15;
	setp.lt.u32 	%p8, %r88, 9600;
	mov.u32 	%r352, %r35;
	@%p8 bra 	$L__BB4_35;
	or.b32  	%r350, %r35, 5120;
	mul.hi.u32 	%r91, %r344, -858993459;
	shr.u32 	%r92, %r91, 9;
	add.s32 	%r93, %r92, 1;
	and.b32  	%r94, %r93, 16777200;
	neg.s32 	%r348, %r94;
$L__BB4_33:
	.pragma "nounroll";
	add.s32 	%r95, %r343, -5120;
	mul.wide.u32 	%rd8, %r95, 8;
	add.s64 	%rd9, %rd1, %rd8;
	ld.global.f64 	%fd71, [%rd9];
	add.f64 	%fd72, %fd374, %fd71;
	add.s32 	%r96, %r343, -4480;
	mul.wide.u32 	%rd10, %r96, 8;
	add.s64 	%rd11, %rd1, %rd10;
	ld.global.f64 	%fd73, [%rd11];
	add.f64 	%fd74, %fd72, %fd73;
	add.s32 	%r97, %r343, -3840;
	mul.wide.u32 	%rd12, %r97, 8;
	add.s64 	%rd13, %rd1, %rd12;
	ld.global.f64 	%fd75, [%rd13];
	add.f64 	%fd76, %fd74, %fd75;
	add.s32 	%r98, %r343, -3200;
	mul.wide.u32 	%rd14, %r98, 8;
	add.s64 	%rd15, %rd1, %rd14;
	ld.global.f64 	%fd77, [%rd15];
	add.f64 	%fd78, %fd76, %fd77;
	add.s32 	%r99, %r343, -2560;
	mul.wide.u32 	%rd16, %r99, 8;
	add.s64 	%rd17, %rd1, %rd16;
	ld.global.f64 	%fd79, [%rd17];
	add.f64 	%fd80, %fd78, %fd79;
	add.s32 	%r100, %r343, -1920;
	mul.wide.u32 	%rd18, %r100, 8;
	add.s64 	%rd19, %rd1, %rd18;
	ld.global.f64 	%fd81, [%rd19];
	add.f64 	%fd82, %fd80, %fd81;
	add.s32 	%r101, %r343, -1280;
	mul.wide.u32 	%rd20, %r101, 8;
	add.s64 	%rd21, %rd1, %rd20;
	ld.global.f64 	%fd83, [%rd21];
	add.f64 	%fd84, %fd82, %fd83;
	add.s32 	%r102, %r343, 4480;
	add.s32 	%r103, %r343, -640;
	mul.wide.u32 	%rd22, %r103, 8;
	add.s64 	%rd23, %rd1, %rd22;
	ld.global.f64 	%fd85, [%rd23];
	add.f64 	%fd86, %fd84, %fd85;
	mul.wide.u32 	%rd24, %r343, 8;
	add.s64 	%rd25, %rd1, %rd24;
	ld.global.f64 	%fd87, [%rd25];
	add.f64 	%fd88, %fd86, %fd87;
	add.s32 	%r104, %r343, 640;
	mul.wide.u32 	%rd26, %r104, 8;
	add.s64 	%rd27, %rd1, %rd26;
	ld.global.f64 	%fd89, [%rd27];
	add.f64 	%fd90, %fd88, %fd89;
	add.s32 	%r105, %r343, 1280;
	mul.wide.u32 	%rd28, %r105, 8;
	add.s64 	%rd29, %rd1, %rd28;
	ld.global.f64 	%fd91, [%rd29];
	add.f64 	%fd92, %fd90, %fd91;
	add.s32 	%r106, %r343, 1920;
	mul.wide.u32 	%rd30, %r106, 8;
	add.s64 	%rd31, %rd1, %rd30;
	ld.global.f64 	%fd93, [%rd31];
	add.f64 	%fd94, %fd92, %fd93;
	add.s32 	%r107, %r343, 2560;
	mul.wide.u32 	%rd32, %r107, 8;
	add.s64 	%rd33, %rd1, %rd32;
	ld.global.f64 	%fd95, [%rd33];
	add.f64 	%fd96, %fd94, %fd95;
	add.s32 	%r108, %r343, 3200;
	mul.wide.u32 	%rd34, %r108, 8;
	add.s64 	%rd35, %rd1, %rd34;
	ld.global.f64 	%fd97, [%rd35];
	add.f64 	%fd98, %fd96, %fd97;
	add.s32 	%r109, %r343, 3840;
	mul.wide.u32 	%rd36, %r109, 8;
	add.s64 	%rd37, %rd1, %rd36;
	ld.global.f64 	%fd99, [%rd37];
	add.f64 	%fd100, %fd98, %fd99;
	mul.wide.u32 	%rd38, %r102, 8;
	add.s64 	%rd39, %rd1, %rd38;
	ld.global.f64 	%fd101, [%rd39];
	add.f64 	%fd374, %fd100, %fd101;
	add.s32 	%r350, %r350, 10240;
	add.s32 	%r343, %r343, 10240;
	add.s32 	%r348, %r348, 16;
	setp.ne.s32 	%p9, %r348, 0;
	@%p9 bra 	$L__BB4_33;
	add.s32 	%r352, %r350, -5120;
$L__BB4_35:
	setp.eq.s32 	%p10, %r50, 0;
	@%p10 bra 	$L__BB4_44;
	and.b32  	%r61, %r49, 7;
	setp.lt.u32 	%p11, %r50, 8;
	@%p11 bra 	$L__BB4_38;
	add.s32 	%r110, %r352, %r347;
	mul.wide.u32 	%rd40, %r110, 8;
	add.s64 	%rd41, %rd1, %rd40;
	ld.global.f64 	%fd103, [%rd41];
	add.f64 	%fd104, %fd374, %fd103;
	add.s32 	%r111, %r110, 640;
	mul.wide.u32 	%rd42, %r111, 8;
	add.s64 	%rd43, %rd1, %rd42;
	ld.global.f64 	%fd105, [%rd43];
	add.f64 	%fd106, %fd104, %fd105;
	add.s32 	%r112, %r110, 1280;
	mul.wide.u32 	%rd44, %r112, 8;
	add.s64 	%rd45, %rd1, %rd44;
	ld.global.f64 	%fd107, [%rd45];
	add.f64 	%fd108, %fd106, %fd107;
	add.s32 	%r113, %r110, 1920;
	mul.wide.u32 	%rd46, %r113, 8;
	add.s64 	%rd47, %rd1, %rd46;
	ld.global.f64 	%fd109, [%rd47];
	add.f64 	%fd110, %fd108, %fd109;
	add.s32 	%r114, %r110, 2560;
	mul.wide.u32 	%rd48, %r114, 8;
	add.s64 	%rd49, %rd1, %rd48;
	ld.global.f64 	%fd111, [%rd49];
	add.f64 	%fd112, %fd110, %fd111;
	add.s32 	%r115, %r110, 3200;
	mul.wide.u32 	%rd50, %r115, 8;
	add.s64 	%rd51, %rd1, %rd50;
	ld.global.f64 	%fd113, [%rd51];
	add.f64 	%fd114, %fd112, %fd113;
	add.s32 	%r116, %r110, 3840;
	mul.wide.u32 	%rd52, %r116, 8;
	add.s64 	%rd53, %rd1, %rd52;
	ld.global.f64 	%fd115, [%rd53];
	add.f64 	%fd116, %fd114, %fd115;
	add.s32 	%r117, %r110, 4480;
	mul.wide.u32 	%rd54, %r117, 8;
	add.s64 	%rd55, %rd1, %rd54;
	ld.global.f64 	%fd117, [%rd55];
	add.f64 	%fd374, %fd116, %fd117;
	add.s32 	%r352, %r352, 5120;
$L__BB4_38:
	setp.eq.s32 	%p12, %r61, 0;
	@%p12 bra 	$L__BB4_44;
	setp.lt.u32 	%p13, %r61, 4;
	@%p13 bra 	$L__BB4_41;
	add.s32 	%r118, %r352, %r347;
	mul.wide.u32 	%rd56, %r118, 8;
	add.s64 	%rd57, %rd1, %rd56;
	ld.global.f64 	%fd119, [%rd57];
	add.f64 	%fd120, %fd374, %fd119;
	add.s32 	%r119, %r118, 640;
	mul.wide.u32 	%rd58, %r119, 8;
	add.s64 	%rd59, %rd1, %rd58;
	ld.global.f64 	%fd121, [%rd59];
	add.f64 	%fd122, %fd120, %fd121;
	add.s32 	%r120, %r118, 1280;
	mul.wide.u32 	%rd60, %r120, 8;
	add.s64 	%rd61, %rd1, %rd60;
	ld.global.f64 	%fd123, [%rd61];
	add.f64 	%fd124, %fd122, %fd123;
	add.s32 	%r121, %r118, 1920;
	mul.wide.u32 	%rd62, %r121, 8;
	add.s64 	%rd63, %rd1, %rd62;
	ld.global.f64 	%fd125, [%rd63];
	add.f64 	%fd374, %fd124, %fd125;
	add.s32 	%r352, %r352, 2560;
$L__BB4_41:
	and.b32  	%r122, %r49, 3;
	setp.eq.s32 	%p14, %r122, 0;
	@%p14 bra 	$L__BB4_44;
	add.s32 	%r355, %r352, %r345;
	mul.hi.u32 	%r123, %r344, -858993459;
	cvt.u16.u32 	%rs1, %r123;
	shr.u16 	%rs2, %rs1, 9;
	add.s16 	%rs3, %rs2, 1;
	cvt.u32.u16 	%r124, %rs3;
	and.b32  	%r125, %r124, 3;
	neg.s32 	%r354, %r125;
$L__BB4_43:
	.pragma "nounroll";
	mul.wide.u32 	%rd64, %r355, 8;
	add.s64 	%rd65, %rd1, %rd64;
	ld.global.f64 	%fd126, [%rd65];
	add.f64 	%fd374, %fd374, %fd126;
	add.s32 	%r355, %r355, 640;
	add.s32 	%r354, %r354, 1;
	setp.ne.s32 	%p15, %r354, 0;
	@%p15 bra 	$L__BB4_43;
$L__BB4_44:
	// begin inline asm
	mov.u32 %r126, %laneid;
	// end inline asm
	mov.b64 	%rd66, %fd374;
	mov.b64 	{%r128, %r133}, %rd66;
	mov.b32 	%r134, 1;
	mov.b32 	%r175, 31;
	mov.b32 	%r176, -1;
	// begin inline asm
	shfl.sync.down.b32 %r127, %r128, %r134, %r175, %r176;
	// end inline asm
	// begin inline asm
	shfl.sync.down.b32 %r132, %r133, %r134, %r175, %r176;
	// end inline asm
	mov.b64 	%rd67, {%r127, %r132};
	mov.b64 	%fd127, %rd67;
	setp.gt.s32 	%p16, %r126, 30;
	add.f64 	%fd128, %fd374, %fd127;
	selp.f64 	%fd129, %fd374, %fd128, %p16;
	mov.b64 	%rd68, %fd129;
	mov.b64 	{%r138, %r143}, %rd68;
	mov.b32 	%r144, 2;
	// begin inline asm
	shfl.sync.down.b32 %r137, %r138, %r144, %r175, %r176;
	// end inline asm
	// begin inline asm
	shfl.sync.down.b32 %r142, %r143, %r144, %r175, %r176;
	// end inline asm
	mov.b64 	%rd69, {%r137, %r142};
	mov.b64 	%fd130, %rd69;
	setp.gt.s32 	%p17, %r126, 29;
	add.f64 	%fd131, %fd129, %fd130;
	selp.f64 	%fd132, %fd129, %fd131, %p17;
	mov.b64 	%rd70, %fd132;
	mov.b64 	{%r148, %r153}, %rd70;
	mov.b32 	%r154, 4;
	// begin inline asm
	shfl.sync.down.b32 %r147, %r148, %r154, %r175, %r176;
	// end inline asm
	// begin inline asm
	shfl.sync.down.b32 %r152, %r153, %r154, %r175, %r176;
	// end inline asm
	mov.b64 	%rd71, {%r147, %r152};
	mov.b64 	%fd133, %rd71;
	setp.gt.s32 	%p18, %r126, 27;
	add.f64 	%fd134, %fd132, %fd133;
	selp.f64 	%fd135, %fd132, %fd134, %p18;
	mov.b64 	%rd72, %fd135;
	mov.b64 	{%r158, %r163}, %rd72;
	mov.b32 	%r164, 8;
	// begin inline asm
	shfl.sync.down.b32 %r157, %r158, %r164, %r175, %r176;
	// end inline asm
	// begin inline asm
	shfl.sync.down.b32 %r162, %r163, %r164, %r175, %r176;
	// end inline asm
	mov.b64 	%rd73, {%r157, %r162};
	mov.b64 	%fd136, %rd73;
	setp.gt.s32 	%p19, %r126, 23;
	add.f64 	%fd137, %fd135, %fd136;
	selp.f64 	%fd138, %fd135, %fd137, %p19;
	mov.b64 	%rd74, %fd138;
	mov.b64 	{%r168, %r173}, %rd74;
	mov.b32 	%r174, 16;
	// begin inline asm
	shfl.sync.down.b32 %r167, %r168, %r174, %r175, %r176;
	// end inline asm
	// begin inline asm
	shfl.sync.down.b32 %r172, %r173, %r174, %r175, %r176;
	// end inline asm
	mov.b64 	%rd75, {%r167, %r172};
	mov.b64 	%fd139, %rd75;
	setp.gt.s32 	%p20, %r126, 15;
	add.f64 	%fd37, %fd138, %fd139;
	selp.f64 	%fd375, %fd138, %fd37, %p20;
	setp.ne.s32 	%p21, %r126, 0;
	@%p21 bra 	$L__BB4_46;
	shr.u32 	%r177, %r35, 2;
	and.b32  	%r178, %r177, 248;
	mov.u32 	%r179, _ZZN3cub18CUB_300001_SM_10006detail6reduce18DeviceReduceKernelINS2_10policy_hubIdjN4cuda3std3__44plusIdEEE10Policy1000EN6thrust24THRUST_300001_SM_1000_NS10device_ptrIdEEjS9_dNS7_10__identityEEEvT0_PT3_T1_NS0_13GridEvenShareISK_EET2_T4_E12temp_storage;
	add.s32 	%r180, %r179, %r178;
	st.shared.f64 	[%r180+24], %fd37;
$L__BB4_46:
	bar.sync 	0;
	setp.ne.s32 	%p22, %r35, 0;
	@%p22 bra 	$L__BB4_48;
	ld.shared.f64 	%fd140, [_ZZN3cub18CUB_300001_SM_10006detail6reduce18DeviceReduceKernelINS2_10policy_hubIdjN4cuda3std3__44plusIdEEE10Policy1000EN6thrust24THRUST_300001_SM_1000_NS10device_ptrIdEEjS9_dNS7_10__identityEEEvT0_PT3_T1_NS0_13GridEvenShareISK_EET2_T4_E12temp_storage+32];
	add.f64 	%fd141, %fd375, %fd140;
	ld.shared.f64 	%fd142, [_ZZN3cub18CUB_300001_SM_10006detail6reduce18DeviceReduceKernelINS2_10policy_hubIdjN4cuda3std3__44plusIdEEE10Policy1000EN6thrust24THRUST_300001_SM_1000_NS10device_ptrIdEEjS9_dNS7_10__identityEEEvT0_PT3_T1_NS0_13GridEvenShareISK_EET2_T4_E12temp_storage+40];
	add.f64 	%fd143, %fd141, %fd142;
	ld.shared.f64 	%fd144, [_ZZN3cub18CUB_300001_SM_10006detail6reduce18DeviceReduceKernelINS2_10policy_hubIdjN4cuda3std3__44plusIdEEE10Policy1000EN6thrust24THRUST_300001_SM_1000_NS10device_ptrIdEEjS9_dNS7_10__identityEEEvT0_PT3_T1_NS0_13GridEvenShareISK_EET2_T4_E12temp_storage+48];
	add.f64 	%fd145, %fd143, %fd144;
	ld.shared.f64 	%fd146, [_ZZN3cub18CUB_300001_SM_10006detail6reduce18DeviceReduceKernelINS2_10policy_hubIdjN4cuda3std3__44plusIdEEE10Policy1000EN6thrust24THRUST_300001_SM_1000_NS10device_ptrIdEEjS9_dNS7_10__identityEEEvT0_PT3_T1_NS0_13GridEvenShareISK_EET2_T4_E12temp_storage+56];
	add.f64 	%fd147, %fd145, %fd146;
	ld.shared.f64 	%fd148, [_ZZN3cub18CUB_300001_SM_10006detail6reduce18DeviceReduceKernelINS2_10policy_hubIdjN4cuda3std3__44plusIdEEE10Policy1000EN6thrust24THRUST_300001_SM_1000_NS10device_ptrIdEEjS9_dNS7_10__identityEEEvT0_PT3_T1_NS0_13GridEvenShareISK_EET2_T4_E12temp_storage+64];
	add.f64 	%fd149, %fd147, %fd148;
	ld.shared.f64 	%fd150, [_ZZN3cub18CUB_300001_SM_10006detail6reduce18DeviceReduceKernelINS2_10policy_hubIdjN4cuda3std3__44plusIdEEE10Policy1000EN6thrust24THRUST_300001_SM_1000_NS10device_ptrIdEEjS9_dNS7_10__identityEEEvT0_PT3_T1_NS0_13GridEvenShareISK_EET2_T4_E12temp_storage+72];
	add.f64 	%fd151, %fd149, %fd150;
	ld.shared.f64 	%fd152, [_ZZN3cub18CUB_300001_SM_10006detail6reduce18DeviceReduceKernelINS2_10policy_hubIdjN4cuda3std3__44plusIdEEE10Policy1000EN6thrust24THRUST_300001_SM_1000_NS10device_ptrIdEEjS9_dNS7_10__identityEEEvT0_PT3_T1_NS0_13GridEvenShareISK_EET2_T4_E12temp_storage+80];
	add.f64 	%fd153, %fd151, %fd152;
	ld.shared.f64 	%fd154, [_ZZN3cub18CUB_300001_SM_10006detail6reduce18DeviceReduceKernelINS2_10policy_hubIdjN4cuda3std3__44plusIdEEE10Policy1000EN6thrust24THRUST_300001_SM_1000_NS10device_ptrIdEEjS9_dNS7_10__identityEEEvT0_PT3_T1_NS0_13GridEvenShareISK_EET2_T4_E12temp_storage+88];
	add.f64 	%fd155, %fd153, %fd154;
	ld.shared.f64 	%fd156, [_ZZN3cub18CUB_300001_SM_10006detail6reduce18DeviceReduceKernelINS2_10policy_hubIdjN4cuda3std3__44plusIdEEE10Policy1000EN6thrust24THRUST_300001_SM_1000_NS10device_ptrIdEEjS9_dNS7_10__identityEEEvT0_PT3_T1_NS0_13GridEvenShareISK_EET2_T4_E12temp_storage+96];
	add.f64 	%fd157, %fd155, %fd156;
	ld.shared.f64 	%fd158, [_ZZN3cub18CUB_300001_SM_10006detail6reduce18DeviceReduceKernelINS2_10policy_hubIdjN4cuda3std3__44plusIdEEE10Policy1000EN6thrust24THRUST_300001_SM_1000_NS10device_ptrIdEEjS9_dNS7_10__identityEEEvT0_PT3_T1_NS0_13GridEvenShareISK_EET2_T4_E12temp_storage+104];
	add.f64 	%fd159, %fd157, %fd158;
	ld.shared.f64 	%fd160, [_ZZN3cub18CUB_300001_SM_10006detail6reduce18DeviceReduceKernelINS2_10policy_hubIdjN4cuda3std3__44plusIdEEE10Policy1000EN6thrust24THRUST_300001_SM_1000_NS10device_ptrIdEEjS9_dNS7_10__identityEEEvT0_PT3_T1_NS0_13GridEvenShareISK_EET2_T4_E12temp_storage+112];
	add.f64 	%fd161, %fd159, %fd160;
	ld.shared.f64 	%fd162, [_ZZN3cub18CUB_300001_SM_10006detail6reduce18DeviceReduceKernelINS2_10policy_hubIdjN4cuda3std3__44plusIdEEE10Policy1000EN6thrust24THRUST_300001_SM_1000_NS10device_ptrIdEEjS9_dNS7_10__identityEEEvT0_PT3_T1_NS0_13GridEvenShareISK_EET2_T4_E12temp_storage+120];
	add.f64 	%fd163, %fd161, %fd162;
	ld.shared.f64 	%fd164, [_ZZN3cub18CUB_300001_SM_10006detail6reduce18DeviceReduceKernelINS2_10policy_hubIdjN4cuda3std3__44plusIdEEE10Policy1000EN6thrust24THRUST_300001_SM_1000_NS10device_ptrIdEEjS9_dNS7_10__identityEEEvT0_PT3_T1_NS0_13GridEvenShareISK_EET2_T4_E12temp_storage+128];
	add.f64 	%fd165, %fd163, %fd164;
	ld.shared.f64 	%fd166, [_ZZN3cub18CUB_300001_SM_10006detail6reduce18DeviceReduceKernelINS2_10policy_hubIdjN4cuda3std3__44plusIdEEE10Policy1000EN6thrust24THRUST_300001_SM_1000_NS10device_ptrIdEEjS9_dNS7_10__identityEEEvT0_PT3_T1_NS0_13GridEvenShareISK_EET2_T4_E12temp_storage+136];
	add.f64 	%fd167, %fd165, %fd166;
	ld.shared.f64 	%fd168, [_ZZN3cub18CUB_300001_SM_10006detail6reduce18DeviceReduceKernelINS2_10policy_hubIdjN4cuda3std3__44plusIdEEE10Policy1000EN6thrust24THRUST_300001_SM_1000_NS10device_ptrIdEEjS9_dNS7_10__identityEEEvT0_PT3_T1_NS0_13GridEvenShareISK_EET2_T4_E12temp_storage+144];
	add.f64 	%fd169, %fd167, %fd168;
	ld.shared.f64 	%fd170, [_ZZN3cub18CUB_300001_SM_10006detail6reduce18DeviceReduceKernelINS2_10policy_hubIdjN4cuda3std3__44plusIdEEE10Policy1000EN6thrust24THRUST_300001_SM_1000_NS10device_ptrIdEEjS9_dNS7_10__identityEEEvT0_PT3_T1_NS0_13GridEvenShareISK_EET2_T4_E12temp_storage+152];
	add.f64 	%fd171, %fd169, %fd170;
	ld.shared.f64 	%fd172, [_ZZN3cub18CUB_300001_SM_10006detail6reduce18DeviceReduceKernelINS2_10policy_hubIdjN4cuda3std3__44plusIdEEE10Policy1000EN6thrust24THRUST_300001_SM_1000_NS10device_ptrIdEEjS9_dNS7_10__identityEEEvT0_PT3_T1_NS0_13GridEvenShareISK_EET2_T4_E12temp_storage+160];
	add.f64 	%fd173, %fd171, %fd172;
	ld.shared.f64 	%fd174, [_ZZN3cub18CUB_300001_SM_10006detail6reduce18DeviceReduceKernelINS2_10policy_hubIdjN4cuda3std3__44plusIdEEE10Policy1000EN6thrust24THRUST_300001_SM_1000_NS10device_ptrIdEEjS9_dNS7_10__identityEEEvT0_PT3_T1_NS0_13GridEvenShareISK_EET2_T4_E12temp_storage+168];
	add.f64 	%fd175, %fd173, %fd174;
	ld.shared.f64 	%fd176, [_ZZN3cub18CUB_300001_SM_10006detail6reduce18DeviceReduceKernelINS2_10policy_hubIdjN4cuda3std3__44plusIdEEE10Policy1000EN6thrust24THRUST_300001_SM_1000_NS10device_ptrIdEEjS9_dNS7_10__identityEEEvT0_PT3_T1_NS0_13GridEvenShareISK_EET2_T4_E12temp_storage+176];
	add.f64 	%fd375, %fd175, %fd176;
$L__BB4_48:
	mov.u32 	%r333, %tid.x;
	setp.ne.s32 	%p68, %r333, 0;
	@%p68 bra 	$L__BB4_50;
	ld.param.u64 	%rd159, [_ZN3cub18CUB_300001_SM_10006detail6reduce18DeviceReduceKernelINS2_10policy_hubIdjN4cuda3std3__44plusIdEEE10Policy1000EN6thrust24THRUST_300001_SM_1000_NS10device_ptrIdEEjS9_dNS7_10__identityEEEvT0_PT3_T1_NS0_13GridEvenShareISK_EET2_T4__param_1];
	cvta.to.global.u64 	%rd156, %rd159;
	mul.wide.u32 	%rd157, %r3, 8;
	add.s64 	%rd158, %rd156, %rd157;
	st.global.f64 	[%rd158], %fd375;
$L__BB4_50:
	ret;

}
	// .globl	_ZN3cub18CUB_300001_SM_10006detail6reduce28DeviceReduceSingleTileKernelINS2_10policy_hubIdjN4cuda3std3__44plusIdEEE10Policy1000EPdSC_iS9_ddNS7_10__identityEEEvT0_T1_T2_T3_T4_T6_
.visible .entry _ZN3cub18CUB_300001_SM_10006detail6reduce28DeviceReduceSingleTileKernelINS2_10policy_hubIdjN4cuda3std3__44plusIdEEE10Policy1000EPdSC_iS9_ddNS7_10__identityEEEvT0_T1_T2_T3_T4_T6_(
	.param .u64 .ptr .align 1 _ZN3cub18CUB_300001_SM_10006detail6reduce28DeviceReduceSingleTileKernelINS2_10policy_hubIdjN4cuda3std3__44plusIdEEE10Policy1000EPdSC_iS9_ddNS7_10__identityEEEvT0_T1_T2_T3_T4_T6__param_0,
	.param .u64 .ptr .align 1 _ZN3cub18CUB_300001_SM_10006detail6reduce28DeviceReduceSingleTileKernelINS2_10policy_hubIdjN4cuda3std3__44plusIdEEE10Policy1000EPdSC_iS9_ddNS7_10__identityEEEvT0_T1_T2_T3_T4_T6__param_1,
	.param .u32 _ZN3cub18CUB_300001_SM_10006detail6reduce28DeviceReduceSingleTileKernelINS2_10policy_hubIdjN4cuda3std3__44plusIdEEE10Policy1000EPdSC_iS9_ddNS7_10__identityEEEvT0_T1_T2_T3_T4_T6__param_2,
	.param .align 1 .b8 _ZN3cub18CUB_300001_SM_10006detail6reduce28DeviceReduceSingleTileKernelINS2_10policy_hubIdjN4cuda3std3__44plusIdEEE10Policy1000EPdSC_iS9_ddNS7_10__identityEEEvT0_T1_T2_T3_T4_T6__param_3[1],
	.param .f64 _ZN3cub18CUB_300001_SM_10006detail6reduce28DeviceReduceSingleTileKernelINS2_10policy_hubIdjN4cuda3std3__44plusIdEEE10Policy1000EPdSC_iS9_ddNS7_10__identityEEEvT0_T1_T2_T3_T4_T6__param_4,
	.param .align 1 .b8 _ZN3cub18CUB_300001_SM_10006detail6reduce28DeviceReduceSingleTileKernelINS2_10policy_hubIdjN4cuda3std3__44plusIdEEE10Policy1000EPdSC_iS9_ddNS7_10__identityEEEvT0_T1_T2_T3_T4_T6__param_5[1]
)
.maxntid 640
.minnctapersm 1
{
	.reg .pred 	%p<62>;
	.reg .b32 	%r<239>;
	.reg .b64 	%rd<109>;
	.reg .b64 	%fd<264>;
	// demoted variable
	.shared .align 8 .b8 _ZZN3cub18CUB_300001_SM_10006detail6reduce28DeviceReduceSingleTileKernelINS2_10policy_hubIdjN4cuda3std3__44plusIdEEE10Policy1000EPdSC_iS9_ddNS7_10__identityEEEvT0_T1_T2_T3_T4_T6_E12temp_storage[192];
	ld.param.u64 	%rd9, [_ZN3cub18CUB_300001_SM_10006detail6reduce28DeviceReduceSingleTileKernelINS2_10policy_hubIdjN4cuda3std3__44plusIdEEE10Policy1000EPdSC_iS9_ddNS7_10__identityEEEvT0_T1_T2_T3_T4_T6__param_0];
	ld.param.u64 	%rd10, [_ZN3cub18CUB_300001_SM_10006detail6reduce28DeviceReduceSingleTileKernelINS2_10policy_hubIdjN4cuda3std3__44plusIdEEE10Policy1000EPdSC_iS9_ddNS7_10__identityEEEvT0_T1_T2_T3_T4_T6__param_1];
	ld.param.u32 	%r36, [_ZN3cub18CUB_300001_SM_10006detail6reduce28DeviceReduceSingleTileKernelINS2_10policy_hubIdjN4cuda3std3__44plusIdEEE10Policy1000EPdSC_iS9_ddNS7_10__identityEEEvT0_T1_T2_T3_T4_T6__param_2];
	ld.param.f64 	%fd30, [_ZN3cub18CUB_300001_SM_10006detail6reduce28DeviceReduceSingleTileKernelINS2_10policy_hubIdjN4cuda3std3__44plusIdEEE10Policy1000EPdSC_iS9_ddNS7_10__identityEEEvT0_T1_T2_T3_T4_T6__param_4];
	cvta.to.global.u64 	%rd1, %rd10;
	setp.ne.s32 	%p1, %r36, 0;
	@%p1 bra 	$L__BB5_3;
	mov.u32 	%r225, %tid.x;
	setp.ne.s32 	%p61, %r225, 0;
	@%p61 bra 	$L__BB5_39;
	st.global.f64 	[%rd1], %fd30;
	bra.uni 	$L__BB5_39;
$L__BB5_3:
	setp.gt.s32 	%p2, %r36, 5119;
	@%p2 bra 	$L__BB5_21;
	mov.u32 	%r1, %tid.x;
	setp.ge.s32 	%p19, %r1, %r36;
	mov.f64 	%fd255, 0d0000000000000000;
	mov.u32 	%r229, %r1;
	@%p19 bra 	$L__BB5_6;
	mul.wide.u32 	%rd74, %r1, 8;
	add.s64 	%rd73, %rd9, %rd74;
	// begin inline asm
	ld.global.nc.u64 %rd72, [%rd73];
	// end inline asm
	mov.b64 	%fd255, %rd72;
	add.s32 	%r229, %r1, 640;
$L__BB5_6:
	setp.ge.s32 	%p20, %r229, %r36;
	@%p20 bra 	$L__BB5_12;
	not.b32 	%r101, %r229;
	add.s32 	%r4, %r36, %r101;
	mul.hi.u32 	%r102, %r4, -858993459;
	shr.u32 	%r103, %r102, 9;
	add.s32 	%r5, %r103, 1;
	and.b32  	%r104, %r103, 3;
	setp.eq.s32 	%p21, %r104, 3;
	@%p21 bra 	$L__BB5_10;
	mul.wide.u32 	%rd75, %r229, 8;
	add.s64 	%rd107, %rd9, %rd75;
	and.b32  	%r105, %r5, 3;
	neg.s32 	%r227, %r105;
$L__BB5_9:
	.pragma "nounroll";
	// begin inline asm
	ld.global.nc.u64 %rd76, [%rd107];
	// end inline asm
	mov.b64 	%fd121, %rd76;
	add.f64 	%fd255, %fd255, %fd121;
	add.s32 	%r229, %r229, 640;
	add.s64 	%rd107, %rd107, 5120;
	add.s32 	%r227, %r227, 1;
	setp.ne.s32 	%p22, %r227, 0;
	@%p22 bra 	$L__BB5_9;
$L__BB5_10:
	setp.lt.u32 	%p23, %r4, 1920;
	@%p23 bra 	$L__BB5_12;
$L__BB5_11:
	mul.wide.s32 	%rd86, %r229, 8;
	add.s64 	%rd79, %rd9, %rd86;
	// begin inline asm
	ld.global.nc.u64 %rd78, [%rd79];
	// end inline asm
	mov.b64 	%fd122, %rd78;
	add.f64 	%fd123, %fd255, %fd122;
	add.s64 	%rd81, %rd79, 5120;
	// begin inline asm
	ld.global.nc.u64 %rd80, [%rd81];
	// end inline asm
	mov.b64 	%fd124, %rd80;
	add.f64 	%fd125, %fd123, %fd124;
	add.s64 	%rd83, %rd79, 10240;
	// begin inline asm
	ld.global.nc.u64 %rd82, [%rd83];
	// end inline asm
	mov.b64 	%fd126, %rd82;
	add.f64 	%fd127, %fd125, %fd126;
	add.s64 	%rd85, %rd79, 15360;
	// begin inline asm
	ld.global.nc.u64 %rd84, [%rd85];
	// end inline asm
	mov.b64 	%fd128, %rd84;
	add.f64 	%fd255, %fd127, %fd128;
	add.s32 	%r229, %r229, 2560;
	setp.lt.s32 	%p24, %r229, %r36;
	@%p24 bra 	$L__BB5_11;
$L__BB5_12:
	setp.lt.s32 	%p25, %r36, 640;
	@%p25 bra 	$L__BB5_17;
	// begin inline asm
	mov.u32 %r169, %laneid;
	// end inline asm
	mov.b64 	%rd97, %fd255;
	mov.b64 	{%r171, %r176}, %rd97;
	mov.b32 	%r177, 1;
	mov.b32 	%r218, 31;
	mov.b32 	%r219, -1;
	// begin inline asm
	shfl.sync.down.b32 %r170, %r171, %r177, %r218, %r219;
	// end inline asm
	// begin inline asm
	shfl.sync.down.b32 %r175, %r176, %r177, %r218, %r219;
	// end inline asm
	mov.b64 	%rd98, {%r170, %r175};
	mov.b64 	%fd199, %rd98;
	setp.gt.s32 	%p53, %r169, 30;
	add.f64 	%fd200, %fd255, %fd199;
	selp.f64 	%fd201, %fd255, %fd200, %p53;
	mov.b64 	%rd99, %fd201;
	mov.b64 	{%r181, %r186}, %rd99;
	mov.b32 	%r187, 2;
	// begin inline asm
	shfl.sync.down.b32 %r180, %r181, %r187, %r218, %r219;
	// end inline asm
	// begin inline asm
	shfl.sync.down.b32 %r185, %r186, %r187, %r218, %r219;
	// end inline asm
	mov.b64 	%rd100, {%r180, %r185};
	mov.b64 	%fd202, %rd100;
	setp.gt.s32 	%p54, %r169, 29;
	add.f64 	%fd203, %fd201, %fd202;
	selp.f64 	%fd204, %fd201, %fd203, %p54;
	mov.b64 	%rd101, %fd204;
	mov.b64 	{%r191, %r196}, %rd101;
	mov.b32 	%r197, 4;
	// begin inline asm
	shfl.sync.down.b32 %r190, %r191, %r197, %r218, %r219;
	// end inline asm
	// begin inline asm
	shfl.sync.down.b32 %r195, %r196, %r197, %r218, %r219;
	// end inline asm
	mov.b64 	%rd102, {%r190, %r195};
	mov.b64 	%fd205, %rd102;
	setp.gt.s32 	%p55, %r169, 27;
	add.f64 	%fd206, %fd204, %fd205;
	selp.f64 	%fd207, %fd204, %fd206, %p55;
	mov.b64 	%rd103, %fd207;
	mov.b64 	{%r201, %r206}, %rd103;
	mov.b32 	%r207, 8;
	// begin inline asm
	shfl.sync.down.b32 %r200, %r201, %r207, %r218, %r219;
	// end inline asm
	// begin inline asm
	shfl.sync.down.b32 %r205, %r206, %r207, %r218, %r219;
	// end inline asm
	mov.b64 	%rd104, {%r200, %r205};
	mov.b64 	%fd208, %rd104;
	setp.gt.s32 	%p56, %r169, 23;
	add.f64 	%fd209, %fd207, %fd208;
	selp.f64 	%fd210, %fd207, %fd209, %p56;
	mov.b64 	%rd105, %fd210;
	mov.b64 	{%r211, %r216}, %rd105;
	mov.b32 	%r217, 16;
	// begin inline asm
	shfl.sync.down.b32 %r210, %r211, %r217, %r218, %r219;
	// end inline asm
	// begin inline asm
	shfl.sync.down.b32 %r215, %r216, %r217, %r218, %r219;
	// end inline asm
	mov.b64 	%rd106, {%r210, %r215};
	mov.b64 	%fd211, %rd106;
	setp.gt.s32 	%p57, %r169, 15;
	add.f64 	%fd10, %fd210, %fd211;
	selp.f64 	%fd263, %fd210, %fd10, %p57;
	setp.ne.s32 	%p58, %r169, 0;
	@%p58 bra 	$L__BB5_15;
	shr.u32 	%r220, %r1, 2;
	and.b32  	%r221, %r220, 248;
	mov.u32 	%r222, _ZZN3cub18CUB_300001_SM_10006detail6reduce28DeviceReduceSingleTileKernelINS2_10policy_hubIdjN4cuda3std3__44plusIdEEE10Policy1000EPdSC_iS9_ddNS7_10__identityEEEvT0_T1_T2_T3_T4_T6_E12temp_storage;
	add.s32 	%r223, %r222, %r221;
	st.shared.f64 	[%r223+24], %fd10;
$L__BB5_15:
	bar.sync 	0;
	setp.ne.s32 	%p59, %r1, 0;
	@%p59 bra 	$L__BB5_37;
	ld.shared.f64 	%fd212, [_ZZN3cub18CUB_300001_SM_10006detail6reduce28DeviceReduceSingleTileKernelINS2_10policy_hubIdjN4cuda3std3__44plusIdEEE10Policy1000EPdSC_iS9_ddNS7_10__identityEEEvT0_T1_T2_T3_T4_T6_E12temp_storage+32];
	add.f64 	%fd213, %fd263, %fd212;
	ld.shared.f64 	%fd214, [_ZZN3cub18CUB_300001_SM_10006detail6reduce28DeviceReduceSingleTileKernelINS2_10policy_hubIdjN4cuda3std3__44plusIdEEE10Policy1000EPdSC_iS9_ddNS7_10__identityEEEvT0_T1_T2_T3_T4_T6_E12temp_storage+40];
	add.f64 	%fd215, %fd213, %fd214;
	ld.shared.f64 	%fd216, [_ZZN3cub18CUB_300001_SM_10006detail6reduce28DeviceReduceSingleTileKernelINS2_10policy_hubIdjN4cuda3std3__44plusIdEEE10Policy1000EPdSC_iS9_ddNS7_10__identityEEEvT0_T1_T2_T3_T4_T6_E12temp_storage+48];
	add.f64 	%fd217, %fd215, %fd216;
	ld.shared.f64 	%fd218, [_ZZN3cub18CUB_300001_SM_10006detail6reduce28DeviceReduceSingleTileKernelINS2_10policy_hubIdjN4cuda3std3__44plusIdEEE10Policy1000EPdSC_iS9_ddNS7_10__identityEEEvT0_T1_T2_T3_T4_T6_E12temp_storage+56];
	add.f64 	%fd219, %fd217, %fd218;
	ld.shared.f64 	%fd220, [_ZZN3cub18CUB_300001_SM_10006detail6reduce28DeviceReduceSingleTileKernelINS2_10policy_hubIdjN4cuda3std3__44plusIdEEE10Policy1000EPdSC_iS9_ddNS7_10__identityEEEvT0_T1_T2_T3_T4_T6_E12temp_storage+64];
	add.f64 	%fd221, %fd219, %fd220;
	ld.shared.f64 	%fd222, [_ZZN3cub18CUB_300001_SM_10006detail6reduce28DeviceReduceSingleTileKernelINS2_10policy_hubIdjN4cuda3std3__44plusIdEEE10Policy1000EPdSC_iS9_ddNS7_10__identityEEEvT0_T1_T2_T3_T4_T6_E12temp_storage+72];
	add.f64 	%fd223, %fd221, %fd222;
	ld.shared.f64 	%fd224, [_ZZN3cub18CUB_300001_SM_10006detail6reduce28DeviceReduceSingleTileKernelINS2_10policy_hubIdjN4cuda3std3__44plusIdEEE10Policy1000EPdSC_iS9_ddNS7_10__identityEEEvT0_T1_T2_T3_T4_T6_E12temp_storage+80];
	add.f64 	%fd225, %fd223, %fd224;
	ld.shared.f64 	%fd226, [_ZZN3cub18CUB_300001_SM_10006detail6reduce28DeviceReduceSingleTileKernelINS2_10policy_hubIdjN4cuda3std3__44plusIdEEE10Policy1000EPdSC_iS9_ddNS7_10__identityEEEvT0_T1_T2_T3_T4_T6_E12temp_storage+88];
	add.f64 	%fd227, %fd225, %fd226;
	ld.shared.f64 	%fd228, [_ZZN3cub18CUB_300001_SM_10006detail6reduce28DeviceReduceSingleTileKernelINS2_10policy_hubIdjN4cuda3std3__44plusIdEEE10Policy1000EPdSC_iS9_ddNS7_10__identityEEEvT0_T1_T2_T3_T4_T6_E12temp_storage+96];
	add.f64 	%fd229, %fd227, %fd228;
	ld.shared.f64 	%fd230, [_ZZN3cub18CUB_300001_SM_10006detail6reduce28DeviceReduceSingleTileKernelINS2_10policy_hubIdjN4cuda3std3__44plusIdEEE10Policy1000EPdSC_iS9_ddNS7_10__identityEEEvT0_T1_T2_T3_T4_T6_E12temp_storage+104];
	add.f64 	%fd231, %fd229, %fd230;
	ld.shared.f64 	%fd232, [_ZZN3cub18CUB_300001_SM_10006detail6reduce28DeviceReduceSingleTileKernelINS2_10policy_hubIdjN4cuda3std3__44plusIdEEE10Policy1000EPdSC_iS9_ddNS7_10__identityEEEvT0_T1_T2_T3_T4_T6_E12temp_storage+112];
	add.f64 	%fd233, %fd231, %fd232;
	ld.shared.f64 	%fd234, [_ZZN3cub18CUB_300001_SM_10006detail6reduce28DeviceReduceSingleTileKernelINS2_10policy_hubIdjN4cuda3std3__44plusIdEEE10Policy1000EPdSC_iS9_ddNS7_10__identityEEEvT0_T1_T2_T3_T4_T6_E12temp_storage+120];
	add.f64 	%fd235, %fd233, %fd234;
	ld.shared.f64 	%fd236, [_ZZN3cub18CUB_300001_SM_10006detail6reduce28DeviceReduceSingleTileKernelINS2_10policy_hubIdjN4cuda3std3__44plusIdEEE10Policy1000EPdSC_iS9_ddNS7_10__identityEEEvT0_T1_T2_T3_T4_T6_E12temp_storage+128];
	add.f64 	%fd237, %fd235, %fd236;
	ld.shared.f64 	%fd238, [_ZZN3cub18CUB_300001_SM_10006detail6reduce28DeviceReduceSingleTileKernelINS2_10policy_hubIdjN4cuda3std3__44plusIdEEE10Policy1000EPdSC_iS9_ddNS7_10__identityEEEvT0_T1_T2_T3_T4_T6_E12temp_storage+136];
	add.f64 	%fd239, %fd237, %fd238;
	ld.shared.f64 	%fd240, [_ZZN3cub18CUB_300001_SM_10006detail6reduce28DeviceReduceSingleTileKernelINS2_10policy_hubIdjN4cuda3std3__44plusIdEEE10Policy1000EPdSC_iS9_ddNS7_10__identityEEEvT0_T1_T2_T3_T4_T6_E12temp_storage+144];
	add.f64 	%fd241, %fd239, %fd240;
	ld.shared.f64 	%fd242, [_ZZN3cub18CUB_300001_SM_10006detail6reduce28DeviceReduceSingleTileKernelINS2_10policy_hubIdjN4cuda3std3__44plusIdEEE10Policy1000EPdSC_iS9_ddNS7_10__identityEEEvT0_T1_T2_T3_T4_T6_E12temp_storage+152];
	add.f64 	%fd243, %fd241, %fd242;
	ld.shared.f64 	%fd244, [_ZZN3cub18CUB_300001_SM_10006detail6reduce28DeviceReduceSingleTileKernelINS2_10policy_hubIdjN4cuda3std3__44plusIdEEE10Policy1000EPdSC_iS9_ddNS7_10__identityEEEvT0_T1_T2_T3_T4_T6_E12temp_storage+160];
	add.f64 	%fd245, %fd243, %fd244;
	ld.shared.f64 	%fd246, [_ZZN3cub18CUB_300001_SM_10006detail6reduce28DeviceReduceSingleTileKernelINS2_10policy_hubIdjN4cuda3std3__44plusIdEEE10Policy1000EPdSC_iS9_ddNS7_10__identityEEEvT0_T1_T2_T3_T4_T6_E12temp_storage+168];
	add.f64 	%fd247, %fd245, %fd246;
	ld.shared.f64 	%fd248, [_ZZN3cub18CUB_300001_SM_10006detail6reduce28DeviceReduceSingleTileKernelINS2_10policy_hubIdjN4cuda3std3__44plusIdEEE10Policy1000EPdSC_iS9_ddNS7_10__identityEEEvT0_T1_T2_T3_T4_T6_E12temp_storage+176];
	add.f64 	%fd263, %fd247, %fd248;
	bra.uni 	$L__BB5_37;
$L__BB5_17:
	// begin inline asm
	mov.u32 %r106, %laneid;
	// end inline asm
	and.b32  	%r157, %r1, 992;
	add.s32 	%r158, %r157, 32;
	setp.gt.s32 	%p26, %r158, %r36;
	not.b32 	%r159, %r157;
	add.s32 	%r160, %r36, %r159;
	selp.b32 	%r155, %r160, 31, %p26;
	mov.b64 	%rd87, %fd255;
	mov.b64 	{%r108, %r113}, %rd87;
	mov.b32 	%r114, 1;
	mov.b32 	%r156, -1;
	// begin inline asm
	shfl.sync.down.b32 %r107, %r108, %r114, %r155, %r156;
	// end inline asm
	// begin inline asm
	shfl.sync.down.b32 %r112, %r113, %r114, %r155, %r156;
	// end inline asm
	mov.b64 	%rd88, {%r107, %r112};
	mov.b64 	%fd129, %rd88;
	setp.lt.s32 	%p27, %r106, %r155;
	add.f64 	%fd130, %fd255, %fd129;
	selp.f64 	%fd131, %fd130, %fd255, %p27;
	mov.b64 	%rd89, %fd131;
	mov.b64 	{%r118, %r123}, %rd89;
	mov.b32 	%r124, 2;
	// begin inline asm
	shfl.sync.down.b32 %r117, %r118, %r124, %r155, %r156;
	// end inline asm
	// begin inline asm
	shfl.sync.down.b32 %r122, %r123, %r124, %r155, %r156;
	// end inline asm
	mov.b64 	%rd90, {%r117, %r122};
	mov.b64 	%fd132, %rd90;
	add.s32 	%r161, %r106, 2;
	setp.gt.s32 	%p28, %r161, %r155;
	add.f64 	%fd133, %fd131, %fd132;
	selp.f64 	%fd134, %fd131, %fd133, %p28;
	mov.b64 	%rd91, %fd134;
	mov.b64 	{%r128, %r133}, %rd91;
	mov.b32 	%r134, 4;
	// begin inline asm
	shfl.sync.down.b32 %r127, %r128, %r134, %r155, %r156;
	// end inline asm
	// begin inline asm
	shfl.sync.down.b32 %r132, %r133, %r134, %r155, %r156;
	// end inline asm
	mov.b64 	%rd92, {%r127, %r132};
	mov.b64 	%fd135, %rd92;
	add.s32 	%r162, %r106, 4;
	setp.gt.s32 	%p29, %r162, %r155;
	add.f64 	%fd136, %fd134, %fd135;
	selp.f64 	%fd137, %fd134, %fd136, %p29;
	mov.b64 	%rd93, %fd137;
	mov.b64 	{%r138, %r143}, %rd93;
	mov.b32 	%r144, 8;
	// begin inline asm
	shfl.sync.down.b32 %r137, %r138, %r144, %r155, %r156;
	// end inline asm
	// begin inline asm
	shfl.sync.down.b32 %r142, %r143, %r144, %r155, %r156;
	// end inline asm
	mov.b64 	%rd94, {%r137, %r142};
	mov.b64 	%fd138, %rd94;
	add.s32 	%r163, %r106, 8;
	setp.gt.s32 	%p30, %r163, %r155;
	add.f64 	%fd139, %fd137, %fd138;
	selp.f64 	%fd140, %fd137, %fd139, %p30;
	mov.b64 	%rd95, %fd140;
	mov.b64 	{%r148, %r153}, %rd95;
	mov.b32 	%r154, 16;
	// begin inline asm
	shfl.sync.down.b32 %r147, %r148, %r154, %r155, %r156;
	// end inline asm
	// begin inline asm
	shfl.sync.down.b32 %r152, %r153, %r154, %r155, %r156;
	// end inline asm
	mov.b64 	%rd96, {%r147, %r152};
	mov.b64 	%fd141, %rd96;
	add.s32 	%r164, %r106, 16;
	setp.gt.s32 	%p31, %r164, %r155;
	add.f64 	%fd142, %fd140, %fd141;
	selp.f64 	%fd263, %fd140, %fd142, %p31;
	setp.ne.s32 	%p32, %r106, 0;
	@%p32 bra 	$L__BB5_19;
	shr.u32 	%r165, %r1, 2;
	and.b32  	%r166, %r165, 248;
	mov.u32 	%r167, _ZZN3cub18CUB_300001_SM_10006detail6reduce28DeviceReduceSingleTileKernelINS2_10policy_hubIdjN4cuda3std3__44plusIdEEE10Policy1000EPdSC_iS9_ddNS7_10__identityEEEvT0_T1_T2_T3_T4_T6_E12temp_storage;
	add.s32 	%r168, %r167, %r166;
	st.shared.f64 	[%r168+24], %fd263;
$L__BB5_19:
	bar.sync 	0;
	setp.ne.s32 	%p33, %r1, 0;
	@%p33 bra 	$L__BB5_37;
	setp.gt.s32 	%p34, %r36, 32;
	ld.shared.f64 	%fd143, [_ZZN3cub18CUB_300001_SM_10006detail6reduce28DeviceReduceSingleTileKernelINS2_10policy_hubIdjN4cuda3std3__44plusIdEEE10Policy1000EPdSC_iS9_ddNS7_10__identityEEEvT0_T1_T2_T3_T4_T6_E12temp_storage+32];
	add.f64 	%fd144, %fd263, %fd143;
	selp.f64 	%fd145, %fd144, %fd263, %p34;
	setp.gt.s32 	%p35, %r36, 64;
	ld.shared.f64 	%fd146, [_ZZN3cub18CUB_300001_SM_10006detail6reduce28DeviceReduceSingleTileKernelINS2_10policy_hubIdjN4cuda3std3__44plusIdEEE10Policy1000EPdSC_iS9_ddNS7_10__identityEEEvT0_T1_T2_T3_T4_T6_E12temp_storage+40];
	add.f64 	%fd147, %fd146, %fd145;
	selp.f64 	%fd148, %fd147, %fd145, %p35;
	setp.gt.s32 	%p36, %r36, 96;
	ld.shared.f64 	%fd149, [_ZZN3cub18CUB_300001_SM_10006detail6reduce28DeviceReduceSingleTileKernelINS2_10policy_hubIdjN4cuda3std3__44plusIdEEE10Policy1000EPdSC_iS9_ddNS7_10__identityEEEvT0_T1_T2_T3_T4_T6_E12temp_storage+48];
	add.f64 	%fd150, %fd149, %fd148;
	selp.f64 	%fd151, %fd150, %fd148, %p36;
	setp.gt.s32 	%p37, %r36, 128;
	ld.shared.f64 	%fd152, [_ZZN3cub18CUB_300001_SM_10006detail6reduce28DeviceReduceSingleTileKernelINS2_10policy_hubIdjN4cuda3std3__44plusIdEEE10Policy1000EPdSC_iS9_ddNS7_10__identityEEEvT0_T1_T2_T3_T4_T6_E12temp_storage+56];
	add.f64 	%fd153, %fd152, %fd151;
	selp.f64 	%fd154, %fd153, %fd151, %p37;
	setp.gt.s32 	%p38, %r36, 160;
	ld.shared.f64 	%fd155, [_ZZN3cub18CUB_300001_SM_10006detail6reduce28DeviceReduceSingleTileKernelINS2_10policy_hubIdjN4cuda3std3__44plusIdEEE10Policy1000EPdSC_iS9_ddNS7_10__identityEEEvT0_T1_T2_T3_T4_T6_E12temp_storage+64];
	add.f64 	%fd156, %fd155, %fd154;
	selp.f64 	%fd157, %fd156, %fd154, %p38;
	setp.gt.s32 	%p39, %r36, 192;
	ld.shared.f64 	%fd158, [_ZZN3cub18CUB_300001_SM_10006detail6reduce28DeviceReduceSingleTileKernelINS2_10policy_hubIdjN4cuda3std3__44plusIdEEE10Policy1000EPdSC_iS9_ddNS7_10__identityEEEvT0_T1_T2_T3_T4_T6_E12temp_storage+72];
	add.f64 	%fd159, %fd158, %fd157;
	selp.f64 	%fd160, %fd159, %fd157, %p39;
	setp.gt.s32 	%p40, %r36, 224;
	ld.shared.f64 	%fd161, [_ZZN3cub18CUB_300001_SM_10006detail6reduce28DeviceReduceSingleTileKernelINS2_10policy_hubIdjN4cuda3std3__44plusIdEEE10Policy1000EPdSC_iS9_ddNS7_10__identityEEEvT0_T1_T2_T3_T4_T6_E12temp_storage+80];
	add.f64 	%fd162, %fd161, %fd160;
	selp.f64 	%fd163, %fd162, %fd160, %p40;
	setp.gt.s32 	%p41, %r36, 256;
	ld.shared.f64 	%fd164, [_ZZN3cub18CUB_300001_SM_10006detail6reduce28DeviceReduceSingleTileKernelINS2_10policy_hubIdjN4cuda3std3__44plusIdEEE10Policy1000EPdSC_iS9_ddNS7_10__identityEEEvT0_T1_T2_T3_T4_T6_E12temp_storage+88];
	add.f64 	%fd165, %fd164, %fd163;
	selp.f64 	%fd166, %fd165, %fd163, %p41;
	setp.gt.s32 	%p42, %r36, 288;
	ld.shared.f64 	%fd167, [_ZZN3cub18CUB_300001_SM_10006detail6reduce28DeviceReduceSingleTileKernelINS2_10policy_hubIdjN4cuda3std3__44plusIdEEE10Policy1000EPdSC_iS9_ddNS7_10__identityEEEvT0_T1_T2_T3_T4_T6_E12temp_storage+96];
	add.f64 	%fd168, %fd167, %fd166;
	selp.f64 	%fd169, %fd168, %fd166, %p42;
	setp.gt.s32 	%p43, %r36, 320;
	ld.shared.f64 	%fd170, [_ZZN3cub18CUB_300001_SM_10006detail6reduce28DeviceReduceSingleTileKernelINS2_10policy_hubIdjN4cuda3std3__44plusIdEEE10Policy1000EPdSC_iS9_ddNS7_10__identityEEEvT0_T1_T2_T3_T4_T6_E12temp_storage+104];
	add.f64 	%fd171, %fd170, %fd169;
	selp.f64 	%fd172, %fd171, %fd169, %p43;
	setp.gt.s32 	%p44, %r36, 352;
	ld.shared.f64 	%fd173, [_ZZN3cub18CUB_300001_SM_10006detail6reduce28DeviceReduceSingleTileKernelINS2_10policy_hubIdjN4cuda3std3__44plusIdEEE10Policy1000EPdSC_iS9_ddNS7_10__identityEEEvT0_T1_T2_T3_T4_T6_E12temp_storage+112];
	add.f64 	%fd174, %fd173, %fd172;
	selp.f64 	%fd175, %fd174, %fd172, %p44;
	setp.gt.s32 	%p45, %r36, 384;
	ld.shared.f64 	%fd176, [_ZZN3cub18CUB_300001_SM_10006detail6reduce28DeviceReduceSingleTileKernelINS2_10policy_hubIdjN4cuda3std3__44plusIdEEE10Policy1000EPdSC_iS9_ddNS7_10__identityEEEvT0_T1_T2_T3_T4_T6_E12temp_storage+120];
	add.f64 	%fd177, %fd176, %fd175;
	selp.f64 	%fd178, %fd177, %fd175, %p45;
	setp.gt.s32 	%p46, %r36, 416;
	ld.shared.f64 	%fd179, [_ZZN3cub18CUB_300001_SM_10006detail6reduce28DeviceReduceSingleTileKernelINS2_10policy_hubIdjN4cuda3std3__44plusIdEEE10Policy1000EPdSC_iS9_ddNS7_10__identityEEEvT0_T1_T2_T3_T4_T6_E12temp_storage+128];
	add.f64 	%fd180, %fd179, %fd178;
	selp.f64 	%fd181, %fd180, %fd178, %p46;
	setp.gt.s32 	%p47, %r36, 448;
	ld.shared.f64 	%fd182, [_ZZN3cub18CUB_300001_SM_10006detail6reduce28DeviceReduceSingleTileKernelINS2_10policy_hubIdjN4cuda3std3__44plusIdEEE10Policy1000EPdSC_iS9_ddNS7_10__identityEEEvT0_T1_T2_T3_T4_T6_E12temp_storage+136];
	add.f64 	%fd183, %fd182, %fd181;
	selp.f64 	%fd184, %fd183, %fd181, %p47;
	setp.gt.s32 	%p48, %r36, 480;
	ld.shared.f64 	%fd185, [_ZZN3cub18CUB_300001_SM_10006detail6reduce28DeviceReduceSingleTileKernelINS2_10policy_hubIdjN4cuda3std3__44plusIdEEE10Policy1000EPdSC_iS9_ddNS7_10__identityEEEvT0_T1_T2_T3_T4_T6_E12temp_storage+144];
	add.f64 	%fd186, %fd185, %fd184;
	selp.f64 	%fd187, %fd186, %fd184, %p48;
	setp.gt.s32 	%p49, %r36, 512;
	ld.shared.f64 	%fd188, [_ZZN3cub18CUB_300001_SM_10006detail6reduce28DeviceReduceSingleTileKernelINS2_10policy_hubIdjN4cuda3std3__44plusIdEEE10Policy1000EPdSC_iS9_ddNS7_10__identityEEEvT0_T1_T2_T3_T4_T6_E12temp_storage+152];
	add.f64 	%fd189, %fd188, %fd187;
	selp.f64 	%fd190, %fd189, %fd187, %p49;
	setp.gt.s32 	%p50, %r36, 544;
	ld.shared.f64 	%fd191, [_ZZN3cub18CUB_300001_SM_10006detail6reduce28DeviceReduceSingleTileKernelINS2_10policy_hubIdjN4cuda3std3__44plusIdEEE10Policy1000EPdSC_iS9_ddNS7_10__identityEEEvT0_T1_T2_T3_T4_T6_E12temp_storage+160];
	add.f64 	%fd192, %fd191, %fd190;
	selp.f64 	%fd193, %fd192, %fd190, %p50;
	setp.gt.s32 	%p51, %r36, 576;
	ld.shared.f64 	%fd194, [_ZZN3cub18CUB_300001_SM_10006detail6reduce28DeviceReduceSingleTileKernelINS2_10policy_hubIdjN4cuda3std3__44plusIdEEE10Policy1000EPdSC_iS9_ddNS7_10__identityEEEvT0_T1_T2_T3_T4_T6_E12temp_storage+168];
	add.f64 	%fd195, %fd194, %fd193;
	selp.f64 	%fd196, %fd195, %fd193, %p51;
	setp.gt.s32 	%p52, %r36, 608;
	ld.shared.f64 	%fd197, [_ZZN3cub18CUB_300001_SM_10006detail6reduce28DeviceReduceSingleTileKernelINS2_10policy_hubIdjN4cuda3std3__44plusIdEEE10Policy1000EPdSC_iS9_ddNS7_10__identityEEEvT0_T1_T2_T3_T4_T6_E12temp_storage+176];
	add.f64 	%fd198, %fd197, %fd196;
	selp.f64 	%fd263, %fd198, %fd196, %p52;
	bra.uni 	$L__BB5_37;
$L__BB5_21:
	mov.u32 	%r14, %tid.x;
	mul.wide.u32 	%rd27, %r14, 8;
	add.s64 	%rd12, %rd9, %rd27;
	// begin inline asm
	ld.global.nc.u64 %rd11, [%rd12];
	// end inline asm
	mov.b64 	%fd31, %rd11;
	add.s64 	%rd14, %rd12, 5120;
	// begin inline asm
	ld.global.nc.u64 %rd13, [%rd14];
	// end inline asm
	mov.b64 	%fd32, %rd13;
	add.s64 	%rd16, %rd12, 10240;
	// begin inline asm
	ld.global.nc.u64 %rd15, [%rd16];
	// end inline asm
	mov.b64 	%fd33, %rd15;
	add.s64 	%rd18, %rd12, 15360;
	// begin inline asm
	ld.global.nc.u64 %rd17, [%rd18];
	// end inline asm
	mov.b64 	%fd34, %rd17;
	add.s64 	%rd20, %rd12, 20480;
	// begin inline asm
	ld.global.nc.u64 %rd19, [%rd20];
	// end inline asm
	mov.b64 	%fd35, %rd19;
	add.s64 	%rd22, %rd12, 25600;
	// begin inline asm
	ld.global.nc.u64 %rd21, [%rd22];
	// end inline asm
	mov.b64 	%fd36, %rd21;
	add.s64 	%rd24, %rd12, 30720;
	// begin inline asm
	ld.global.nc.u64 %rd23, [%rd24];
	// end inline asm
	mov.b64 	%fd37, %rd23;
	add.s64 	%rd26, %rd12, 35840;
	// begin inline asm
	ld.global.nc.u64 %rd25, [%rd26];
	// end inline asm
	mov.b64 	%fd38, %rd25;
	add.f64 	%fd39, %fd31, %fd32;
	add.f64 	%fd40, %fd39, %fd33;
	add.f64 	%fd41, %fd40, %fd34;
	add.f64 	%fd42, %fd41, %fd35;
	add.f64 	%fd43, %fd42, %fd36;
	add.f64 	%fd44, %fd43, %fd37;
	add.f64 	%fd262, %fd44, %fd38;
	setp.lt.u32 	%p3, %r36, 10240;
	mov.b32 	%r232, 5120;
	@%p3 bra 	$L__BB5_25;
	add.s32 	%r15, %r36, -5120;
	mov.b32 	%r232, 5120;
$L__BB5_23:
	mul.wide.s32 	%rd44, %r232, 8;
	add.s64 	%rd29, %rd12, %rd44;
	// begin inline asm
	ld.global.nc.u64 %rd28, [%rd29];
	// end inline asm
	mov.b64 	%fd45, %rd28;
	add.s64 	%rd31, %rd29, 5120;
	// begin inline asm
	ld.global.nc.u64 %rd30, [%rd31];
	// end inline asm
	mov.b64 	%fd46, %rd30;
	add.s64 	%rd33, %rd29, 10240;
	// begin inline asm
	ld.global.nc.u64 %rd32, [%rd33];
	// end inline asm
	mov.b64 	%fd47, %rd32;
	add.s64 	%rd35, %rd29, 15360;
	// begin inline asm
	ld.global.nc.u64 %rd34, [%rd35];
	// end inline asm
	mov.b64 	%fd48, %rd34;
	add.s64 	%rd37, %rd29, 20480;
	// begin inline asm
	ld.global.nc.u64 %rd36, [%rd37];
	// end inline asm
	mov.b64 	%fd49, %rd36;
	add.s64 	%rd39, %rd29, 25600;
	// begin inline asm
	ld.global.nc.u64 %rd38, [%rd39];
	// end inline asm
	mov.b64 	%fd50, %rd38;
	add.s64 	%rd41, %rd29, 30720;
	// begin inline asm
	ld.global.nc.u64 %rd40, [%rd41];
	// end inline asm
	mov.b64 	%fd51, %rd40;
	add.s64 	%rd43, %rd29, 35840;
	// begin inline asm
	ld.global.nc.u64 %rd42, [%rd43];
	// end inline asm
	mov.b64 	%fd52, %rd42;
	add.f64 	%fd53, %fd262, %fd45;
	add.f64 	%fd54, %fd53, %fd46;
	add.f64 	%fd55, %fd54, %fd47;
	add.f64 	%fd56, %fd55, %fd48;
	add.f64 	%fd57, %fd56, %fd49;
	add.f64 	%fd58, %fd57, %fd50;
	add.f64 	%fd59, %fd58, %fd51;
	add.f64 	%fd262, %fd59, %fd52;
	sub.s32 	%r39, %r36, %r232;
	setp.lt.s32 	%p4, %r39, 5120;
	@%p4 bra 	$L__BB5_33;
	add.s32 	%r232, %r232, 5120;
	setp.le.s32 	%p5, %r232, %r15;
	@%p5 bra 	$L__BB5_23;
$L__BB5_25:
	setp.le.s32 	%p6, %r36, %r232;
	@%p6 bra 	$L__BB5_33;
	sub.s32 	%r19, %r36, %r232;
	setp.ge.s32 	%p7, %r14, %r19;
	@%p7 bra 	$L__BB5_33;
	not.b32 	%r40, %r14;
	add.s32 	%r41, %r36, %r40;
	sub.s32 	%r20, %r41, %r232;
	mul.hi.u32 	%r42, %r20, -858993459;
	shr.u32 	%r43, %r42, 9;
	add.s32 	%r21, %r43, 1;
	and.b32  	%r44, %r43, 3;
	setp.eq.s32 	%p8, %r44, 3;
	mov.u32 	%r236, %r14;
	@%p8 bra 	$L__BB5_30;
	add.s32 	%r234, %r14, %r232;
	and.b32  	%r45, %r21, 3;
	neg.s32 	%r233, %r45;
	mov.u32 	%r236, %r14;
$L__BB5_29:
	.pragma "nounroll";
	mul.wide.u32 	%rd47, %r234, 8;
	add.s64 	%rd46, %rd9, %rd47;
	// begin inline asm
	ld.global.nc.u64 %rd45, [%rd46];
	// end inline asm
	mov.b64 	%fd61, %rd45;
	add.f64 	%fd262, %fd262, %fd61;
	add.s32 	%r236, %r236, 640;
	add.s32 	%r234, %r234, 640;
	add.s32 	%r233, %r233, 1;
	setp.ne.s32 	%p9, %r233, 0;
	@%p9 bra 	$L__BB5_29;
$L__BB5_30:
	setp.lt.u32 	%p10, %r20, 1920;
	@%p10 bra 	$L__BB5_33;
	cvt.u64.u32 	%rd48, %r236;
	cvt.u64.u32 	%rd49, %r232;
	add.s64 	%rd50, %rd48, %rd49;
	shl.b64 	%rd51, %rd50, 3;
	add.s64 	%rd52, %rd51, %rd9;
	add.s64 	%rd108, %rd52, 10240;
	add.s32 	%r237, %r236, %r232;
$L__BB5_32:
	mul.wide.u32 	%rd61, %r237, 8;
	add.s64 	%rd54, %rd9, %rd61;
	// begin inline asm
	ld.global.nc.u64 %rd53, [%rd54];
	// end inline asm
	mov.b64 	%fd62, %rd53;
	add.f64 	%fd63, %fd262, %fd62;
	add.s64 	%rd56, %rd108, -5120;
	// begin inline asm
	ld.global.nc.u64 %rd55, [%rd56];
	// end inline asm
	mov.b64 	%fd64, %rd55;
	add.f64 	%fd65, %fd63, %fd64;
	// begin inline asm
	ld.global.nc.u64 %rd57, [%rd108];
	// end inline asm
	mov.b64 	%fd66, %rd57;
	add.f64 	%fd67, %fd65, %fd66;
	add.s64 	%rd60, %rd108, 5120;
	// begin inline asm
	ld.global.nc.u64 %rd59, [%rd60];
	// end inline asm
	mov.b64 	%fd68, %rd59;
	add.f64 	%fd262, %fd67, %fd68;
	add.s32 	%r236, %r236, 2560;
	add.s64 	%rd108, %rd108, 20480;
	add.s32 	%r237, %r237, 2560;
	setp.lt.s32 	%p11, %r236, %r19;
	@%p11 bra 	$L__BB5_32;
$L__BB5_33:
	// begin inline asm
	mov.u32 %r46, %laneid;
	// end inline asm
	mov.b64 	%rd62, %fd262;
	mov.b64 	{%r48, %r53}, %rd62;
	mov.b32 	%r54, 1;
	mov.b32 	%r95, 31;
	mov.b32 	%r96, -1;
	// begin inline asm
	shfl.sync.down.b32 %r47, %r48, %r54, %r95, %r96;
	// end inline asm
	// begin inline asm
	shfl.sync.down.b32 %r52, %r53, %r54, %r95, %r96;
	// end inline asm
	mov.b64 	%rd63, {%r47, %r52};
	mov.b64 	%fd69, %rd63;
	setp.gt.s32 	%p12, %r46, 30;
	add.f64 	%fd70, %fd262, %fd69;
	selp.f64 	%fd71, %fd262, %fd70, %p12;
	mov.b64 	%rd64, %fd71;
	mov.b64 	{%r58, %r63}, %rd64;
	mov.b32 	%r64, 2;
	// begin inline asm
	shfl.sync.down.b32 %r57, %r58, %r64, %r95, %r96;
	// end inline asm
	// begin inline asm
	shfl.sync.down.b32 %r62, %r63, %r64, %r95, %r96;
	// end inline asm
	mov.b64 	%rd65, {%r57, %r62};
	mov.b64 	%fd72, %rd65;
	setp.gt.s32 	%p13, %r46, 29;
	add.f64 	%fd73, %fd71, %fd72;
	selp.f64 	%fd74, %fd71, %fd73, %p13;
	mov.b64 	%rd66, %fd74;
	mov.b64 	{%r68, %r73}, %rd66;
	mov.b32 	%r74, 4;
	// begin inline asm
	shfl.sync.down.b32 %r67, %r68, %r74, %r95, %r96;
	// end inline asm
	// begin inline asm
	shfl.sync.down.b32 %r72, %r73, %r74, %r95, %r96;
	// end inline asm
	mov.b64 	%rd67, {%r67, %r72};
	mov.b64 	%fd75, %rd67;
	setp.gt.s32 	%p14, %r46, 27;
	add.f64 	%fd76, %fd74, %fd75;
	selp.f64 	%fd77, %fd74, %fd76, %p14;
	mov.b64 	%rd68, %fd77;
	mov.b64 	{%r78, %r83}, %rd68;
	mov.b32 	%r84, 8;
	// begin inline asm
	shfl.sync.down.b32 %r77, %r78, %r84, %r95, %r96;
	// end inline asm
	// begin inline asm
	shfl.sync.down.b32 %r82, %r83, %r84, %r95, %r96;
	// end inline asm
	mov.b64 	%rd69, {%r77, %r82};
	mov.b64 	%fd78, %rd69;
	setp.gt.s32 	%p15, %r46, 23;
	add.f64 	%fd79, %fd77, %fd78;
	selp.f64 	%fd80, %fd77, %fd79, %p15;
	mov.b64 	%rd70, %fd80;
	mov.b64 	{%r88, %r93}, %rd70;
	mov.b32 	%r94, 16;
	// begin inline asm
	shfl.sync.down.b32 %r87, %r88, %r94, %r95, %r96;
	// end inline asm
	// begin inline asm
	shfl.sync.down.b32 %r92, %r93, %r94, %r95, %r96;
	// end inline asm
	mov.b64 	%rd71, {%r87, %r92};
	mov.b64 	%fd81, %rd71;
	setp.gt.s32 	%p16, %r46, 15;
	add.f64 	%fd26, %fd80, %fd81;
	selp.f64 	%fd263, %fd80, %fd26, %p16;
	setp.ne.s32 	%p17, %r46, 0;
	@%p17 bra 	$L__BB5_35;
	shr.u32 	%r97, %r14, 2;
	and.b32  	%r98, %r97, 248;
	mov.u32 	%r99, _ZZN3cub18CUB_300001_SM_10006detail6reduce28DeviceReduceSingleTileKernelINS2_10policy_hubIdjN4cuda3std3__44plusIdEEE10Policy1000EPdSC_iS9_ddNS7_10__identityEEEvT0_T1_T2_T3_T4_T6_E12temp_storage;
	add.s32 	%r100, %r99, %r98;
	st.shared.f64 	[%r100+24], %fd26;
$L__BB5_35:
	bar.sync 	0;
	setp.ne.s32 	%p18, %r14, 0;
	@%p18 bra 	$L__BB5_37;
	ld.shared.f64 	%fd82, [_ZZN3cub18CUB_300001_SM_10006detail6reduce28DeviceReduceSingleTileKernelINS2_10policy_hubIdjN4cuda3std3__44plusIdEEE10Policy1000EPdSC_iS9_ddNS7_10__identityEEEvT0_T1_T2_T3_T4_T6_E12temp_storage+32];
	add.f64 	%fd83, %fd263, %fd82;
	ld.shared.f64 	%fd84, [_ZZN3cub18CUB_300001_SM_10006detail6reduce28DeviceReduceSingleTileKernelINS2_10policy_hubIdjN4cuda3std3__44plusIdEEE10Policy1000EPdSC_iS9_ddNS7_10__identityEEEvT0_T1_T2_T3_T4_T6_E12temp_storage+40];
	add.f64 	%fd85, %fd83, %fd84;
	ld.shared.f64 	%fd86, [_ZZN3cub18CUB_300001_SM_10006detail6reduce28DeviceReduceSingleTileKernelINS2_10policy_hubIdjN4cuda3std3__44plusIdEEE10Policy1000EPdSC_iS9_ddNS7_10__identityEEEvT0_T1_T2_T3_T4_T6_E12temp_storage+48];
	add.f64 	%fd87, %fd85, %fd86;
	ld.shared.f64 	%fd88, [_ZZN3cub18CUB_300001_SM_10006detail6reduce28DeviceReduceSingleTileKernelINS2_10policy_hubIdjN4cuda3std3__44plusIdEEE10Policy1000EPdSC_iS9_ddNS7_10__identityEEEvT0_T1_T2_T3_T4_T6_E12temp_storage+56];
	add.f64 	%fd89, %fd87, %fd88;
	ld.shared.f64 	%fd90, [_ZZN3cub18CUB_300001_SM_10006detail6reduce28DeviceReduceSingleTileKernelINS2_10policy_hubIdjN4cuda3std3__44plusIdEEE10Policy1000EPdSC_iS9_ddNS7_10__identityEEEvT0_T1_T2_T3_T4_T6_E12temp_storage+64];
	add.f64 	%fd91, %fd89, %fd90;
	ld.shared.f64 	%fd92, [_ZZN3cub18CUB_300001_SM_10006detail6reduce28DeviceReduceSingleTileKernelINS2_10policy_hubIdjN4cuda3std3__44plusIdEEE10Policy1000EPdSC_iS9_ddNS7_10__identityEEEvT0_T1_T2_T3_T4_T6_E12temp_storage+72];
	add.f64 	%fd93, %fd91, %fd92;
	ld.shared.f64 	%fd94, [_ZZN3cub18CUB_300001_SM_10006detail6reduce28DeviceReduceSingleTileKernelINS2_10policy_hubIdjN4cuda3std3__44plusIdEEE10Policy1000EPdSC_iS9_ddNS7_10__identityEEEvT0_T1_T2_T3_T4_T6_E12temp_storage+80];
	add.f64 	%fd95, %fd93, %fd94;
	ld.shared.f64 	%fd96, [_ZZN3cub18CUB_300001_SM_10006detail6reduce28DeviceReduceSingleTileKernelINS2_10policy_hubIdjN4cuda3std3__44plusIdEEE10Policy1000EPdSC_iS9_ddNS7_10__identityEEEvT0_T1_T2_T3_T4_T6_E12temp_storage+88];
	add.f64 	%fd97, %fd95, %fd96;
	ld.shared.f64 	%fd98, [_ZZN3cub18CUB_300001_SM_10006detail6reduce28DeviceReduceSingleTileKernelINS2_10policy_hubIdjN4cuda3std3__44plusIdEEE10Policy1000EPdSC_iS9_ddNS7_10__identityEEEvT0_T1_T2_T3_T4_T6_E12temp_storage+96];
	add.f64 	%fd99, %fd97, %fd98;
	ld.shared.f64 	%fd100, [_ZZN3cub18CUB_300001_SM_10006detail6reduce28DeviceReduceSingleTileKernelINS2_10policy_hubIdjN4cuda3std3__44plusIdEEE10Policy1000EPdSC_iS9_ddNS7_10__identityEEEvT0_T1_T2_T3_T4_T6_E12temp_storage+104];
	add.f64 	%fd101, %fd99, %fd100;
	ld.shared.f64 	%fd102, [_ZZN3cub18CUB_300001_SM_10006detail6reduce28DeviceReduceSingleTileKernelINS2_10policy_hubIdjN4cuda3std3__44plusIdEEE10Policy1000EPdSC_iS9_ddNS7_10__identityEEEvT0_T1_T2_T3_T4_T6_E12temp_storage+112];
	add.f64 	%fd103, %fd101, %fd102;
	ld.shared.f64 	%fd104, [_ZZN3cub18CUB_300001_SM_10006detail6reduce28DeviceReduceSingleTileKernelINS2_10policy_hubIdjN4cuda3std3__44plusIdEEE10Policy1000EPdSC_iS9_ddNS7_10__identityEEEvT0_T1_T2_T3_T4_T6_E12temp_storage+120];
	add.f64 	%fd105, %fd103, %fd104;
	ld.shared.f64 	%fd106, [_ZZN3cub18CUB_300001_SM_10006detail6reduce28DeviceReduceSingleTileKernelINS2_10policy_hubIdjN4cuda3std3__44plusIdEEE10Policy1000EPdSC_iS9_ddNS7_10__identityEEEvT0_T1_T2_T3_T4_T6_E12temp_storage+128];
	add.f64 	%fd107, %fd105, %fd106;
	ld.shared.f64 	%fd108, [_ZZN3cub18CUB_300001_SM_10006detail6reduce28DeviceReduceSingleTileKernelINS2_10policy_hubIdjN4cuda3std3__44plusIdEEE10Policy1000EPdSC_iS9_ddNS7_10__identityEEEvT0_T1_T2_T3_T4_T6_E12temp_storage+136];
	add.f64 	%fd109, %fd107, %fd108;
	ld.shared.f64 	%fd110, [_ZZN3cub18CUB_300001_SM_10006detail6reduce28DeviceReduceSingleTileKernelINS2_10policy_hubIdjN4cuda3std3__44plusIdEEE10Policy1000EPdSC_iS9_ddNS7_10__identityEEEvT0_T1_T2_T3_T4_T6_E12temp_storage+144];
	add.f64 	%fd111, %fd109, %fd110;
	ld.shared.f64 	%fd112, [_ZZN3cub18CUB_300001_SM_10006detail6reduce28DeviceReduceSingleTileKernelINS2_10policy_hubIdjN4cuda3std3__44plusIdEEE10Policy1000EPdSC_iS9_ddNS7_10__identityEEEvT0_T1_T2_T3_T4_T6_E12temp_storage+152];
	add.f64 	%fd113, %fd111, %fd112;
	ld.shared.f64 	%fd114, [_ZZN3cub18CUB_300001_SM_10006detail6reduce28DeviceReduceSingleTileKernelINS2_10policy_hubIdjN4cuda3std3__44plusIdEEE10Policy1000EPdSC_iS9_ddNS7_10__identityEEEvT0_T1_T2_T3_T4_T6_E12temp_storage+160];
	add.f64 	%fd115, %fd113, %fd114;
	ld.shared.f64 	%fd116, [_ZZN3cub18CUB_300001_SM_10006detail6reduce28DeviceReduceSingleTileKernelINS2_10policy_hubIdjN4cuda3std3__44plusIdEEE10Policy1000EPdSC_iS9_ddNS7_10__identityEEEvT0_T1_T2_T3_T4_T6_E12temp_storage+168];
	add.f64 	%fd117, %fd115, %fd116;
	ld.shared.f64 	%fd118, [_ZZN3cub18CUB_300001_SM_10006detail6reduce28DeviceReduceSingleTileKernelINS2_10policy_hubIdjN4cuda3std3__44plusIdEEE10Policy1000EPdSC_iS9_ddNS7_10__identityEEEvT0_T1_T2_T3_T4_T6_E12temp_storage+176];
	add.f64 	%fd263, %fd117, %fd118;
$L__BB5_37:
	mov.u32 	%r224, %tid.x;
	setp.ne.s32 	%p60, %r224, 0;
	@%p60 bra 	$L__BB5_39;
	add.f64 	%fd249, %fd30, %fd263;
	st.global.f64 	[%rd1], %fd249;
$L__BB5_39:
	ret;

}
	// .globl	_ZN3cub18CUB_300001_SM_10006detail6reduce28DeviceReduceSingleTileKernelINS2_10policy_hubIdyN4cuda3std3__44plusIdEEE10Policy1000EN6thrust24THRUST_300001_SM_1000_NS10device_ptrIdEEPdyS9_ddNS7_10__identityEEEvT0_T1_T2_T3_T4_T6_
.visible .entry _ZN3cub18CUB_300001_SM_10006detail6reduce28DeviceReduceSingleTileKernelINS2_10policy_hubIdyN4cuda3std3__44plusIdEEE10Policy1000EN6thrust24THRUST_300001_SM_1000_NS10device_ptrIdEEPdyS9_ddNS7_10__identityEEEvT0_T1_T2_T3_T4_T6_(
	.param .align 8 .b8 _ZN3cub18CUB_300001_SM_10006detail6reduce28DeviceReduceSingleTileKernelINS2_10policy_hubIdyN4cuda3std3__44plusIdEEE10Policy1000EN6thrust24THRUST_300001_SM_1000_NS10device_ptrIdEEPdyS9_ddNS7_10__identityEEEvT0_T1_T2_T3_T4_T6__param_0[8],
	.param .u64 .ptr .align 1 _ZN3cub18CUB_300001_SM_10006detail6reduce28DeviceReduceSingleTileKernelINS2_10policy_hubIdyN4cuda3std3__44plusIdEEE10Policy1000EN6thrust24THRUST_300001_SM_1000_NS10device_ptrIdEEPdyS9_ddNS7_10__identityEEEvT0_T1_T2_T3_T4_T6__param_1,
	.param .u64 _ZN3cub18CUB_300001_SM_10006detail6reduce28DeviceReduceSingleTileKernelINS2_10policy_hubIdyN4cuda3std3__44plusIdEEE10Policy1000EN6thrust24THRUST_300001_SM_1000_NS10device_ptrIdEEPdyS9_ddNS7_10__identityEEEvT0_T1_T2_T3_T4_T6__param_2,
	.param .align 1 .b8 _ZN3cub18CUB_300001_SM_10006detail6reduce28DeviceReduceSingleTileKernelINS2_10policy_hubIdyN4cuda3std3__44plusIdEEE10Policy1000EN6thrust24THRUST_300001_SM_1000_NS10device_ptrIdEEPdyS9_ddNS7_10__identityEEEvT0_T1_T2_T3_T4_T6__param_3[1],
	.param .f64 _ZN3cub18CUB_300001_SM_10006detail6reduce28DeviceReduceSingleTileKernelINS2_10policy_hubIdyN4cuda3std3__44plusIdEEE10Policy1000EN6thrust24THRUST_300001_SM_1000_NS10device_ptrIdEEPdyS9_ddNS7_10__identityEEEvT0_T1_T2_T3_T4_T6__param_4,
	.param .align 1 .b8 _ZN3cub18CUB_300001_SM_10006detail6reduce28DeviceReduceSingleTileKernelINS2_10policy_hubIdyN4cuda3std3__44plusIdEEE10Policy1000EN6thrust24THRUST_300001_SM_1000_NS10device_ptrIdEEPdyS9_ddNS7_10__identityEEEvT0_T1_T2_T3_T4_T6__param_5[1]
)
.maxntid 512
.minnctapersm 1
{
	.reg .pred 	%p<67>;
	.reg .b32 	%r<246>;
	.reg .b64 	%rd<86>;
	.reg .b64 	%fd<348>;
	// demoted variable
	.shared .align 8 .b8 _ZZN3cub18CUB_300001_SM_10006detail6reduce28DeviceReduceSingleTileKernelINS2_10policy_hubIdyN4cuda3std3__44plusIdEEE10Policy1000EN6thrust24THRUST_300001_SM_1000_NS10device_ptrIdEEPdyS9_ddNS7_10__identityEEEvT0_T1_T2_T3_T4_T6_E12temp_storage[152];
	ld.param.u64 	%rd18, [_ZN3cub18CUB_300001_SM_10006detail6reduce28DeviceReduceSingleTileKernelINS2_10policy_hubIdyN4cuda3std3__44plusIdEEE10Policy1000EN6thrust24THRUST_300001_SM_1000_NS10device_ptrIdEEPdyS9_ddNS7_10__identityEEEvT0_T1_T2_T3_T4_T6__param_0];
	ld.param.u64 	%rd20, [_ZN3cub18CUB_300001_SM_10006detail6reduce28DeviceReduceSingleTileKernelINS2_10policy_hubIdyN4cuda3std3__44plusIdEEE10Policy1000EN6thrust24THRUST_300001_SM_1000_NS10device_ptrIdEEPdyS9_ddNS7_10__identityEEEvT0_T1_T2_T3_T4_T6__param_1];
	ld.param.u64 	%rd19, [_ZN3cub18CUB_300001_SM_10006detail6reduce28DeviceReduceSingleTileKernelINS2_10policy_hubIdyN4cuda3std3__44plusIdEEE10Policy1000EN6thrust24THRUST_300001_SM_1000_NS10device_ptrIdEEPdyS9_ddNS7_10__identityEEEvT0_T1_T2_T3_T4_T6__param_2];
	ld.param.f64 	%fd42, [_ZN3cub18CUB_300001_SM_10006detail6reduce28DeviceReduceSingleTileKernelINS2_10policy_hubIdyN4cuda3std3__44plusIdEEE10Policy1000EN6thrust24THRUST_300001_SM_1000_NS10device_ptrIdEEPdyS9_ddNS7_10__identityEEEvT0_T1_T2_T3_T4_T6__param_4];
	cvta.to.global.u64 	%rd1, %rd20;
	setp.ne.s64 	%p1, %rd19, 0;
	@%p1 bra 	$L__BB6_3;
	mov.u32 	%r231, %tid.x;
	setp.ne.s32 	%p66, %r231, 0;
	@%p66 bra 	$L__BB6_51;
	st.global.f64 	[%rd1], %fd42;
	bra.uni 	$L__BB6_51;
$L__BB6_3:
	cvta.to.global.u64 	%rd2, %rd18;
	setp.gt.u64 	%p2, %rd19, 3583;
	@%p2 bra 	$L__BB6_28;
	cvt.u32.u64 	%r1, %rd19;
	mov.u32 	%r2, %tid.x;
	setp.ge.u32 	%p24, %r2, %r1;
	mov.f64 	%fd335, 0d0000000000000000;
	mov.u32 	%r235, %r2;
	@%p24 bra 	$L__BB6_6;
	mul.wide.u32 	%rd51, %r2, 8;
	add.s64 	%rd52, %rd2, %rd51;
	ld.global.f64 	%fd335, [%rd52];
	add.s32 	%r235, %r2, 512;
$L__BB6_6:
	setp.ge.u32 	%p25, %r235, %r1;
	@%p25 bra 	$L__BB6_19;
	not.b32 	%r108, %r235;
	add.s32 	%r109, %r108, %r1;
	shr.u32 	%r110, %r109, 9;
	add.s32 	%r5, %r110, 1;
	and.b32  	%r6, %r5, 15;
	setp.lt.u32 	%p26, %r109, 7680;
	@%p26 bra 	$L__BB6_10;
	and.b32  	%r111, %r5, 16777200;
	neg.s32 	%r233, %r111;
	mul.wide.u32 	%rd53, %r235, 8;
	add.s64 	%rd54, %rd53, %rd2;
	add.s64 	%rd81, %rd54, 32768;
$L__BB6_9:
	.pragma "nounroll";
	ld.global.f64 	%fd169, [%rd81+-32768];
	add.f64 	%fd170, %fd335, %fd169;
	ld.global.f64 	%fd171, [%rd81+-28672];
	add.f64 	%fd172, %fd170, %fd171;
	ld.global.f64 	%fd173, [%rd81+-24576];
	add.f64 	%fd174, %fd172, %fd173;
	ld.global.f64 	%fd175, [%rd81+-20480];
	add.f64 	%fd176, %fd174, %fd175;
	ld.global.f64 	%fd177, [%rd81+-16384];
	add.f64 	%fd178, %fd176, %fd177;
	ld.global.f64 	%fd179, [%rd81+-12288];
	add.f64 	%fd180, %fd178, %fd179;
	ld.global.f64 	%fd181, [%rd81+-8192];
	add.f64 	%fd182, %fd180, %fd181;
	ld.global.f64 	%fd183, [%rd81+-4096];
	add.f64 	%fd184, %fd182, %fd183;
	ld.global.f64 	%fd185, [%rd81];
	add.f64 	%fd186, %fd184, %fd185;
	ld.global.f64 	%fd187, [%rd81+4096];
	add.f64 	%fd188, %fd186, %fd187;
	ld.global.f64 	%fd189, [%rd81+8192];
	add.f64 	%fd190, %fd188, %fd189;
	ld.global.f64 	%fd191, [%rd81+12288];
	add.f64 	%fd192, %fd190, %fd191;
	ld.global.f64 	%fd193, [%rd81+16384];
	add.f64 	%fd194, %fd192, %fd193;
	ld.global.f64 	%fd195, [%rd81+20480];
	add.f64 	%fd196, %fd194, %fd195;
	ld.global.f64 	%fd197, [%rd81+24576];
	add.f64 	%fd198, %fd196, %fd197;
	ld.global.f64 	%fd199, [%rd81+28672];
	add.f64 	%fd335, %fd198, %fd199;
	add.s32 	%r235, %r235, 8192;
	add.s32 	%r233, %r233, 16;
	add.s64 	%rd81, %rd81, 65536;
	setp.ne.s32 	%p27, %r233, 0;
	@%p27 bra 	$L__BB6_9;
$L__BB6_10:
	setp.eq.s32 	%p28, %r6, 0;
	@%p28 bra 	$L__BB6_19;
	and.b32  	%r13, %r5, 7;
	setp.lt.u32 	%p29, %r6, 8;
	@%p29 bra 	$L__BB6_13;
	mul.wide.s32 	%rd55, %r235, 8;
	add.s64 	%rd56, %rd2, %rd55;
	ld.global.f64 	%fd201, [%rd56];
	add.f64 	%fd202, %fd335, %fd201;
	ld.global.f64 	%fd203, [%rd56+4096];
	add.f64 	%fd204, %fd202, %fd203;
	ld.global.f64 	%fd205, [%rd56+8192];
	add.f64 	%fd206, %fd204, %fd205;
	ld.global.f64 	%fd207, [%rd56+12288];
	add.f64 	%fd208, %fd206, %fd207;
	ld.global.f64 	%fd209, [%rd56+16384];
	add.f64 	%fd210, %fd208, %fd209;
	ld.global.f64 	%fd211, [%rd56+20480];
	add.f64 	%fd212, %fd210, %fd211;
	ld.global.f64 	%fd213, [%rd56+24576];
	add.f64 	%fd214, %fd212, %fd213;
	ld.global.f64 	%fd215, [%rd56+28672];
	add.f64 	%fd335, %fd214, %fd215;
	add.s32 	%r235, %r235, 4096;
$L__BB6_13:
	setp.eq.s32 	%p30, %r13, 0;
	@%p30 bra 	$L__BB6_19;
	and.b32  	%r16, %r5, 3;
	setp.lt.u32 	%p31, %r13, 4;
	@%p31 bra 	$L__BB6_16;
	mul.wide.s32 	%rd57, %r235, 8;
	add.s64 	%rd58, %rd2, %rd57;
	ld.global.f64 	%fd217, [%rd58];
	add.f64 	%fd218, %fd335, %fd217;
	ld.global.f64 	%fd219, [%rd58+4096];
	add.f64 	%fd220, %fd218, %fd219;
	ld.global.f64 	%fd221, [%rd58+8192];
	add.f64 	%fd222, %fd220, %fd221;
	ld.global.f64 	%fd223, [%rd58+12288];
	add.f64 	%fd335, %fd222, %fd223;
	add.s32 	%r235, %r235, 2048;
$L__BB6_16:
	setp.eq.s32 	%p32, %r16, 0;
	@%p32 bra 	$L__BB6_19;
	neg.s32 	%r238, %r16;
$L__BB6_18:
	.pragma "nounroll";
	mul.wide.s32 	%rd59, %r235, 8;
	add.s64 	%rd60, %rd2, %rd59;
	ld.global.f64 	%fd224, [%rd60];
	add.f64 	%fd335, %fd335, %fd224;
	add.s32 	%r235, %r235, 512;
	add.s32 	%r238, %r238, 1;
	setp.ne.s32 	%p33, %r238, 0;
	@%p33 bra 	$L__BB6_18;
$L__BB6_19:
	setp.lt.u64 	%p34, %rd19, 512;
	@%p34 bra 	$L__BB6_24;
	// begin inline asm
	mov.u32 %r175, %laneid;
	// end inline asm
	mov.b64 	%rd71, %fd335;
	mov.b64 	{%r177, %r182}, %rd71;
	mov.b32 	%r183, 1;
	mov.b32 	%r224, 31;
	mov.b32 	%r225, -1;
	// begin inline asm
	shfl.sync.down.b32 %r176, %r177, %r183, %r224, %r225;
	// end inline asm
	// begin inline asm
	shfl.sync.down.b32 %r181, %r182, %r183, %r224, %r225;
	// end inline asm
	mov.b64 	%rd72, {%r176, %r181};
	mov.b64 	%fd283, %rd72;
	setp.gt.s32 	%p58, %r175, 30;
	add.f64 	%fd284, %fd335, %fd283;
	selp.f64 	%fd285, %fd335, %fd284, %p58;
	mov.b64 	%rd73, %fd285;
	mov.b64 	{%r187, %r192}, %rd73;
	mov.b32 	%r193, 2;
	// begin inline asm
	shfl.sync.down.b32 %r186, %r187, %r193, %r224, %r225;
	// end inline asm
	// begin inline asm
	shfl.sync.down.b32 %r191, %r192, %r193, %r224, %r225;
	// end inline asm
	mov.b64 	%rd74, {%r186, %r191};
	mov.b64 	%fd286, %rd74;
	setp.gt.s32 	%p59, %r175, 29;
	add.f64 	%fd287, %fd285, %fd286;
	selp.f64 	%fd288, %fd285, %fd287, %p59;
	mov.b64 	%rd75, %fd288;
	mov.b64 	{%r197, %r202}, %rd75;
	mov.b32 	%r203, 4;
	// begin inline asm
	shfl.sync.down.b32 %r196, %r197, %r203, %r224, %r225;
	// end inline asm
	// begin inline asm
	shfl.sync.down.b32 %r201, %r202, %r203, %r224, %r225;
	// end inline asm
	mov.b64 	%rd76, {%r196, %r201};
	mov.b64 	%fd289, %rd76;
	setp.gt.s32 	%p60, %r175, 27;
	add.f64 	%fd290, %fd288, %fd289;
	selp.f64 	%fd291, %fd288, %fd290, %p60;
	mov.b64 	%rd77, %fd291;
	mov.b64 	{%r207, %r212}, %rd77;
	mov.b32 	%r213, 8;
	// begin inline asm
	shfl.sync.down.b32 %r206, %r207, %r213, %r224, %r225;
	// end inline asm
	// begin inline asm
	shfl.sync.down.b32 %r211, %r212, %r213, %r224, %r225;
	// end inline asm
	mov.b64 	%rd78, {%r206, %r211};
	mov.b64 	%fd292, %rd78;
	setp.gt.s32 	%p61, %r175, 23;
	add.f64 	%fd293, %fd291, %fd292;
	selp.f64 	%fd294, %fd291, %fd293, %p61;
	mov.b64 	%rd79, %fd294;
	mov.b64 	{%r217, %r222}, %rd79;
	mov.b32 	%r223, 16;
	// begin inline asm
	shfl.sync.down.b32 %r216, %r217, %r223, %r224, %r225;
	// end inline asm
	// begin inline asm
	shfl.sync.down.b32 %r221, %r222, %r223, %r224, %r225;
	// end inline asm
	mov.b64 	%rd80, {%r216, %r221};
	mov.b64 	%fd295, %rd80;
	setp.gt.s32 	%p62, %r175, 15;
	add.f64 	%fd16, %fd294, %fd295;
	selp.f64 	%fd347, %fd294, %fd16, %p62;
	setp.ne.s32 	%p63, %r175, 0;
	@%p63 bra 	$L__BB6_22;
	shr.u32 	%r226, %r2, 2;
	and.b32  	%r227, %r226, 248;
	mov.u32 	%r228, _ZZN3cub18CUB_300001_SM_10006detail6reduce28DeviceReduceSingleTileKernelINS2_10policy_hubIdyN4cuda3std3__44plusIdEEE10Policy1000EN6thrust24THRUST_300001_SM_1000_NS10device_ptrIdEEPdyS9_ddNS7_10__identityEEEvT0_T1_T2_T3_T4_T6_E12temp_storage;
	add.s32 	%r229, %r228, %r227;
	st.shared.f64 	[%r229+16], %fd16;
$L__BB6_22:
	bar.sync 	0;
	setp.ne.s32 	%p64, %r2, 0;
	@%p64 bra 	$L__BB6_49;
	ld.shared.f64 	%fd296, [_ZZN3cub18CUB_300001_SM_10006detail6reduce28DeviceReduceSingleTileKernelINS2_10policy_hubIdyN4cuda3std3__44plusIdEEE10Policy1000EN6thrust24THRUST_300001_SM_1000_NS10device_ptrIdEEPdyS9_ddNS7_10__identityEEEvT0_T1_T2_T3_T4_T6_E12temp_storage+24];
	add.f64 	%fd297, %fd347, %fd296;
	ld.shared.f64 	%fd298, [_ZZN3cub18CUB_300001_SM_10006detail6reduce28DeviceReduceSingleTileKernelINS2_10policy_hubIdyN4cuda3std3__44plusIdEEE10Policy1000EN6thrust24THRUST_300001_SM_1000_NS10device_ptrIdEEPdyS9_ddNS7_10__identityEEEvT0_T1_T2_T3_T4_T6_E12temp_storage+32];
	add.f64 	%fd299, %fd297, %fd298;
	ld.shared.f64 	%fd300, [_ZZN3cub18CUB_300001_SM_10006detail6reduce28DeviceReduceSingleTileKernelINS2_10policy_hubIdyN4cuda3std3__44plusIdEEE10Policy1000EN6thrust24THRUST_300001_SM_1000_NS10device_ptrIdEEPdyS9_ddNS7_10__identityEEEvT0_T1_T2_T3_T4_T6_E12temp_storage+40];
	add.f64 	%fd301, %fd299, %fd300;
	ld.shared.f64 	%fd302, [_ZZN3cub18CUB_300001_SM_10006detail6reduce28DeviceReduceSingleTileKernelINS2_10policy_hubIdyN4cuda3std3__44plusIdEEE10Policy1000EN6thrust24THRUST_300001_SM_1000_NS10device_ptrIdEEPdyS9_ddNS7_10__identityEEEvT0_T1_T2_T3_T4_T6_E12temp_storage+48];
	add.f64 	%fd303, %fd301, %fd302;
	ld.shared.f64 	%fd304, [_ZZN3cub18CUB_300001_SM_10006detail6reduce28DeviceReduceSingleTileKernelINS2_10policy_hubIdyN4cuda3std3__44plusIdEEE10Policy1000EN6thrust24THRUST_300001_SM_1000_NS10device_ptrIdEEPdyS9_ddNS7_10__identityEEEvT0_T1_T2_T3_T4_T6_E12temp_storage+56];
	add.f64 	%fd305, %fd303, %fd304;
	ld.shared.f64 	%fd306, [_ZZN3cub18CUB_300001_SM_10006detail6reduce28DeviceReduceSingleTileKernelINS2_10policy_hubIdyN4cuda3std3__44plusIdEEE10Policy1000EN6thrust24THRUST_300001_SM_1000_NS10device_ptrIdEEPdyS9_ddNS7_10__identityEEEvT0_T1_T2_T3_T4_T6_E12temp_storage+64];
	add.f64 	%fd307, %fd305, %fd306;
	ld.shared.f64 	%fd308, [_ZZN3cub18CUB_300001_SM_10006detail6reduce28DeviceReduceSingleTileKernelINS2_10policy_hubIdyN4cuda3std3__44plusIdEEE10Policy1000EN6thrust24THRUST_300001_SM_1000_NS10device_ptrIdEEPdyS9_ddNS7_10__identityEEEvT0_T1_T2_T3_T4_T6_E12temp_storage+72];
	add.f64 	%fd309, %fd307, %fd308;
	ld.shared.f64 	%fd310, [_ZZN3cub18CUB_300001_SM_10006detail6reduce28DeviceReduceSingleTileKernelINS2_10policy_hubIdyN4cuda3std3__44plusIdEEE10Policy1000EN6thrust24THRUST_300001_SM_1000_NS10device_ptrIdEEPdyS9_ddNS7_10__identityEEEvT0_T1_T2_T3_T4_T6_E12temp_storage+80];
	add.f64 	%fd311, %fd309, %fd310;
	ld.shared.f64 	%fd312, [_ZZN3cub18CUB_300001_SM_10006detail6reduce28DeviceReduceSingleTileKernelINS2_10policy_hubIdyN4cuda3std3__44plusIdEEE10Policy1000EN6thrust24THRUST_300001_SM_1000_NS10device_ptrIdEEPdyS9_ddNS7_10__identityEEEvT0_T1_T2_T3_T4_T6_E12temp_storage+88];
	add.f64 	%fd313, %fd311, %fd312;
	ld.shared.f64 	%fd314, [_ZZN3cub18CUB_300001_SM_10006detail6reduce28DeviceReduceSingleTileKernelINS2_10policy_hubIdyN4cuda3std3__44plusIdEEE10Policy1000EN6thrust24THRUST_300001_SM_1000_NS10device_ptrIdEEPdyS9_ddNS7_10__identityEEEvT0_T1_T2_T3_T4_T6_E12temp_storage+96];
	add.f64 	%fd315, %fd313, %fd314;
	ld.shared.f64 	%fd316, [_ZZN3cub18CUB_300001_SM_10006detail6reduce28DeviceReduceSingleTileKernelINS2_10policy_hubIdyN4cuda3std3__44plusIdEEE10Policy1000EN6thrust24THRUST_300001_SM_1000_NS10device_ptrIdEEPdyS9_ddNS7_10__identityEEEvT0_T1_T2_T3_T4_T6_E12temp_storage+104];
	add.f64 	%fd317, %fd315, %fd316;
	ld.shared.f64 	%fd318, [_ZZN3cub18CUB_300001_SM_10006detail6reduce28DeviceReduceSingleTileKernelINS2_10policy_hubIdyN4cuda3std3__44plusIdEEE10Policy1000EN6thrust24THRUST_300001_SM_1000_NS10device_ptrIdEEPdyS9_ddNS7_10__identityEEEvT0_T1_T2_T3_T4_T6_E12temp_storage+112];
	add.f64 	%fd319, %fd317, %fd318;
	ld.shared.f64 	%fd320, [_ZZN3cub18CUB_300001_SM_10006detail6reduce28DeviceReduceSingleTileKernelINS2_10policy_hubIdyN4cuda3std3__44plusIdEEE10Policy1000EN6thrust24THRUST_300001_SM_1000_NS10device_ptrIdEEPdyS9_ddNS7_10__identityEEEvT0_T1_T2_T3_T4_T6_E12temp_storage+120];
	add.f64 	%fd321, %fd319, %fd320;
	ld.shared.f64 	%fd322, [_ZZN3cub18CUB_300001_SM_10006detail6reduce28DeviceReduceSingleTileKernelINS2_10policy_hubIdyN4cuda3std3__44plusIdEEE10Policy1000EN6thrust24THRUST_300001_SM_1000_NS10device_ptrIdEEPdyS9_ddNS7_10__identityEEEvT0_T1_T2_T3_T4_T6_E12temp_storage+128];
	add.f64 	%fd323, %fd321, %fd322;
	ld.shared.f64 	%fd324, [_ZZN3cub18CUB_300001_SM_10006detail6reduce28DeviceReduceSingleTileKernelINS2_10policy_hubIdyN4cuda3std3__44plusIdEEE10Policy1000EN6thrust24THRUST_300001_SM_1000_NS10device_ptrIdEEPdyS9_ddNS7_10__identityEEEvT0_T1_T2_T3_T4_T6_E12temp_storage+136];
	add.f64 	%fd347, %fd323, %fd324;
	bra.uni 	$L__BB6_49;
$L__BB6_24:
	// begin inline asm
	mov.u32 %r112, %laneid;
	// end inline asm
	and.b32  	%r163, %r2, 992;
	add.s32 	%r164, %r163, 32;
	setp.gt.u32 	%p35, %r164, %r1;
	not.b32 	%r165, %r163;
	add.s32 	%r166, %r1, %r165;
	selp.b32 	%r161, %r166, 31, %p35;
	mov.b64 	%rd61, %fd335;
	mov.b64 	{%r114, %r119}, %rd61;
	mov.b32 	%r120, 1;
	mov.b32 	%r162, -1;
	// begin inline asm
	shfl.sync.down.b32 %r113, %r114, %r120, %r161, %r162;
	// end inline asm
	// begin inline asm
	shfl.sync.down.b32 %r118, %r119, %r120, %r161, %r162;
	// end inline asm
	mov.b64 	%rd62, {%r113, %r118};
	mov.b64 	%fd225, %rd62;
	setp.lt.s32 	%p36, %r112, %r161;
	add.f64 	%fd226, %fd335, %fd225;
	selp.f64 	%fd227, %fd226, %fd335, %p36;
	mov.b64 	%rd63, %fd227;
	mov.b64 	{%r124, %r129}, %rd63;
	mov.b32 	%r130, 2;
	// begin inline asm
	shfl.sync.down.b32 %r123, %r124, %r130, %r161, %r162;
	// end inline asm
	// begin inline asm
	shfl.sync.down.b32 %r128, %r129, %r130, %r161, %r162;
	// end inline asm
	mov.b64 	%rd64, {%r123, %r128};
	mov.b64 	%fd228, %rd64;
	add.s32 	%r167, %r112, 2;
	setp.gt.s32 	%p37, %r167, %r161;
	add.f64 	%fd229, %fd227, %fd228;
	selp.f64 	%fd230, %fd227, %fd229, %p37;
	mov.b64 	%rd65, %fd230;
	mov.b64 	{%r134, %r139}, %rd65;
	mov.b32 	%r140, 4;
	// begin inline asm
	shfl.sync.down.b32 %r133, %r134, %r140, %r161, %r162;
	// end inline asm
	// begin inline asm
	shfl.sync.down.b32 %r138, %r139, %r140, %r161, %r162;
	// end inline asm
	mov.b64 	%rd66, {%r133, %r138};
	mov.b64 	%fd231, %rd66;
	add.s32 	%r168, %r112, 4;
	setp.gt.s32 	%p38, %r168, %r161;
	add.f64 	%fd232, %fd230, %fd231;
	selp.f64 	%fd233, %fd230, %fd232, %p38;
	mov.b64 	%rd67, %fd233;
	mov.b64 	{%r144, %r149}, %rd67;
	mov.b32 	%r150, 8;
	// begin inline asm
	shfl.sync.down.b32 %r143, %r144, %r150, %r161, %r162;
	// end inline asm
	// begin inline asm
	shfl.sync.down.b32 %r148, %r149, %r150, %r161, %r162;
	// end inline asm
	mov.b64 	%rd68, {%r143, %r148};
	mov.b64 	%fd234, %rd68;
	add.s32 	%r169, %r112, 8;
	setp.gt.s32 	%p39, %r169, %r161;
	add.f64 	%fd235, %fd233, %fd234;
	selp.f64 	%fd236, %fd233, %fd235, %p39;
	mov.b64 	%rd69, %fd236;
	mov.b64 	{%r154, %r159}, %rd69;
	mov.b32 	%r160, 16;
	// begin inline asm
	shfl.sync.down.b32 %r153, %r154, %r160, %r161, %r162;
	// end inline asm
	// begin inline asm
	shfl.sync.down.b32 %r158, %r159, %r160, %r161, %r162;
	// end inline asm
	mov.b64 	%rd70, {%r153, %r158};
	mov.b64 	%fd237, %rd70;
	add.s32 	%r170, %r112, 16;
	setp.gt.s32 	%p40, %r170, %r161;
	add.f64 	%fd238, %fd236, %fd237;
	selp.f64 	%fd347, %fd236, %fd238, %p40;
	setp.ne.s32 	%p41, %r112, 0;
	@%p41 bra 	$L__BB6_26;
	shr.u32 	%r171, %r2, 2;
	and.b32  	%r172, %r171, 248;
	mov.u32 	%r173, _ZZN3cub18CUB_300001_SM_10006detail6reduce28DeviceReduceSingleTileKernelINS2_10policy_hubIdyN4cuda3std3__44plusIdEEE10Policy1000EN6thrust24THRUST_300001_SM_1000_NS10device_ptrIdEEPdyS9_ddNS7_10__identityEEEvT0_T1_T2_T3_T4_T6_E12temp_storage;
	add.s32 	%r174, %r173, %r172;
	st.shared.f64 	[%r174+16], %fd347;
$L__BB6_26:
	bar.sync 	0;
	setp.ne.s32 	%p42, %r2, 0;
	@%p42 bra 	$L__BB6_49;
	setp.gt.u64 	%p43, %rd19, 32;
	ld.shared.f64 	%fd239, [_ZZN3cub18CUB_300001_SM_10006detail6reduce28DeviceReduceSingleTileKernelINS2_10policy_hubIdyN4cuda3std3__44plusIdEEE10Policy1000EN6thrust24THRUST_300001_SM_1000_NS10device_ptrIdEEPdyS9_ddNS7_10__identityEEEvT0_T1_T2_T3_T4_T6_E12temp_storage+24];
	add.f64 	%fd240, %fd347, %fd239;
	selp.f64 	%fd241, %fd240, %fd347, %p43;
	setp.gt.u64 	%p44, %rd19, 64;
	ld.shared.f64 	%fd242, [_ZZN3cub18CUB_300001_SM_10006detail6reduce28DeviceReduceSingleTileKernelINS2_10policy_hubIdyN4cuda3std3__44plusIdEEE10Policy1000EN6thrust24THRUST_300001_SM_1000_NS10device_ptrIdEEPdyS9_ddNS7_10__identityEEEvT0_T1_T2_T3_T4_T6_E12temp_storage+32];
	add.f64 	%fd243, %fd242, %fd241;
	selp.f64 	%fd244, %fd243, %fd241, %p44;
	setp.gt.u64 	%p45, %rd19, 96;
	ld.shared.f64 	%fd245, [_ZZN3cub18CUB_300001_SM_10006detail6reduce28DeviceReduceSingleTileKernelINS2_10policy_hubIdyN4cuda3std3__44plusIdEEE10Policy1000EN6thrust24THRUST_300001_SM_1000_NS10device_ptrIdEEPdyS9_ddNS7_10__identityEEEvT0_T1_T2_T3_T4_T6_E12temp_storage+40];
	add.f64 	%fd246, %fd245, %fd244;
	selp.f64 	%fd247, %fd246, %fd244, %p45;
	setp.gt.u64 	%p46, %rd19, 128;
	ld.shared.f64 	%fd248, [_ZZN3cub18CUB_300001_SM_10006detail6reduce28DeviceReduceSingleTileKernelINS2_10policy_hubIdyN4cuda3std3__44plusIdEEE10Policy1000EN6thrust24THRUST_300001_SM_1000_NS10device_ptrIdEEPdyS9_ddNS7_10__identityEEEvT0_T1_T2_T3_T4_T6_E12temp_storage+48];
	add.f64 	%fd249, %fd248, %fd247;
	selp.f64 	%fd250, %fd249, %fd247, %p46;
	setp.gt.u64 	%p47, %rd19, 160;
	ld.shared.f64 	%fd251, [_ZZN3cub18CUB_300001_SM_10006detail6reduce28DeviceReduceSingleTileKernelINS2_10policy_hubIdyN4cuda3std3__44plusIdEEE10Policy1000EN6thrust24THRUST_300001_SM_1000_NS10device_ptrIdEEPdyS9_ddNS7_10__identityEEEvT0_T1_T2_T3_T4_T6_E12temp_storage+56];
	add.f64 	%fd252, %fd251, %fd250;
	selp.f64 	%fd253, %fd252, %fd250, %p47;
	setp.gt.u64 	%p48, %rd19, 192;
	ld.shared.f64 	%fd254, [_ZZN3cub18CUB_300001_SM_10006detail6reduce28DeviceReduceSingleTileKernelINS2_10policy_hubIdyN4cuda3std3__44plusIdEEE10Policy1000EN6thrust24THRUST_300001_SM_1000_NS10device_ptrIdEEPdyS9_ddNS7_10__identityEEEvT0_T1_T2_T3_T4_T6_E12temp_storage+64];
	add.f64 	%fd255, %fd254, %fd253;
	selp.f64 	%fd256, %fd255, %fd253, %p48;
	setp.gt.u64 	%p49, %rd19, 224;
	ld.shared.f64 	%fd257, [_ZZN3cub18CUB_300001_SM_10006detail6reduce28DeviceReduceSingleTileKernelINS2_10policy_hubIdyN4cuda3std3__44plusIdEEE10Policy1000EN6thrust24THRUST_300001_SM_1000_NS10device_ptrIdEEPdyS9_ddNS7_10__identityEEEvT0_T1_T2_T3_T4_T6_E12temp_storage+72];
	add.f64 	%fd258, %fd257, %fd256;
	selp.f64 	%fd259, %fd258, %fd256, %p49;
	setp.gt.u64 	%p50, %rd19, 256;
	ld.shared.f64 	%fd260, [_ZZN3cub18CUB_300001_SM_10006detail6reduce28DeviceReduceSingleTileKernelINS2_10policy_hubIdyN4cuda3std3__44plusIdEEE10Policy1000EN6thrust24THRUST_300001_SM_1000_NS10device_ptrIdEEPdyS9_ddNS7_10__identityEEEvT0_T1_T2_T3_T4_T6_E12temp_storage+80];
	add.f64 	%fd261, %fd260, %fd259;
	selp.f64 	%fd262, %fd261, %fd259, %p50;
	setp.gt.u64 	%p51, %rd19, 288;
	ld.shared.f64 	%fd263, [_ZZN3cub18CUB_300001_SM_10006detail6reduce28DeviceReduceSingleTileKernelINS2_10policy_hubIdyN4cuda3std3__44plusIdEEE10Policy1000EN6thrust24THRUST_300001_SM_1000_NS10device_ptrIdEEPdyS9_ddNS7_10__identityEEEvT0_T1_T2_T3_T4_T6_E12temp_storage+88];
	add.f64 	%fd264, %fd263, %fd262;
	selp.f64 	%fd265, %fd264, %fd262, %p51;
	setp.gt.u64 	%p52, %rd19, 320;
	ld.shared.f64 	%fd266, [_ZZN3cub18CUB_300001_SM_10006detail6reduce28DeviceReduceSingleTileKernelINS2_10policy_hubIdyN4cuda3std3__44plusIdEEE10Policy1000EN6thrust24THRUST_300001_SM_1000_NS10device_ptrIdEEPdyS9_ddNS7_10__identityEEEvT0_T1_T2_T3_T4_T6_E12temp_storage+96];
	add.f64 	%fd267, %fd266, %fd265;
	selp.f64 	%fd268, %fd267, %fd265, %p52;
	setp.gt.u64 	%p53, %rd19, 352;
	ld.shared.f64 	%fd269, [_ZZN3cub18CUB_300001_SM_10006detail6reduce28DeviceReduceSingleTileKernelINS2_10policy_hubIdyN4cuda3std3__44plusIdEEE10Policy1000EN6thrust24THRUST_300001_SM_1000_NS10device_ptrIdEEPdyS9_ddNS7_10__identityEEEvT0_T1_T2_T3_T4_T6_E12temp_storage+104];
	add.f64 	%fd270, %fd269, %fd268;
	selp.f64 	%fd271, %fd270, %fd268, %p53;
	setp.gt.u64 	%p54, %rd19, 384;
	ld.shared.f64 	%fd272, [_ZZN3cub18CUB_300001_SM_10006detail6reduce28DeviceReduceSingleTileKernelINS2_10policy_hubIdyN4cuda3std3__44plusIdEEE10Policy1000EN6thrust24THRUST_300001_SM_1000_NS10device_ptrIdEEPdyS9_ddNS7_10__identityEEEvT0_T1_T2_T3_T4_T6_E12temp_storage+112];
	add.f64 	%fd273, %fd272, %fd271;
	selp.f64 	%fd274, %fd273, %fd271, %p54;
	setp.gt.u64 	%p55, %rd19, 416;
	ld.shared.f64 	%fd275, [_ZZN3cub18CUB_300001_SM_10006detail6reduce28DeviceReduceSingleTileKernelINS2_10policy_hubIdyN4cuda3std3__44plusIdEEE10Policy1000EN6thrust24THRUST_300001_SM_1000_NS10device_ptrIdEEPdyS9_ddNS7_10__identityEEEvT0_T1_T2_T3_T4_T6_E12temp_storage+120];
	add.f64 	%fd276, %fd275, %fd274;
	selp.f64 	%fd277, %fd276, %fd274, %p55;
	setp.gt.u64 	%p56, %rd19, 448;
	ld.shared.f64 	%fd278, [_ZZN3cub18CUB_300001_SM_10006detail6reduce28DeviceReduceSingleTileKernelINS2_10policy_hubIdyN4cuda3std3__44plusIdEEE10Policy1000EN6thrust24THRUST_300001_SM_1000_NS10device_ptrIdEEPdyS9_ddNS7_10__identityEEEvT0_T1_T2_T3_T4_T6_E12temp_storage+128];
	add.f64 	%fd279, %fd278, %fd277;
	selp.f64 	%fd280, %fd279, %fd277, %p56;
	setp.gt.u64 	%p57, %rd19, 480;
	ld.shared.f64 	%fd281, [_ZZN3cub18CUB_300001_SM_10006detail6reduce28DeviceReduceSingleTileKernelINS2_10policy_hubIdyN4cuda3std3__44plusIdEEE10Policy1000EN6thrust24THRUST_300001_SM_1000_NS10device_ptrIdEEPdyS9_ddNS7_10__identityEEEvT0_T1_T2_T3_T4_T6_E12temp_storage+136];
	add.f64 	%fd282, %fd281, %fd280;
	selp.f64 	%fd347, %fd282, %fd280, %p57;
	bra.uni 	$L__BB6_49;
$L__BB6_28:
	mov.u32 	%r24, %tid.x;
	cvt.u64.u32 	%rd6, %r24;
	mul.wide.u32 	%rd22, %r24, 8;
	add.s64 	%rd7, %rd2, %rd22;
	ld.global.f64 	%fd43, [%rd7];
	ld.global.f64 	%fd44, [%rd7+4096];
	ld.global.f64 	%fd45, [%rd7+8192];
	ld.global.f64 	%fd46, [%rd7+12288];
	ld.global.f64 	%fd47, [%rd7+16384];
	ld.global.f64 	%fd48, [%rd7+20480];
	ld.global.f64 	%fd49, [%rd7+24576];
	add.f64 	%fd50, %fd43, %fd44;
	add.f64 	%fd51, %fd50, %fd45;
	add.f64 	%fd52, %fd51, %fd46;
	add.f64 	%fd53, %fd52, %fd47;
	add.f64 	%fd54, %fd53, %fd48;
	add.f64 	%fd346, %fd54, %fd49;
	add.s64 	%rd8, %rd19, -3584;
	setp.lt.u64 	%p3, %rd8, 3584;
	mov.b64 	%rd83, 3584;
	@%p3 bra 	$L__BB6_32;
	mov.b64 	%rd83, 3584;
$L__BB6_30:
	shl.b64 	%rd24, %rd83, 3;
	add.s64 	%rd25, %rd7, %rd24;
	ld.global.f64 	%fd55, [%rd25];
	ld.global.f64 	%fd56, [%rd25+4096];
	ld.global.f64 	%fd57, [%rd25+8192];
	ld.global.f64 	%fd58, [%rd25+12288];
	ld.global.f64 	%fd59, [%rd25+16384];
	ld.global.f64 	%fd60, [%rd25+20480];
	ld.global.f64 	%fd61, [%rd25+24576];
	add.f64 	%fd62, %fd346, %fd55;
	add.f64 	%fd63, %fd62, %fd56;
	add.f64 	%fd64, %fd63, %fd57;
	add.f64 	%fd65, %fd64, %fd58;
	add.f64 	%fd66, %fd65, %fd59;
	add.f64 	%fd67, %fd66, %fd60;
	add.f64 	%fd346, %fd67, %fd61;
	sub.s64 	%rd26, %rd19, %rd83;
	setp.lt.u64 	%p4, %rd26, 3584;
	@%p4 bra 	$L__BB6_45;
	add.s64 	%rd83, %rd83, 3584;
	setp.le.u64 	%p5, %rd83, %rd8;
	@%p5 bra 	$L__BB6_30;
$L__BB6_32:
	setp.le.u64 	%p6, %rd19, %rd83;
	cvt.u32.u64 	%r42, %rd83;
	cvt.u32.u64 	%r43, %rd19;
	sub.s32 	%r44, %r43, %r42;
	setp.ge.s32 	%p7, %r24, %r44;
	or.pred  	%p8, %p6, %p7;
	@%p8 bra 	$L__BB6_45;
	not.b32 	%r47, %r24;
	add.s32 	%r48, %r47, %r43;
	sub.s32 	%r50, %r48, %r42;
	shr.u32 	%r51, %r50, 9;
	add.s32 	%r25, %r51, 1;
	and.b32  	%r26, %r25, 15;
	setp.lt.u32 	%p9, %r50, 7680;
	mov.u32 	%r242, %r24;
	@%p9 bra 	$L__BB6_36;
	and.b32  	%r52, %r25, 16777200;
	neg.s32 	%r240, %r52;
	add.s64 	%rd27, %rd83, %rd6;
	shl.b64 	%rd28, %rd27, 3;
	add.s64 	%rd29, %rd28, %rd2;
	add.s64 	%rd84, %rd29, 32768;
	mov.u32 	%r242, %r24;
$L__BB6_35:
	.pragma "nounroll";
	ld.global.f64 	%fd69, [%rd84+-32768];
	add.f64 	%fd70, %fd346, %fd69;
	ld.global.f64 	%fd71, [%rd84+-28672];
	add.f64 	%fd72, %fd70, %fd71;
	ld.global.f64 	%fd73, [%rd84+-24576];
	add.f64 	%fd74, %fd72, %fd73;
	ld.global.f64 	%fd75, [%rd84+-20480];
	add.f64 	%fd76, %fd74, %fd75;
	ld.global.f64 	%fd77, [%rd84+-16384];
	add.f64 	%fd78, %fd76, %fd77;
	ld.global.f64 	%fd79, [%rd84+-12288];
	add.f64 	%fd80, %fd78, %fd79;
	ld.global.f64 	%fd81, [%rd84+-8192];
	add.f64 	%fd82, %fd80, %fd81;
	ld.global.f64 	%fd83, [%rd84+-4096];
	add.f64 	%fd84, %fd82, %fd83;
	ld.global.f64 	%fd85, [%rd84];
	add.f64 	%fd86, %fd84, %fd85;
	ld.global.f64 	%fd87, [%rd84+4096];
	add.f64 	%fd88, %fd86, %fd87;
	ld.global.f64 	%fd89, [%rd84+8192];
	add.f64 	%fd90, %fd88, %fd89;
	ld.global.f64 	%fd91, [%rd84+12288];
	add.f64 	%fd92, %fd90, %fd91;
	ld.global.f64 	%fd93, [%rd84+16384];
	add.f64 	%fd94, %fd92, %fd93;
	ld.global.f64 	%fd95, [%rd84+20480];
	add.f64 	%fd96, %fd94, %fd95;
	ld.global.f64 	%fd97, [%rd84+24576];
	add.f64 	%fd98, %fd96, %fd97;
	ld.global.f64 	%fd99, [%rd84+28672];
	add.f64 	%fd346, %fd98, %fd99;
	add.s32 	%r242, %r242, 8192;
	add.s32 	%r240, %r240, 16;
	add.s64 	%rd84, %rd84, 65536;
	setp.ne.s32 	%p10, %r240, 0;
	@%p10 bra 	$L__BB6_35;
$L__BB6_36:
	setp.eq.s32 	%p11, %r26, 0;
	@%p11 bra 	$L__BB6_45;
	and.b32  	%r33, %r25, 7;
	setp.lt.u32 	%p12, %r26, 8;
	@%p12 bra 	$L__BB6_39;
	cvt.u64.u32 	%rd30, %r242;
	add.s64 	%rd31, %rd83, %rd30;
	shl.b64 	%rd32, %rd31, 3;
	add.s64 	%rd33, %rd2, %rd32;
	ld.global.f64 	%fd101, [%rd33];
	add.f64 	%fd102, %fd346, %fd101;
	ld.global.f64 	%fd103, [%rd33+4096];
	add.f64 	%fd104, %fd102, %fd103;
	ld.global.f64 	%fd105, [%rd33+8192];
	add.f64 	%fd106, %fd104, %fd105;
	ld.global.f64 	%fd107, [%rd33+12288];
	add.f64 	%fd108, %fd106, %fd107;
	ld.global.f64 	%fd109, [%rd33+16384];
	add.f64 	%fd110, %fd108, %fd109;
	ld.global.f64 	%fd111, [%rd33+20480];
	add.f64 	%fd112, %fd110, %fd111;
	ld.global.f64 	%fd113, [%rd33+24576];
	add.f64 	%fd114, %fd112, %fd113;
	ld.global.f64 	%fd115, [%rd33+28672];
	add.f64 	%fd346, %fd114, %fd115;
	add.s32 	%r242, %r242, 4096;
$L__BB6_39:
	setp.eq.s32 	%p13, %r33, 0;
	@%p13 bra 	$L__BB6_45;
	and.b32  	%r36, %r25, 3;
	setp.lt.u32 	%p14, %r33, 4;
	@%p14 bra 	$L__BB6_42;
	cvt.u64.u32 	%rd34, %r242;
	add.s64 	%rd35, %rd83, %rd34;
	shl.b64 	%rd36, %rd35, 3;
	add.s64 	%rd37, %rd2, %rd36;
	ld.global.f64 	%fd117, [%rd37];
	add.f64 	%fd118, %fd346, %fd117;
	ld.global.f64 	%fd119, [%rd37+4096];
	add.f64 	%fd120, %fd118, %fd119;
	ld.global.f64 	%fd121, [%rd37+8192];
	add.f64 	%fd122, %fd120, %fd121;
	ld.global.f64 	%fd123, [%rd37+12288];
	add.f64 	%fd346, %fd122, %fd123;
	add.s32 	%r242, %r242, 2048;
$L__BB6_42:
	setp.eq.s32 	%p15, %r36, 0;
	@%p15 bra 	$L__BB6_45;
	cvt.u64.u32 	%rd38, %r242;
	add.s64 	%rd39, %rd83, %rd38;
	shl.b64 	%rd40, %rd39, 3;
	add.s64 	%rd85, %rd2, %rd40;
	neg.s32 	%r245, %r36;
$L__BB6_44:
	.pragma "nounroll";
	ld.global.f64 	%fd124, [%rd85];
	add.f64 	%fd346, %fd346, %fd124;
	add.s64 	%rd85, %rd85, 4096;
	add.s32 	%r245, %r245, 1;
	setp.ne.s32 	%p16, %r245, 0;
	@%p16 bra 	$L__BB6_44;
$L__BB6_45:
	// begin inline asm
	mov.u32 %r53, %laneid;
	// end inline asm
	mov.b64 	%rd41, %fd346;
	mov.b64 	{%r55, %r60}, %rd41;
	mov.b32 	%r61, 1;
	mov.b32 	%r102, 31;
	mov.b32 	%r103, -1;
	// begin inline asm
	shfl.sync.down.b32 %r54, %r55, %r61, %r102, %r103;
	// end inline asm
	// begin inline asm
	shfl.sync.down.b32 %r59, %r60, %r61, %r102, %r103;
	// end inline asm
	mov.b64 	%rd42, {%r54, %r59};
	mov.b64 	%fd125, %rd42;
	setp.gt.s32 	%p17, %r53, 30;
	add.f64 	%fd126, %fd346, %fd125;
	selp.f64 	%fd127, %fd346, %fd126, %p17;
	mov.b64 	%rd43, %fd127;
	mov.b64 	{%r65, %r70}, %rd43;
	mov.b32 	%r71, 2;
	// begin inline asm
	shfl.sync.down.b32 %r64, %r65, %r71, %r102, %r103;
	// end inline asm
	// begin inline asm
	shfl.sync.down.b32 %r69, %r70, %r71, %r102, %r103;
	// end inline asm
	mov.b64 	%rd44, {%r64, %r69};
	mov.b64 	%fd128, %rd44;
	setp.gt.s32 	%p18, %r53, 29;
	add.f64 	%fd129, %fd127, %fd128;
	selp.f64 	%fd130, %fd127, %fd129, %p18;
	mov.b64 	%rd45, %fd130;
	mov.b64 	{%r75, %r80}, %rd45;
	mov.b32 	%r81, 4;
	// begin inline asm
	shfl.sync.down.b32 %r74, %r75, %r81, %r102, %r103;
	// end inline asm
	// begin inline asm
	shfl.sync.down.b32 %r79, %r80, %r81, %r102, %r103;
	// end inline asm
	mov.b64 	%rd46, {%r74, %r79};
	mov.b64 	%fd131, %rd46;
	setp.gt.s32 	%p19, %r53, 27;
	add.f64 	%fd132, %fd130, %fd131;
	selp.f64 	%fd133, %fd130, %fd132, %p19;
	mov.b64 	%rd47, %fd133;
	mov.b64 	{%r85, %r90}, %rd47;
	mov.b32 	%r91, 8;
	// begin inline asm
	shfl.sync.down.b32 %r84, %r85, %r91, %r102, %r103;
	// end inline asm
	// begin inline asm
	shfl.sync.down.b32 %r89, %r90, %r91, %r102, %r103;
	// end inline asm
	mov.b64 	%rd48, {%r84, %r89};
	mov.b64 	%fd134, %rd48;
	setp.gt.s32 	%p20, %r53, 23;
	add.f64 	%fd135, %fd133, %fd134;
	selp.f64 	%fd136, %fd133, %fd135, %p20;
	mov.b64 	%rd49, %fd136;
	mov.b64 	{%r95, %r100}, %rd49;
	mov.b32 	%r101, 16;
	// begin inline asm
	shfl.sync.down.b32 %r94, %r95, %r101, %r102, %r103;
	// end inline asm
	// begin inline asm
	shfl.sync.down.b32 %r99, %r100, %r101, %r102, %r103;
	// end inline asm
	mov.b64 	%rd50, {%r94, %r99};
	mov.b64 	%fd137, %rd50;
	setp.gt.s32 	%p21, %r53, 15;
	add.f64 	%fd38, %fd136, %fd137;
	selp.f64 	%fd347, %fd136, %fd38, %p21;
	setp.ne.s32 	%p22, %r53, 0;
	@%p22 bra 	$L__BB6_47;
	shr.u32 	%r104, %r24, 2;
	and.b32  	%r105, %r104, 248;
	mov.u32 	%r106, _ZZN3cub18CUB_300001_SM_10006detail6reduce28DeviceReduceSingleTileKernelINS2_10policy_hubIdyN4cuda3std3__44plusIdEEE10Policy1000EN6thrust24THRUST_300001_SM_1000_NS10device_ptrIdEEPdyS9_ddNS7_10__identityEEEvT0_T1_T2_T3_T4_T6_E12temp_storage;
	add.s32 	%r107, %r106, %r105;
	st.shared.f64 	[%r107+16], %fd38;
$L__BB6_47:
	bar.sync 	0;
	setp.ne.s32 	%p23, %r24, 0;
	@%p23 bra 	$L__BB6_49;
	ld.shared.f64 	%fd138, [_ZZN3cub18CUB_300001_SM_10006detail6reduce28DeviceReduceSingleTileKernelINS2_10policy_hubIdyN4cuda3std3__44plusIdEEE10Policy1000EN6thrust24THRUST_300001_SM_1000_NS10device_ptrIdEEPdyS9_ddNS7_10__identityEEEvT0_T1_T2_T3_T4_T6_E12temp_storage+24];
	add.f64 	%fd139, %fd347, %fd138;
	ld.shared.f64 	%fd140, [_ZZN3cub18CUB_300001_SM_10006detail6reduce28DeviceReduceSingleTileKernelINS2_10policy_hubIdyN4cuda3std3__44plusIdEEE10Policy1000EN6thrust24THRUST_300001_SM_1000_NS10device_ptrIdEEPdyS9_ddNS7_10__identityEEEvT0_T1_T2_T3_T4_T6_E12temp_storage+32];
	add.f64 	%fd141, %fd139, %fd140;
	ld.shared.f64 	%fd142, [_ZZN3cub18CUB_300001_SM_10006detail6reduce28DeviceReduceSingleTileKernelINS2_10policy_hubIdyN4cuda3std3__44plusIdEEE10Policy1000EN6thrust24THRUST_300001_SM_1000_NS10device_ptrIdEEPdyS9_ddNS7_10__identityEEEvT0_T1_T2_T3_T4_T6_E12temp_storage+40];
	add.f64 	%fd143, %fd141, %fd142;
	ld.shared.f64 	%fd144, [_ZZN3cub18CUB_300001_SM_10006detail6reduce28DeviceReduceSingleTileKernelINS2_10policy_hubIdyN4cuda3std3__44plusIdEEE10Policy1000EN6thrust24THRUST_300001_SM_1000_NS10device_ptrIdEEPdyS9_ddNS7_10__identityEEEvT0_T1_T2_T3_T4_T6_E12temp_storage+48];
	add.f64 	%fd145, %fd143, %fd144;
	ld.shared.f64 	%fd146, [_ZZN3cub18CUB_300001_SM_10006detail6reduce28DeviceReduceSingleTileKernelINS2_10policy_hubIdyN4cuda3std3__44plusIdEEE10Policy1000EN6thrust24THRUST_300001_SM_1000_NS10device_ptrIdEEPdyS9_ddNS7_10__identityEEEvT0_T1_T2_T3_T4_T6_E12temp_storage+56];
	add.f64 	%fd147, %fd145, %fd146;
	ld.shared.f64 	%fd148, [_ZZN3cub18CUB_300001_SM_10006detail6reduce28DeviceReduceSingleTileKernelINS2_10policy_hubIdyN4cuda3std3__44plusIdEEE10Policy1000EN6thrust24THRUST_300001_SM_1000_NS10device_ptrIdEEPdyS9_ddNS7_10__identityEEEvT0_T1_T2_T3_T4_T6_E12temp_storage+64];
	add.f64 	%fd149, %fd147, %fd148;
	ld.shared.f64 	%fd150, [_ZZN3cub18CUB_300001_SM_10006detail6reduce28DeviceReduceSingleTileKernelINS2_10policy_hubIdyN4cuda3std3__44plusIdEEE10Policy1000EN6thrust24THRUST_300001_SM_1000_NS10device_ptrIdEEPdyS9_ddNS7_10__identityEEEvT0_T1_T2_T3_T4_T6_E12temp_storage+72];
	add.f64 	%fd151, %fd149, %fd150;
	ld.shared.f64 	%fd152, [_ZZN3cub18CUB_300001_SM_10006detail6reduce28DeviceReduceSingleTileKernelINS2_10policy_hubIdyN4cuda3std3__44plusIdEEE10Policy1000EN6thrust24THRUST_300001_SM_1000_NS10device_ptrIdEEPdyS9_ddNS7_10__identityEEEvT0_T1_T2_T3_T4_T6_E12temp_storage+80];
	add.f64 	%fd153, %fd151, %fd152;
	ld.shared.f64 	%fd154, [_ZZN3cub18CUB_300001_SM_10006detail6reduce28DeviceReduceSingleTileKernelINS2_10policy_hubIdyN4cuda3std3__44plusIdEEE10Policy1000EN6thrust24THRUST_300001_SM_1000_NS10device_ptrIdEEPdyS9_ddNS7_10__identityEEEvT0_T1_T2_T3_T4_T6_E12temp_storage+88];
	add.f64 	%fd155, %fd153, %fd154;
	ld.shared.f64 	%fd156, [_ZZN3cub18CUB_300001_SM_10006detail6reduce28DeviceReduceSingleTileKernelINS2_10policy_hubIdyN4cuda3std3__44plusIdEEE10Policy1000EN6thrust24THRUST_300001_SM_1000_NS10device_ptrIdEEPdyS9_ddNS7_10__identityEEEvT0_T1_T2_T3_T4_T6_E12temp_storage+96];
	add.f64 	%fd157, %fd155, %fd156;
	ld.shared.f64 	%fd158, [_ZZN3cub18CUB_300001_SM_10006detail6reduce28DeviceReduceSingleTileKernelINS2_10policy_hubIdyN4cuda3std3__44plusIdEEE10Policy1000EN6thrust24THRUST_300001_SM_1000_NS10device_ptrIdEEPdyS9_ddNS7_10__identityEEEvT0_T1_T2_T3_T4_T6_E12temp_storage+104];
	add.f64 	%fd159, %fd157, %fd158;
	ld.shared.f64 	%fd160, [_ZZN3cub18CUB_300001_SM_10006detail6reduce28DeviceReduceSingleTileKernelINS2_10policy_hubIdyN4cuda3std3__44plusIdEEE10Policy1000EN6thrust24THRUST_300001_SM_1000_NS10device_ptrIdEEPdyS9_ddNS7_10__identityEEEvT0_T1_T2_T3_T4_T6_E12temp_storage+112];
	add.f64 	%fd161, %fd159, %fd160;
	ld.shared.f64 	%fd162, [_ZZN3cub18CUB_300001_SM_10006detail6reduce28DeviceReduceSingleTileKernelINS2_10policy_hubIdyN4cuda3std3__44plusIdEEE10Policy1000EN6thrust24THRUST_300001_SM_1000_NS10device_ptrIdEEPdyS9_ddNS7_10__identityEEEvT0_T1_T2_T3_T4_T6_E12temp_storage+120];
	add.f64 	%fd163, %fd161, %fd162;
	ld.shared.f64 	%fd164, [_ZZN3cub18CUB_300001_SM_10006detail6reduce28DeviceReduceSingleTileKernelINS2_10policy_hubIdyN4cuda3std3__44plusIdEEE10Policy1000EN6thrust24THRUST_300001_SM_1000_NS10device_ptrIdEEPdyS9_ddNS7_10__identityEEEvT0_T1_T2_T3_T4_T6_E12temp_storage+128];
	add.f64 	%fd165, %fd163, %fd164;
	ld.shared.f64 	%fd166, [_ZZN3cub18CUB_300001_SM_10006detail6reduce28DeviceReduceSingleTileKernelINS2_10policy_hubIdyN4cuda3std3__44plusIdEEE10Policy1000EN6thrust24THRUST_300001_SM_1000_NS10device_ptrIdEEPdyS9_ddNS7_10__identityEEEvT0_T1_T2_T3_T4_T6_E12temp_storage+136];
	add.f64 	%fd347, %fd165, %fd166;
$L__BB6_49:
	mov.u32 	%r230, %tid.x;
	setp.ne.s32 	%p65, %r230, 0;
	@%p65 bra 	$L__BB6_51;
	add.f64 	%fd325, %fd42, %fd347;
	st.global.f64 	[%rd1], %fd325;
$L__BB6_51:
	ret;

}
	// .globl	_ZN3cub18CUB_300001_SM_10006detail6reduce18DeviceReduceKernelINS2_10policy_hubIdyN4cuda3std3__44plusIdEEE10Policy1000EN6thrust24THRUST_300001_SM_1000_NS10device_ptrIdEEyS9_dNS7_10__identityEEEvT0_PT3_T1_NS0_13GridEvenShareISK_EET2_T4_
.visible .entry _ZN3cub18CUB_300001_SM_10006detail6reduce18DeviceReduceKernelINS2_10policy_hubIdyN4cuda3std3__44plusIdEEE10Policy1000EN6thrust24THRUST_300001_SM_1000_NS10device_ptrIdEEyS9_dNS7_10__identityEEEvT0_PT3_T1_NS0_13GridEvenShareISK_EET2_T4_(
	.param .align 8 .b8 _ZN3cub18CUB_300001_SM_10006detail6reduce18DeviceReduceKernelINS2_10policy_hubIdyN4cuda3std3__44plusIdEEE10Policy1000EN6thrust24THRUST_300001_SM_1000_NS10device_ptrIdEEyS9_dNS7_10__identityEEEvT0_PT3_T1_NS0_13GridEvenShareISK_EET2_T4__param_0[8],
	.param .u64 .ptr .align 1 _ZN3cub18CUB_300001_SM_10006detail6reduce18DeviceReduceKernelINS2_10policy_hubIdyN4cuda3std3__44plusIdEEE10Policy1000EN6thrust24THRUST_300001_SM_1000_NS10device_ptrIdEEyS9_dNS7_10__identityEEEvT0_PT3_T1_NS0_13GridEvenShareISK_EET2_T4__param_1,
	.param .u64 _ZN3cub18CUB_300001_SM_10006detail6reduce18DeviceReduceKernelINS2_10policy_hubIdyN4cuda3std3__44plusIdEEE10Policy1000EN6thrust24THRUST_300001_SM_1000_NS10device_ptrIdEEyS9_dNS7_10__identityEEEvT0_PT3_T1_NS0_13GridEvenShareISK_EET2_T4__param_2,
	.param .align 8 .b8 _ZN3cub18CUB_300001_SM_10006detail6reduce18DeviceReduceKernelINS2_10policy_hubIdyN4cuda3std3__44plusIdEEE10Policy1000EN6thrust24THRUST_300001_SM_1000_NS10device_ptrIdEEyS9_dNS7_10__identityEEEvT0_PT3_T1_NS0_13GridEvenShareISK_EET2_T4__param_3[72],
	.param .align 1 .b8 _ZN3cub18CUB_300001_SM_10006detail6reduce18DeviceReduceKernelINS2_10policy_hubIdyN4cuda3std3__44plusIdEEE10Policy1000EN6thrust24THRUST_300001_SM_1000_NS10device_ptrIdEEyS9_dNS7_10__identityEEEvT0_PT3_T1_NS0_13GridEvenShareISK_EET2_T4__param_4[1],
	.param .align 1 .b8 _ZN3cub18CUB_300001_SM_10006detail6reduce18DeviceReduceKernelINS2_10policy_hubIdyN4cuda3std3__44plusIdEEE10Policy1000EN6thrust24THRUST_300001_SM_1000_NS10device_ptrIdEEyS9_dNS7_10__identityEEEvT0_PT3_T1_NS0_13GridEvenShareISK_EET2_T4__param_5[1]
)
.maxntid 512
{
	.reg .pred 	%p<65>;
	.reg .b16 	%rs<4>;
	.reg .b32 	%r<280>;
	.reg .b64 	%rd<107>;
	.reg .b64 	%fd<344>;
	// demoted variable
	.shared .align 8 .b8 _ZZN3cub18CUB_300001_SM_10006detail6reduce18DeviceReduceKernelINS2_10policy_hubIdyN4cuda3std3__44plusIdEEE10Policy1000EN6thrust24THRUST_300001_SM_1000_NS10device_ptrIdEEyS9_dNS7_10__identityEEEvT0_PT3_T1_NS0_13GridEvenShareISK_EET2_T4_E12temp_storage[152];
	ld.param.u64 	%rd1, [_ZN3cub18CUB_300001_SM_10006detail6reduce18DeviceReduceKernelINS2_10policy_hubIdyN4cuda3std3__44plusIdEEE10Policy1000EN6thrust24THRUST_300001_SM_1000_NS10device_ptrIdEEyS9_dNS7_10__identityEEEvT0_PT3_T1_NS0_13GridEvenShareISK_EET2_T4__param_3+32];
	ld.param.u32 	%r1, [_ZN3cub18CUB_300001_SM_10006detail6reduce18DeviceReduceKernelINS2_10policy_hubIdyN4cuda3std3__44plusIdEEE10Policy1000EN6thrust24THRUST_300001_SM_1000_NS10device_ptrIdEEyS9_dNS7_10__identityEEEvT0_PT3_T1_NS0_13GridEvenShareISK_EET2_T4__param_3+40];
	ld.param.u64 	%rd26, [_ZN3cub18CUB_300001_SM_10006detail6reduce18DeviceReduceKernelINS2_10policy_hubIdyN4cuda3std3__44plusIdEEE10Policy1000EN6thrust24THRUST_300001_SM_1000_NS10device_ptrIdEEyS9_dNS7_10__identityEEEvT0_PT3_T1_NS0_13GridEvenShareISK_EET2_T4__param_0];
	cvta.to.global.u64 	%rd2, %rd26;
	mov.u32 	%r2, %ctaid.x;
	mul.lo.s32 	%r50, %r1, 3584;
	cvt.s64.s32 	%rd3, %r50;
	mul.lo.s32 	%r51, %r2, 3584;
	cvt.u64.u32 	%rd4, %r51;
	sub.s64 	%rd5, %rd1, %rd4;
	setp.gt.u64 	%p1, %rd5, 3583;
	@%p1 bra 	$L__BB7_25;
	cvt.u32.u64 	%r136, %rd4;
	cvt.u32.u64 	%r3, %rd1;
	sub.s32 	%r4, %r3, %r136;
	mov.u32 	%r5, %tid.x;
	setp.ge.s32 	%p23, %r5, %r4;
	mov.f64 	%fd332, 0d0000000000000000;
	mov.u32 	%r267, %r5;
	@%p23 bra 	$L__BB7_3;
	add.s32 	%r138, %r136, %r5;
	mul.wide.u32 	%rd60, %r138, 8;
	add.s64 	%rd61, %rd2, %rd60;
	ld.global.f64 	%fd332, [%rd61];
	add.s32 	%r267, %r5, 512;
$L__BB7_3:
	setp.ge.s32 	%p24, %r267, %r4;
	@%p24 bra 	$L__BB7_16;
	not.b32 	%r140, %r267;
	add.s32 	%r141, %r140, %r3;
	sub.s32 	%r142, %r141, %r136;
	shr.u32 	%r143, %r142, 9;
	add.s32 	%r8, %r143, 1;
	and.b32  	%r9, %r8, 15;
	setp.lt.u32 	%p25, %r142, 7680;
	@%p25 bra 	$L__BB7_7;
	and.b32  	%r144, %r8, 16777200;
	neg.s32 	%r265, %r144;
	mul.wide.u32 	%rd62, %r2, 28672;
	mul.wide.u32 	%rd63, %r267, 8;
	add.s64 	%rd64, %rd62, %rd63;
	add.s64 	%rd65, %rd64, %rd2;
	add.s64 	%rd101, %rd65, 32768;
$L__BB7_6:
	.pragma "nounroll";
	ld.global.f64 	%fd167, [%rd101+-32768];
	add.f64 	%fd168, %fd332, %fd167;
	ld.global.f64 	%fd169, [%rd101+-28672];
	add.f64 	%fd170, %fd168, %fd169;
	ld.global.f64 	%fd171, [%rd101+-24576];
	add.f64 	%fd172, %fd170, %fd171;
	ld.global.f64 	%fd173, [%rd101+-20480];
	add.f64 	%fd174, %fd172, %fd173;
	ld.global.f64 	%fd175, [%rd101+-16384];
	add.f64 	%fd176, %fd174, %fd175;
	ld.global.f64 	%fd177, [%rd101+-12288];
	add.f64 	%fd178, %fd176, %fd177;
	ld.global.f64 	%fd179, [%rd101+-8192];
	add.f64 	%fd180, %fd178, %fd179;
	ld.global.f64 	%fd181, [%rd101+-4096];
	add.f64 	%fd182, %fd180, %fd181;
	ld.global.f64 	%fd183, [%rd101];
	add.f64 	%fd184, %fd182, %fd183;
	ld.global.f64 	%fd185, [%rd101+4096];
	add.f64 	%fd186, %fd184, %fd185;
	ld.global.f64 	%fd187, [%rd101+8192];
	add.f64 	%fd188, %fd186, %fd187;
	ld.global.f64 	%fd189, [%rd101+12288];
	add.f64 	%fd190, %fd188, %fd189;
	ld.global.f64 	%fd191, [%rd101+16384];
	add.f64 	%fd192, %fd190, %fd191;
	ld.global.f64 	%fd193, [%rd101+20480];
	add.f64 	%fd194, %fd192, %fd193;
	ld.global.f64 	%fd195, [%rd101+24576];
	add.f64 	%fd196, %fd194, %fd195;
	ld.global.f64 	%fd197, [%rd101+28672];
	add.f64 	%fd332, %fd196, %fd197;
	add.s32 	%r267, %r267, 8192;
	add.s32 	%r265, %r265, 16;
	add.s64 	%rd101, %rd101, 65536;
	setp.ne.s32 	%p26, %r265, 0;
	@%p26 bra 	$L__BB7_6;
$L__BB7_7:
	setp.eq.s32 	%p27, %r9, 0;
	@%p27 bra 	$L__BB7_16;
	and.b32  	%r16, %r8, 7;
	setp.lt.u32 	%p28, %r9, 8;
	@%p28 bra 	$L__BB7_10;
	cvt.s64.s32 	%rd66, %r267;
	add.s64 	%rd67, %rd66, %rd4;
	shl.b64 	%rd68, %rd67, 3;
	add.s64 	%rd69, %rd2, %rd68;
	ld.global.f64 	%fd199, [%rd69];
	add.f64 	%fd200, %fd332, %fd199;
	ld.global.f64 	%fd201, [%rd69+4096];
	add.f64 	%fd202, %fd200, %fd201;
	ld.global.f64 	%fd203, [%rd69+8192];
	add.f64 	%fd204, %fd202, %fd203;
	ld.global.f64 	%fd205, [%rd69+12288];
	add.f64 	%fd206, %fd204, %fd205;
	ld.global.f64 	%fd207, [%rd69+16384];
	add.f64 	%fd208, %fd206, %fd207;
	ld.global.f64 	%fd209, [%rd69+20480];
	add.f64 	%fd210, %fd208, %fd209;
	ld.global.f64 	%fd211, [%rd69+24576];
	add.f64 	%fd212, %fd210, %fd211;
	ld.global.f64 	%fd213, [%rd69+28672];
	add.f64 	%fd332, %fd212, %fd213;
	add.s32 	%r267, %r267, 4096;
$L__BB7_10:
	setp.eq.s32 	%p29, %r16, 0;
	@%p29 bra 	$L__BB7_16;
	and.b32  	%r19, %r8, 3;
	setp.lt.u32 	%p30, %r16, 4;
	@%p30 bra 	$L__BB7_13;
	cvt.s64.s32 	%rd70, %r267;
	add.s64 	%rd71, %rd70, %rd4;
	shl.b64 	%rd72, %rd71, 3;
	add.s64 	%rd73, %rd2, %rd72;
	ld.global.f64 	%fd215, [%rd73];
	add.f64 	%fd216, %fd332, %fd215;
	ld.global.f64 	%fd217, [%rd73+4096];
	add.f64 	%fd218, %fd216, %fd217;
	ld.global.f64 	%fd219, [%rd73+8192];
	add.f64 	%fd220, %fd218, %fd219;
	ld.global.f64 	%fd221, [%rd73+12288];
	add.f64 	%fd332, %fd220, %fd221;
	add.s32 	%r267, %r267, 2048;
$L__BB7_13:
	setp.eq.s32 	%p31, %r19, 0;
	@%p31 bra 	$L__BB7_16;
	mul.wide.u32 	%rd74, %r2, 28672;
	add.s64 	%rd9, %rd2, %rd74;
	neg.s32 	%r270, %r19;
$L__BB7_15:
	.pragma "nounroll";
	mul.wide.s32 	%rd75, %r267, 8;
	add.s64 	%rd76, %rd9, %rd75;
	ld.global.f64 	%fd222, [%rd76];
	add.f64 	%fd332, %fd332, %fd222;
	add.s32 	%r267, %r267, 512;
	add.s32 	%r270, %r270, 1;
	setp.ne.s32 	%p32, %r270, 0;
	@%p32 bra 	$L__BB7_15;
$L__BB7_16:
	setp.lt.s32 	%p33, %r4, 512;
	@%p33 bra 	$L__BB7_21;
	// begin inline asm
	mov.u32 %r208, %laneid;
	// end inline asm
	mov.b64 	%rd87, %fd332;
	mov.b64 	{%r210, %r215}, %rd87;
	mov.b32 	%r216, 1;
	mov.b32 	%r257, 31;
	mov.b32 	%r258, -1;
	// begin inline asm
	shfl.sync.down.b32 %r209, %r210, %r216, %r257, %r258;
	// end inline asm
	// begin inline asm
	shfl.sync.down.b32 %r214, %r215, %r216, %r257, %r258;
	// end inline asm
	mov.b64 	%rd88, {%r209, %r214};
	mov.b64 	%fd281, %rd88;
	setp.gt.s32 	%p57, %r208, 30;
	add.f64 	%fd282, %fd332, %fd281;
	selp.f64 	%fd283, %fd332, %fd282, %p57;
	mov.b64 	%rd89, %fd283;
	mov.b64 	{%r220, %r225}, %rd89;
	mov.b32 	%r226, 2;
	// begin inline asm
	shfl.sync.down.b32 %r219, %r220, %r226, %r257, %r258;
	// end inline asm
	// begin inline asm
	shfl.sync.down.b32 %r224, %r225, %r226, %r257, %r258;
	// end inline asm
	mov.b64 	%rd90, {%r219, %r224};
	mov.b64 	%fd284, %rd90;
	setp.gt.s32 	%p58, %r208, 29;
	add.f64 	%fd285, %fd283, %fd284;
	selp.f64 	%fd286, %fd283, %fd285, %p58;
	mov.b64 	%rd91, %fd286;
	mov.b64 	{%r230, %r235}, %rd91;
	mov.b32 	%r236, 4;
	// begin inline asm
	shfl.sync.down.b32 %r229, %r230, %r236, %r257, %r258;
	// end inline asm
	// begin inline asm
	shfl.sync.down.b32 %r234, %r235, %r236, %r257, %r258;
	// end inline asm
	mov.b64 	%rd92, {%r229, %r234};
	mov.b64 	%fd287, %rd92;
	setp.gt.s32 	%p59, %r208, 27;
	add.f64 	%fd288, %fd286, %fd287;
	selp.f64 	%fd289, %fd286, %fd288, %p59;
	mov.b64 	%rd93, %fd289;
	mov.b64 	{%r240, %r245}, %rd93;
	mov.b32 	%r246, 8;
	// begin inline asm
	shfl.sync.down.b32 %r239, %r240, %r246, %r257, %r258;
	// end inline asm
	// begin inline asm
	shfl.sync.down.b32 %r244, %r245, %r246, %r257, %r258;
	// end inline asm
	mov.b64 	%rd94, {%r239, %r244};
	mov.b64 	%fd290, %rd94;
	setp.gt.s32 	%p60, %r208, 23;
	add.f64 	%fd291, %fd289, %fd290;
	selp.f64 	%fd292, %fd289, %fd291, %p60;
	mov.b64 	%rd95, %fd292;
	mov.b64 	{%r250, %r255}, %rd95;
	mov.b32 	%r256, 16;
	// begin inline asm
	shfl.sync.down.b32 %r249, %r250, %r256, %r257, %r258;
	// end inline asm
	// begin inline asm
	shfl.sync.down.b32 %r254, %r255, %r256, %r257, %r258;
	// end inline asm
	mov.b64 	%rd96, {%r249, %r254};
	mov.b64 	%fd293, %rd96;
	setp.gt.s32 	%p61, %r208, 15;
	add.f64 	%fd16, %fd292, %fd293;
	selp.f64 	%fd343, %fd292, %fd16, %p61;
	setp.ne.s32 	%p62, %r208, 0;
	@%p62 bra 	$L__BB7_19;
	shr.u32 	%r259, %r5, 2;
	and.b32  	%r260, %r259, 248;
	mov.u32 	%r261, _ZZN3cub18CUB_300001_SM_10006detail6reduce18DeviceReduceKernelINS2_10policy_hubIdyN4cuda3std3__44plusIdEEE10Policy1000EN6thrust24THRUST_300001_SM_1000_NS10device_ptrIdEEyS9_dNS7_10__identityEEEvT0_PT3_T1_NS0_13GridEvenShareISK_EET2_T4_E12temp_storage;
	add.s32 	%r262, %r261, %r260;
	st.shared.f64 	[%r262+16], %fd16;
$L__BB7_19:
	bar.sync 	0;
	setp.ne.s32 	%p63, %r5, 0;
	@%p63 bra 	$L__BB7_46;
	ld.shared.f64 	%fd294, [_ZZN3cub18CUB_300001_SM_10006detail6reduce18DeviceReduceKernelINS2_10policy_hubIdyN4cuda3std3__44plusIdEEE10Policy1000EN6thrust24THRUST_300001_SM_1000_NS10device_ptrIdEEyS9_dNS7_10__identityEEEvT0_PT3_T1_NS0_13GridEvenShareISK_EET2_T4_E12temp_storage+24];
	add.f64 	%fd295, %fd343, %fd294;
	ld.shared.f64 	%fd296, [_ZZN3cub18CUB_300001_SM_10006detail6reduce18DeviceReduceKernelINS2_10policy_hubIdyN4cuda3std3__44plusIdEEE10Policy1000EN6thrust24THRUST_300001_SM_1000_NS10device_ptrIdEEyS9_dNS7_10__identityEEEvT0_PT3_T1_NS0_13GridEvenShareISK_EET2_T4_E12temp_storage+32];
	add.f64 	%fd297, %fd295, %fd296;
	ld.shared.f64 	%fd298, [_ZZN3cub18CUB_300001_SM_10006detail6reduce18DeviceReduceKernelINS2_10policy_hubIdyN4cuda3std3__44plusIdEEE10Policy1000EN6thrust24THRUST_300001_SM_1000_NS10device_ptrIdEEyS9_dNS7_10__identityEEEvT0_PT3_T1_NS0_13GridEvenShareISK_EET2_T4_E12temp_storage+40];
	add.f64 	%fd299, %fd297, %fd298;
	ld.shared.f64 	%fd300, [_ZZN3cub18CUB_300001_SM_10006detail6reduce18DeviceReduceKernelINS2_10policy_hubIdyN4cuda3std3__44plusIdEEE10Policy1000EN6thrust24THRUST_300001_SM_1000_NS10device_ptrIdEEyS9_dNS7_10__identityEEEvT0_PT3_T1_NS0_13GridEvenShareISK_EET2_T4_E12temp_storage+48];
	add.f64 	%fd301, %fd299, %fd300;
	ld.shared.f64 	%fd302, [_ZZN3cub18CUB_300001_SM_10006detail6reduce18DeviceReduceKernelINS2_10policy_hubIdyN4cuda3std3__44plusIdEEE10Policy1000EN6thrust24THRUST_300001_SM_1000_NS10device_ptrIdEEyS9_dNS7_10__identityEEEvT0_PT3_T1_NS0_13GridEvenShareISK_EET2_T4_E12temp_storage+56];
	add.f64 	%fd303, %fd301, %fd302;
	ld.shared.f64 	%fd304, [_ZZN3cub18CUB_300001_SM_10006detail6reduce18DeviceReduceKernelINS2_10policy_hubIdyN4cuda3std3__44plusIdEEE10Policy1000EN6thrust24THRUST_300001_SM_1000_NS10device_ptrIdEEyS9_dNS7_10__identityEEEvT0_PT3_T1_NS0_13GridEvenShareISK_EET2_T4_E12temp_storage+64];
	add.f64 	%fd305, %fd303, %fd304;
	ld.shared.f64 	%fd306, [_ZZN3cub18CUB_300001_SM_10006detail6reduce18DeviceReduceKernelINS2_10policy_hubIdyN4cuda3std3__44plusIdEEE10Policy1000EN6thrust24THRUST_300001_SM_1000_NS10device_ptrIdEEyS9_dNS7_10__identityEEEvT0_PT3_T1_NS0_13GridEvenShareISK_EET2_T4_E12temp_storage+72];
	add.f64 	%fd307, %fd305, %fd306;
	ld.shared.f64 	%fd308, [_ZZN3cub18CUB_300001_SM_10006detail6reduce18DeviceReduceKernelINS2_10policy_hubIdyN4cuda3std3__44plusIdEEE10Policy1000EN6thrust24THRUST_300001_SM_1000_NS10device_ptrIdEEyS9_dNS7_10__identityEEEvT0_PT3_T1_NS0_13GridEvenShareISK_EET2_T4_E12temp_storage+80];
	add.f64 	%fd309, %fd307, %fd308;
	ld.shared.f64 	%fd310, [_ZZN3cub18CUB_300001_SM_10006detail6reduce18DeviceReduceKernelINS2_10policy_hubIdyN4cuda3std3__44plusIdEEE10Policy1000EN6thrust24THRUST_300001_SM_1000_NS10device_ptrIdEEyS9_dNS7_10__identityEEEvT0_PT3_T1_NS0_13GridEvenShareISK_EET2_T4_E12temp_storage+88];
	add.f64 	%fd311, %fd309, %fd310;
	ld.shared.f64 	%fd312, [_ZZN3cub18CUB_300001_SM_10006detail6reduce18DeviceReduceKernelINS2_10policy_hubIdyN4cuda3std3__44plusIdEEE10Policy1000EN6thrust24THRUST_300001_SM_1000_NS10device_ptrIdEEyS9_dNS7_10__identityEEEvT0_PT3_T1_NS0_13GridEvenShareISK_EET2_T4_E12temp_storage+96];
	add.f64 	%fd313, %fd311, %fd312;
	ld.shared.f64 	%fd314, [_ZZN3cub18CUB_300001_SM_10006detail6reduce18DeviceReduceKernelINS2_10policy_hubIdyN4cuda3std3__44plusIdEEE10Policy1000EN6thrust24THRUST_300001_SM_1000_NS10device_ptrIdEEyS9_dNS7_10__identityEEEvT0_PT3_T1_NS0_13GridEvenShareISK_EET2_T4_E12temp_storage+104];
	add.f64 	%fd315, %fd313, %fd314;
	ld.shared.f64 	%fd316, [_ZZN3cub18CUB_300001_SM_10006detail6reduce18DeviceReduceKernelINS2_10policy_hubIdyN4cuda3std3__44plusIdEEE10Policy1000EN6thrust24THRUST_300001_SM_1000_NS10device_ptrIdEEyS9_dNS7_10__identityEEEvT0_PT3_T1_NS0_13GridEvenShareISK_EET2_T4_E12temp_storage+112];
	add.f64 	%fd317, %fd315, %fd316;
	ld.shared.f64 	%fd318, [_ZZN3cub18CUB_300001_SM_10006detail6reduce18DeviceReduceKernelINS2_10policy_hubIdyN4cuda3std3__44plusIdEEE10Policy1000EN6thrust24THRUST_300001_SM_1000_NS10device_ptrIdEEyS9_dNS7_10__identityEEEvT0_PT3_T1_NS0_13GridEvenShareISK_EET2_T4_E12temp_storage+120];
	add.f64 	%fd319, %fd317, %fd318;
	ld.shared.f64 	%fd320, [_ZZN3cub18CUB_300001_SM_10006detail6reduce18DeviceReduceKernelINS2_10policy_hubIdyN4cuda3std3__44plusIdEEE10Policy1000EN6thrust24THRUST_300001_SM_1000_NS10device_ptrIdEEyS9_dNS7_10__identityEEEvT0_PT3_T1_NS0_13GridEvenShareISK_EET2_T4_E12temp_storage+128];
	add.f64 	%fd321, %fd319, %fd320;
	ld.shared.f64 	%fd322, [_ZZN3cub18CUB_300001_SM_10006detail6reduce18DeviceReduceKernelINS2_10policy_hubIdyN4cuda3std3__44plusIdEEE10Policy1000EN6thrust24THRUST_300001_SM_1000_NS10device_ptrIdEEyS9_dNS7_10__identityEEEvT0_PT3_T1_NS0_13GridEvenShareISK_EET2_T4_E12temp_storage+136];
	add.f64 	%fd343, %fd321, %fd322;
	bra.uni 	$L__BB7_46;
$L__BB7_21:
	// begin inline asm
	mov.u32 %r145, %laneid;
	// end inline asm
	and.b32  	%r196, %r5, 992;
	add.s32 	%r197, %r196, 32;
	setp.gt.s32 	%p34, %r197, %r4;
	not.b32 	%r198, %r196;
	add.s32 	%r199, %r4, %r198;
	selp.b32 	%r194, %r199, 31, %p34;
	mov.b64 	%rd77, %fd332;
	mov.b64 	{%r147, %r152}, %rd77;
	mov.b32 	%r153, 1;
	mov.b32 	%r195, -1;
	// begin inline asm
	shfl.sync.down.b32 %r146, %r147, %r153, %r194, %r195;
	// end inline asm
	// begin inline asm
	shfl.sync.down.b32 %r151, %r152, %r153, %r194, %r195;
	// end inline asm
	mov.b64 	%rd78, {%r146, %r151};
	mov.b64 	%fd223, %rd78;
	setp.lt.s32 	%p35, %r145, %r194;
	add.f64 	%fd224, %fd332, %fd223;
	selp.f64 	%fd225, %fd224, %fd332, %p35;
	mov.b64 	%rd79, %fd225;
	mov.b64 	{%r157, %r162}, %rd79;
	mov.b32 	%r163, 2;
	// begin inline asm
	shfl.sync.down.b32 %r156, %r157, %r163, %r194, %r195;
	// end inline asm
	// begin inline asm
	shfl.sync.down.b32 %r161, %r162, %r163, %r194, %r195;
	// end inline asm
	mov.b64 	%rd80, {%r156, %r161};
	mov.b64 	%fd226, %rd80;
	add.s32 	%r200, %r145, 2;
	setp.gt.s32 	%p36, %r200, %r194;
	add.f64 	%fd227, %fd225, %fd226;
	selp.f64 	%fd228, %fd225, %fd227, %p36;
	mov.b64 	%rd81, %fd228;
	mov.b64 	{%r167, %r172}, %rd81;
	mov.b32 	%r173, 4;
	// begin inline asm
	shfl.sync.down.b32 %r166, %r167, %r173, %r194, %r195;
	// end inline asm
	// begin inline asm
	shfl.sync.down.b32 %r171, %r172, %r173, %r194, %r195;
	// end inline asm
	mov.b64 	%rd82, {%r166, %r171};
	mov.b64 	%fd229, %rd82;
	add.s32 	%r201, %r145, 4;
	setp.gt.s32 	%p37, %r201, %r194;
	add.f64 	%fd230, %fd228, %fd229;
	selp.f64 	%fd231, %fd228, %fd230, %p37;
	mov.b64 	%rd83, %fd231;
	mov.b64 	{%r177, %r182}, %rd83;
	mov.b32 	%r183, 8;
	// begin inline asm
	shfl.sync.down.b32 %r176, %r177, %r183, %r194, %r195;
	// end inline asm
	// begin inline asm
	shfl.sync.down.b32 %r181, %r182, %r183, %r194, %r195;
	// end inline asm
	mov.b64 	%rd84, {%r176, %r181};
	mov.b64 	%fd232, %rd84;
	add.s32 	%r202, %r145, 8;
	setp.gt.s32 	%p38, %r202, %r194;
	add.f64 	%fd233, %fd231, %fd232;
	selp.f64 	%fd234, %fd231, %fd233, %p38;
	mov.b64 	%rd85, %fd234;
	mov.b64 	{%r187, %r192}, %rd85;
	mov.b32 	%r193, 16;
	// begin inline asm
	shfl.sync.down.b32 %r186, %r187, %r193, %r194, %r195;
	// end inline asm
	// begin inline asm
	shfl.sync.down.b32 %r191, %r192, %r193, %r194, %r195;
	// end inline asm
	mov.b64 	%rd86, {%r186, %r191};
	mov.b64 	%fd235, %rd86;
	add.s32 	%r203, %r145, 16;
	setp.gt.s32 	%p39, %r203, %r194;
	add.f64 	%fd236, %fd234, %fd235;
	selp.f64 	%fd343, %fd234, %fd236, %p39;
	setp.ne.s32 	%p40, %r145, 0;
	@%p40 bra 	$L__BB7_23;
	shr.u32 	%r204, %r5, 2;
	and.b32  	%r205, %r204, 248;
	mov.u32 	%r206, _ZZN3cub18CUB_300001_SM_10006detail6reduce18DeviceReduceKernelINS2_10policy_hubIdyN4cuda3std3__44plusIdEEE10Policy1000EN6thrust24THRUST_300001_SM_1000_NS10device_ptrIdEEyS9_dNS7_10__identityEEEvT0_PT3_T1_NS0_13GridEvenShareISK_EET2_T4_E12temp_storage;
	add.s32 	%r207, %r206, %r205;
	st.shared.f64 	[%r207+16], %fd343;
$L__BB7_23:
	bar.sync 	0;
	setp.ne.s32 	%p41, %r5, 0;
	@%p41 bra 	$L__BB7_46;
	setp.gt.s32 	%p42, %r4, 32;
	ld.shared.f64 	%fd237, [_ZZN3cub18CUB_300001_SM_10006detail6reduce18DeviceReduceKernelINS2_10policy_hubIdyN4cuda3std3__44plusIdEEE10Policy1000EN6thrust24THRUST_300001_SM_1000_NS10device_ptrIdEEyS9_dNS7_10__identityEEEvT0_PT3_T1_NS0_13GridEvenShareISK_EET2_T4_E12temp_storage+24];
	add.f64 	%fd238, %fd343, %fd237;
	selp.f64 	%fd239, %fd238, %fd343, %p42;
	setp.gt.s32 	%p43, %r4, 64;
	ld.shared.f64 	%fd240, [_ZZN3cub18CUB_300001_SM_10006detail6reduce18DeviceReduceKernelINS2_10policy_hubIdyN4cuda3std3__44plusIdEEE10Policy1000EN6thrust24THRUST_300001_SM_1000_NS10device_ptrIdEEyS9_dNS7_10__identityEEEvT0_PT3_T1_NS0_13GridEvenShareISK_EET2_T4_E12temp_storage+32];
	add.f64 	%fd241, %fd240, %fd239;
	selp.f64 	%fd242, %fd241, %fd239, %p43;
	setp.gt.s32 	%p44, %r4, 96;
	ld.shared.f64 	%fd243, [_ZZN3cub18CUB_300001_SM_10006detail6reduce18DeviceReduceKernelINS2_10policy_hubIdyN4cuda3std3__44plusIdEEE10Policy1000EN6thrust24THRUST_300001_SM_1000_NS10device_ptrIdEEyS9_dNS7_10__identityEEEvT0_PT3_T1_NS0_13GridEvenShareISK_EET2_T4_E12temp_storage+40];
	add.f64 	%fd244, %fd243, %fd242;
	selp.f64 	%fd245, %fd244, %fd242, %p44;
	setp.gt.s32 	%p45, %r4, 128;
	ld.shared.f64 	%fd246, [_ZZN3cub18CUB_300001_SM_10006detail6reduce18DeviceReduceKernelINS2_10policy_hubIdyN4cuda3std3__44plusIdEEE10Policy1000EN6thrust24THRUST_300001_SM_1000_NS10device_ptrIdEEyS9_dNS7_10__identityEEEvT0_PT3_T1_NS0_13GridEvenShareISK_EET2_T4_E12temp_storage+48];
	add.f64 	%fd247, %fd246, %fd245;
	selp.f64 	%fd248, %fd247, %fd245, %p45;
	setp.gt.s32 	%p46, %r4, 160;
	ld.shared.f64 	%fd249, [_ZZN3cub18CUB_300001_SM_10006detail6reduce18DeviceReduceKernelINS2_10policy_hubIdyN4cuda3std3__44plusIdEEE10Policy1000EN6thrust24THRUST_300001_SM_1000_NS10device_ptrIdEEyS9_dNS7_10__identityEEEvT0_PT3_T1_NS0_13GridEvenShareISK_EET2_T4_E12temp_storage+56];
	add.f64 	%fd250, %fd249, %fd248;
	selp.f64 	%fd251, %fd250, %fd248, %p46;
	setp.gt.s32 	%p47, %r4, 192;
	ld.shared.f64 	%fd252, [_ZZN3cub18CUB_300001_SM_10006detail6reduce18DeviceReduceKernelINS2_10policy_hubIdyN4cuda3std3__44plusIdEEE10Policy1000EN6thrust24THRUST_300001_SM_1000_NS10device_ptrIdEEyS9_dNS7_10__identityEEEvT0_PT3_T1_NS0_13GridEvenShareISK_EET2_T4_E12temp_storage+64];
	add.f64 	%fd253, %fd252, %fd251;
	selp.f64 	%fd254, %fd253, %fd251, %p47;
	setp.gt.s32 	%p48, %r4, 224;
	ld.shared.f64 	%fd255, [_ZZN3cub18CUB_300001_SM_10006detail6reduce18DeviceReduceKernelINS2_10policy_hubIdyN4cuda3std3__44plusIdEEE10Policy1000EN6thrust24THRUST_300001_SM_1000_NS10device_ptrIdEEyS9_dNS7_10__identityEEEvT0_PT3_T1_NS0_13GridEvenShareISK_EET2_T4_E12temp_storage+72];
	add.f64 	%fd256, %fd255, %fd254;
	selp.f64 	%fd257, %fd256, %fd254, %p48;
	setp.gt.s32 	%p49, %r4, 256;
	ld.shared.f64 	%fd258, [_ZZN3cub18CUB_300001_SM_10006detail6reduce18DeviceReduceKernelINS2_10policy_hubIdyN4cuda3std3__44plusIdEEE10Policy1000EN6thrust24THRUST_300001_SM_1000_NS10device_ptrIdEEyS9_dNS7_10__identityEEEvT0_PT3_T1_NS0_13GridEvenShareISK_EET2_T4_E12temp_storage+80];
	add.f64 	%fd259, %fd258, %fd257;
	selp.f64 	%fd260, %fd259, %fd257, %p49;
	setp.gt.s32 	%p50, %r4, 288;
	ld.shared.f64 	%fd261, [_ZZN3cub18CUB_300001_SM_10006detail6reduce18DeviceReduceKernelINS2_10policy_hubIdyN4cuda3std3__44plusIdEEE10Policy1000EN6thrust24THRUST_300001_SM_1000_NS10device_ptrIdEEyS9_dNS7_10__identityEEEvT0_PT3_T1_NS0_13GridEvenShareISK_EET2_T4_E12temp_storage+88];
	add.f64 	%fd262, %fd261, %fd260;
	selp.f64 	%fd263, %fd262, %fd260, %p50;
	setp.gt.s32 	%p51, %r4, 320;
	ld.shared.f64 	%fd264, [_ZZN3cub18CUB_300001_SM_10006detail6reduce18DeviceReduceKernelINS2_10policy_hubIdyN4cuda3std3__44plusIdEEE10Policy1000EN6thrust24THRUST_300001_SM_1000_NS10device_ptrIdEEyS9_dNS7_10__identityEEEvT0_PT3_T1_NS0_13GridEvenShareISK_EET2_T4_E12temp_storage+96];
	add.f64 	%fd265, %fd264, %fd263;
	selp.f64 	%fd266, %fd265, %fd263, %p51;
	setp.gt.s32 	%p52, %r4, 352;
	ld.shared.f64 	%fd267, [_ZZN3cub18CUB_300001_SM_10006detail6reduce18DeviceReduceKernelINS2_10policy_hubIdyN4cuda3std3__44plusIdEEE10Policy1000EN6thrust24THRUST_300001_SM_1000_NS10device_ptrIdEEyS9_dNS7_10__identityEEEvT0_PT3_T1_NS0_13GridEvenShareISK_EET2_T4_E12temp_storage+104];
	add.f64 	%fd268, %fd267, %fd266;
	selp.f64 	%fd269, %fd268, %fd266, %p52;
	setp.gt.s32 	%p53, %r4, 384;
	ld.shared.f64 	%fd270, [_ZZN3cub18CUB_300001_SM_10006detail6reduce18DeviceReduceKernelINS2_10policy_hubIdyN4cuda3std3__44plusIdEEE10Policy1000EN6thrust24THRUST_300001_SM_1000_NS10device_ptrIdEEyS9_dNS7_10__identityEEEvT0_PT3_T1_NS0_13GridEvenShareISK_EET2_T4_E12temp_storage+112];
	add.f64 	%fd271, %fd270, %fd269;
	selp.f64 	%fd272, %fd271, %fd269, %p53;
	setp.gt.s32 	%p54, %r4, 416;
	ld.shared.f64 	%fd273, [_ZZN3cub18CUB_300001_SM_10006detail6reduce18DeviceReduceKernelINS2_10policy_hubIdyN4cuda3std3__44plusIdEEE10Policy1000EN6thrust24THRUST_300001_SM_1000_NS10device_ptrIdEEyS9_dNS7_10__identityEEEvT0_PT3_T1_NS0_13GridEvenShareISK_EET2_T4_E12temp_storage+120];
	add.f64 	%fd274, %fd273, %fd272;
	selp.f64 	%fd275, %fd274, %fd272, %p54;
	setp.gt.s32 	%p55, %r4, 448;
	ld.shared.f64 	%fd276, [_ZZN3cub18CUB_300001_SM_10006detail6reduce18DeviceReduceKernelINS2_10policy_hubIdyN4cuda3std3__44plusIdEEE10Policy1000EN6thrust24THRUST_300001_SM_1000_NS10device_ptrIdEEyS9_dNS7_10__identityEEEvT0_PT3_T1_NS0_13GridEvenShareISK_EET2_T4_E12temp_storage+128];
	add.f64 	%fd277, %fd276, %fd275;
	selp.f64 	%fd278, %fd277, %fd275, %p55;
	setp.gt.s32 	%p56, %r4, 480;
	ld.shared.f64 	%fd279, [_ZZN3cub18CUB_300001_SM_10006detail6reduce18DeviceReduceKernelINS2_10policy_hubIdyN4cuda3std3__44plusIdEEE10Policy1000EN6thrust24THRUST_300001_SM_1000_NS10device_ptrIdEEyS9_dNS7_10__identityEEEvT0_PT3_T1_NS0_13GridEvenShareISK_EET2_T4_E12temp_storage+136];
	add.f64 	%fd280, %fd279, %fd278;
	selp.f64 	%fd343, %fd280, %fd278, %p56;
	bra.uni 	$L__BB7_46;
$L__BB7_25:
	cvt.u32.u64 	%r52, %rd4;
	mov.u32 	%r27, %tid.x;
	add.s32 	%r53, %r52, %r27;
	mul.wide.u32 	%rd27, %r53, 8;
	add.s64 	%rd28, %rd2, %rd27;
	ld.global.f64 	%fd41, [%rd28];
	ld.global.f64 	%fd42, [%rd28+4096];
	ld.global.f64 	%fd43, [%rd28+8192];
	ld.global.f64 	%fd44, [%rd28+12288];
	ld.global.f64 	%fd45, [%rd28+16384];
	ld.global.f64 	%fd46, [%rd28+20480];
	ld.global.f64 	%fd47, [%rd28+24576];
	add.f64 	%fd48, %fd41, %fd42;
	add.f64 	%fd49, %fd48, %fd43;
	add.f64 	%fd50, %fd49, %fd44;
	add.f64 	%fd51, %fd50, %fd45;
	add.f64 	%fd52, %fd51, %fd46;
	add.f64 	%fd342, %fd52, %fd47;
	setp.lt.u64 	%p2, %rd5, %rd3;
	@%p2 bra 	$L__BB7_42;
	cvt.u32.u64 	%r55, %rd3;
	cvt.u64.u32 	%rd10, %r27;
	add.s64 	%rd103, %rd4, %rd3;
	cvt.u32.u64 	%r28, %rd1;
	not.b32 	%r57, %r27;
	add.s32 	%r58, %r57, %r28;
	sub.s32 	%r59, %r58, %r55;
	sub.s32 	%r272, %r59, %r52;
	add.s64 	%rd29, %rd103, %rd10;
	shl.b64 	%rd30, %rd29, 3;
	add.s64 	%rd31, %rd30, %rd2;
	add.s64 	%rd102, %rd31, 32768;
	mov.b32 	%r273, 0;
	mov.u64 	%rd104, %rd4;
$L__BB7_27:
	cvt.s64.s32 	%rd16, %r50;
	add.s64 	%rd104, %rd104, %rd16;
	add.s64 	%rd32, %rd1, -3584;
	setp.gt.u64 	%p3, %rd104, %rd32;
	@%p3 bra 	$L__BB7_29;
	mul.lo.s32 	%r61, %r1, 3584;
	cvt.s64.s32 	%rd33, %r61;
	add.s64 	%rd34, %rd104, %rd10;
	shl.b64 	%rd35, %rd34, 3;
	add.s64 	%rd36, %rd2, %rd35;
	ld.global.f64 	%fd53, [%rd36];
	ld.global.f64 	%fd54, [%rd36+4096];
	ld.global.f64 	%fd55, [%rd36+8192];
	ld.global.f64 	%fd56, [%rd36+12288];
	ld.global.f64 	%fd57, [%rd36+16384];
	ld.global.f64 	%fd58, [%rd36+20480];
	ld.global.f64 	%fd59, [%rd36+24576];
	add.f64 	%fd60, %fd342, %fd53;
	add.f64 	%fd61, %fd60, %fd54;
	add.f64 	%fd62, %fd61, %fd55;
	add.f64 	%fd63, %fd62, %fd56;
	add.f64 	%fd64, %fd63, %fd57;
	add.f64 	%fd65, %fd64, %fd58;
	add.f64 	%fd342, %fd65, %fd59;
	sub.s64 	%rd37, %rd1, %rd104;
	setp.lt.u64 	%p4, %rd37, %rd33;
	add.s32 	%r273, %r273, 1;
	add.s64 	%rd103, %rd103, %rd33;
	sub.s32 	%r272, %r272, %r61;
	mul.wide.s32 	%rd38, %r61, 8;
	add.s64 	%rd102, %rd102, %rd38;
	@%p4 bra 	$L__BB7_42;
	bra.uni 	$L__BB7_27;
$L__BB7_29:
	setp.le.u64 	%p5, %rd1, %rd104;
	cvt.u32.u64 	%r62, %rd104;
	cvt.u32.u64 	%r63, %rd1;
	sub.s32 	%r64, %r63, %r62;
	setp.ge.s32 	%p6, %r27, %r64;
	or.pred  	%p7, %p5, %p6;
	@%p7 bra 	$L__BB7_42;
	cvt.u32.u64 	%r66, %rd16;
	cvt.u32.u64 	%r67, %rd4;
	not.b32 	%r68, %r27;
	add.s32 	%r69, %r68, %r28;
	add.s32 	%r70, %r66, %r67;
	sub.s32 	%r71, %r69, %r70;
	mul.lo.s32 	%r72, %r1, %r273;
	mad.lo.s32 	%r73, %r72, -3584, %r71;
	shr.u32 	%r74, %r73, 9;
	add.s32 	%r34, %r74, 1;
	and.b32  	%r35, %r34, 15;
	setp.lt.u32 	%p8, %r73, 7680;
	mov.u32 	%r276, %r27;
	@%p8 bra 	$L__BB7_33;
	shr.u32 	%r75, %r272, 9;
	add.s32 	%r76, %r75, 1;
	and.b32  	%r77, %r76, 16777200;
	neg.s32 	%r274, %r77;
	mov.u32 	%r276, %r27;
$L__BB7_32:
	.pragma "nounroll";
	ld.global.f64 	%fd67, [%rd102+-32768];
	add.f64 	%fd68, %fd342, %fd67;
	ld.global.f64 	%fd69, [%rd102+-28672];
	add.f64 	%fd70, %fd68, %fd69;
	ld.global.f64 	%fd71, [%rd102+-24576];
	add.f64 	%fd72, %fd70, %fd71;
	ld.global.f64 	%fd73, [%rd102+-20480];
	add.f64 	%fd74, %fd72, %fd73;
	ld.global.f64 	%fd75, [%rd102+-16384];
	add.f64 	%fd76, %fd74, %fd75;
	ld.global.f64 	%fd77, [%rd102+-12288];
	add.f64 	%fd78, %fd76, %fd77;
	ld.global.f64 	%fd79, [%rd102+-8192];
	add.f64 	%fd80, %fd78, %fd79;
	ld.global.f64 	%fd81, [%rd102+-4096];
	add.f64 	%fd82, %fd80, %fd81;
	ld.global.f64 	%fd83, [%rd102];
	add.f64 	%fd84, %fd82, %fd83;
	ld.global.f64 	%fd85, [%rd102+4096];
	add.f64 	%fd86, %fd84, %fd85;
	ld.global.f64 	%fd87, [%rd102+8192];
	add.f64 	%fd88, %fd86, %fd87;
	ld.global.f64 	%fd89, [%rd102+12288];
	add.f64 	%fd90, %fd88, %fd89;
	ld.global.f64 	%fd91, [%rd102+16384];
	add.f64 	%fd92, %fd90, %fd91;
	ld.global.f64 	%fd93, [%rd102+20480];
	add.f64 	%fd94, %fd92, %fd93;
	ld.global.f64 	%fd95, [%rd102+24576];
	add.f64 	%fd96, %fd94, %fd95;
	ld.global.f64 	%fd97, [%rd102+28672];
	add.f64 	%fd342, %fd96, %fd97;
	add.s32 	%r276, %r276, 8192;
	add.s32 	%r274, %r274, 16;
	add.s64 	%rd102, %rd102, 65536;
	setp.ne.s32 	%p9, %r274, 0;
	@%p9 bra 	$L__BB7_32;
$L__BB7_33:
	setp.eq.s32 	%p10, %r35, 0;
	@%p10 bra 	$L__BB7_42;
	and.b32  	%r42, %r34, 7;
	setp.lt.u32 	%p11, %r35, 8;
	@%p11 bra 	$L__BB7_36;
	cvt.u64.u32 	%rd39, %r276;
	add.s64 	%rd40, %rd104, %rd39;
	shl.b64 	%rd41, %rd40, 3;
	add.s64 	%rd42, %rd2, %rd41;
	ld.global.f64 	%fd99, [%rd42];
	add.f64 	%fd100, %fd342, %fd99;
	ld.global.f64 	%fd101, [%rd42+4096];
	add.f64 	%fd102, %fd100, %fd101;
	ld.global.f64 	%fd103, [%rd42+8192];
	add.f64 	%fd104, %fd102, %fd103;
	ld.global.f64 	%fd105, [%rd42+12288];
	add.f64 	%fd106, %fd104, %fd105;
	ld.global.f64 	%fd107, [%rd42+16384];
	add.f64 	%fd108, %fd106, %fd107;
	ld.global.f64 	%fd109, [%rd42+20480];
	add.f64 	%fd110, %fd108, %fd109;
	ld.global.f64 	%fd111, [%rd42+24576];
	add.f64 	%fd112, %fd110, %fd111;
	ld.global.f64 	%fd113, [%rd42+28672];
	add.f64 	%fd342, %fd112, %fd113;
	add.s32 	%r276, %r276, 4096;
$L__BB7_36:
	setp.eq.s32 	%p12, %r42, 0;
	@%p12 bra 	$L__BB7_42;
	setp.lt.u32 	%p13, %r42, 4;
	@%p13 bra 	$L__BB7_39;
	cvt.u64.u32 	%rd43, %r276;
	add.s64 	%rd44, %rd104, %rd43;
	shl.b64 	%rd45, %rd44, 3;
	add.s64 	%rd46, %rd2, %rd45;
	ld.global.f64 	%fd115, [%rd46];
	add.f64 	%fd116, %fd342, %fd115;
	ld.global.f64 	%fd117, [%rd46+4096];
	add.f64 	%fd118, %fd116, %fd117;
	ld.global.f64 	%fd119, [%rd46+8192];
	add.f64 	%fd120, %fd118, %fd119;
	ld.global.f64 	%fd121, [%rd46+12288];
	add.f64 	%fd342, %fd120, %fd121;
	add.s32 	%r276, %r276, 2048;
$L__BB7_39:
	and.b32  	%r78, %r34, 3;
	setp.eq.s32 	%p14, %r78, 0;
	@%p14 bra 	$L__BB7_42;
	cvt.u64.u32 	%rd47, %r276;
	add.s64 	%rd48, %rd47, %rd103;
	shl.b64 	%rd49, %rd48, 3;
	add.s64 	%rd106, %rd2, %rd49;
	cvt.u16.u32 	%rs1, %r272;
	shr.u16 	%rs2, %rs1, 9;
	add.s16 	%rs3, %rs2, 1;
	cvt.u32.u16 	%r79, %rs3;
	and.b32  	%r80, %r79, 3;
	neg.s32 	%r279, %r80;
$L__BB7_41:
	.pragma "nounroll";
	ld.global.f64 	%fd122, [%rd106];
	add.f64 	%fd342, %fd342, %fd122;
	add.s64 	%rd106, %rd106, 4096;
	add.s32 	%r279, %r279, 1;
	setp.ne.s32 	%p15, %r279, 0;
	@%p15 bra 	$L__BB7_41;
$L__BB7_42:
	// begin inline asm
	mov.u32 %r81, %laneid;
	// end inline asm
	mov.b64 	%rd50, %fd342;
	mov.b64 	{%r83, %r88}, %rd50;
	mov.b32 	%r89, 1;
	mov.b32 	%r130, 31;
	mov.b32 	%r131, -1;
	// begin inline asm
	shfl.sync.down.b32 %r82, %r83, %r89, %r130, %r131;
	// end inline asm
	// begin inline asm
	shfl.sync.down.b32 %r87, %r88, %r89, %r130, %r131;
	// end inline asm
	mov.b64 	%rd51, {%r82, %r87};
	mov.b64 	%fd123, %rd51;
	setp.gt.s32 	%p16, %r81, 30;
	add.f64 	%fd124, %fd342, %fd123;
	selp.f64 	%fd125, %fd342, %fd124, %p16;
	mov.b64 	%rd52, %fd125;
	mov.b64 	{%r93, %r98}, %rd52;
	mov.b32 	%r99, 2;
	// begin inline asm
	shfl.sync.down.b32 %r92, %r93, %r99, %r130, %r131;
	// end inline asm
	// begin inline asm
	shfl.sync.down.b32 %r97, %r98, %r99, %r130, %r131;
	// end inline asm
	mov.b64 	%rd53, {%r92, %r97};
	mov.b64 	%fd126, %rd53;
	setp.gt.s32 	%p17, %r81, 29;
	add.f64 	%fd127, %fd125, %fd126;
	selp.f64 	%fd128, %fd125, %fd127, %p17;
	mov.b64 	%rd54, %fd128;
	mov.b64 	{%r103, %r108}, %rd54;
	mov.b32 	%r109, 4;
	// begin inline asm
	shfl.sync.down.b32 %r102, %r103, %r109, %r130, %r131;
	// end inline asm
	// begin inline asm
	shfl.sync.down.b32 %r107, %r108, %r109, %r130, %r131;
	// end inline asm
	mov.b64 	%rd55, {%r102, %r107};
	mov.b64 	%fd129, %rd55;
	setp.gt.s32 	%p18, %r81, 27;
	add.f64 	%fd130, %fd128, %fd129;
	selp.f64 	%fd131, %fd128, %fd130, %p18;
	mov.b64 	%rd56, %fd131;
	mov.b64 	{%r113, %r118}, %rd56;
	mov.b32 	%r119, 8;
	// begin inline asm
	shfl.sync.down.b32 %r112, %r113, %r119, %r130, %r131;
	// end inline asm
	// begin inline asm
	shfl.sync.down.b32 %r117, %r118, %r119, %r130, %r131;
	// end inline asm
	mov.b64 	%rd57, {%r112, %r117};
	mov.b64 	%fd132, %rd57;
	setp.gt.s32 	%p19, %r81, 23;
	add.f64 	%fd133, %fd131, %fd132;
	selp.f64 	%fd134, %fd131, %fd133, %p19;
	mov.b64 	%rd58, %fd134;
	mov.b64 	{%r123, %r128}, %rd58;
	mov.b32 	%r129, 16;
	// begin inline asm
	shfl.sync.down.b32 %r122, %r123, %r129, %r130, %r131;
	// end inline asm
	// begin inline asm
	shfl.sync.down.b32 %r127, %r128, %r129, %r130, %r131;
	// end inline asm
	mov.b64 	%rd59, {%r122, %r127};
	mov.b64 	%fd135, %rd59;
	setp.gt.s32 	%p20, %r81, 15;
	add.f64 	%fd37, %fd134, %fd135;
	selp.f64 	%fd343, %fd134, %fd37, %p20;
	setp.ne.s32 	%p21, %r81, 0;
	@%p21 bra 	$L__BB7_44;
	shr.u32 	%r132, %r27, 2;
	and.b32  	%r133, %r132, 248;
	mov.u32 	%r134, _ZZN3cub18CUB_300001_SM_10006detail6reduce18DeviceReduceKernelINS2_10policy_hubIdyN4cuda3std3__44plusIdEEE10Policy1000EN6thrust24THRUST_300001_SM_1000_NS10device_ptrIdEEyS9_dNS7_10__identityEEEvT0_PT3_T1_NS0_13GridEvenShareISK_EET2_T4_E12temp_storage;
	add.s32 	%r135, %r134, %r133;
	st.shared.f64 	[%r135+16], %fd37;
$L__BB7_44:
	bar.sync 	0;
	setp.ne.s32 	%p22, %r27, 0;
	@%p22 bra 	$L__BB7_46;
	ld.shared.f64 	%fd136, [_ZZN3cub18CUB_300001_SM_10006detail6reduce18DeviceReduceKernelINS2_10policy_hubIdyN4cuda3std3__44plusIdEEE10Policy1000EN6thrust24THRUST_300001_SM_1000_NS10device_ptrIdEEyS9_dNS7_10__identityEEEvT0_PT3_T1_NS0_13GridEvenShareISK_EET2_T4_E12temp_storage+24];
	add.f64 	%fd137, %fd343, %fd136;
	ld.shared.f64 	%fd138, [_ZZN3cub18CUB_300001_SM_10006detail6reduce18DeviceReduceKernelINS2_10policy_hubIdyN4cuda3std3__44plusIdEEE10Policy1000EN6thrust24THRUST_300001_SM_1000_NS10device_ptrIdEEyS9_dNS7_10__identityEEEvT0_PT3_T1_NS0_13GridEvenShareISK_EET2_T4_E12temp_storage+32];
	add.f64 	%fd139, %fd137, %fd138;
	ld.shared.f64 	%fd140, [_ZZN3cub18CUB_300001_SM_10006detail6reduce18DeviceReduceKernelINS2_10policy_hubIdyN4cuda3std3__44plusIdEEE10Policy1000EN6thrust24THRUST_300001_SM_1000_NS10device_ptrIdEEyS9_dNS7_10__identityEEEvT0_PT3_T1_NS0_13GridEvenShareISK_EET2_T4_E12temp_storage+40];
	add.f64 	%fd141, %fd139, %fd140;
	ld.shared.f64 	%fd142, [_ZZN3cub18CUB_300001_SM_10006detail6reduce18DeviceReduceKernelINS2_10policy_hubIdyN4cuda3std3__44plusIdEEE10Policy1000EN6thrust24THRUST_300001_SM_1000_NS10device_ptrIdEEyS9_dNS7_10__identityEEEvT0_PT3_T1_NS0_13GridEvenShareISK_EET2_T4_E12temp_storage+48];
	add.f64 	%fd143, %fd141, %fd142;
	ld.shared.f64 	%fd144, [_ZZN3cub18CUB_300001_SM_10006detail6reduce18DeviceReduceKernelINS2_10policy_hubIdyN4cuda3std3__44plusIdEEE10Policy1000EN6thrust24THRUST_300001_SM_1000_NS10device_ptrIdEEyS9_dNS7_10__identityEEEvT0_PT3_T1_NS0_13GridEvenShareISK_EET2_T4_E12temp_storage+56];
	add.f64 	%fd145, %fd143, %fd144;
	ld.shared.f64 	%fd146, [_ZZN3cub18CUB_300001_SM_10006detail6reduce18DeviceReduceKernelINS2_10policy_hubIdyN4cuda3std3__44plusIdEEE10Policy1000EN6thrust24THRUST_300001_SM_1000_NS10device_ptrIdEEyS9_dNS7_10__identityEEEvT0_PT3_T1_NS0_13GridEvenShareISK_EET2_T4_E12temp_storage+64];
	add.f64 	%fd147, %fd145, %fd146;
	ld.shared.f64 	%fd148, [_ZZN3cub18CUB_300001_SM_10006detail6reduce18DeviceReduceKernelINS2_10policy_hubIdyN4cuda3std3__44plusIdEEE10Policy1000EN6thrust24THRUST_300001_SM_1000_NS10device_ptrIdEEyS9_dNS7_10__identityEEEvT0_PT3_T1_NS0_13GridEvenShareISK_EET2_T4_E12temp_storage+72];
	add.f64 	%fd149, %fd147, %fd148;
	ld.shared.f64 	%fd150, [_ZZN3cub18CUB_300001_SM_10006detail6reduce18DeviceReduceKernelINS2_10policy_hubIdyN4cuda3std3__44plusIdEEE10Policy1000EN6thrust24THRUST_300001_SM_1000_NS10device_ptrIdEEyS9_dNS7_10__identityEEEvT0_PT3_T1_NS0_13GridEvenShareISK_EET2_T4_E12temp_storage+80];
	add.f64 	%fd151, %fd149, %fd150;
	ld.shared.f64 	%fd152, [_ZZN3cub18CUB_300001_SM_10006detail6reduce18DeviceReduceKernelINS2_10policy_hubIdyN4cuda3std3__44plusIdEEE10Policy1000EN6thrust24THRUST_300001_SM_1000_NS10device_ptrIdEEyS9_dNS7_10__identityEEEvT0_PT3_T1_NS0_13GridEvenShareISK_EET2_T4_E12temp_storage+88];
	add.f64 	%fd153, %fd151, %fd152;
	ld.shared.f64 	%fd154, [_ZZN3cub18CUB_300001_SM_10006detail6reduce18DeviceReduceKernelINS2_10policy_hubIdyN4cuda3std3__44plusIdEEE10Policy1000EN6thrust24THRUST_300001_SM_1000_NS10device_ptrIdEEyS9_dNS7_10__identityEEEvT0_PT3_T1_NS0_13GridEvenShareISK_EET2_T4_E12temp_storage+96];
	add.f64 	%fd155, %fd153, %fd154;
	ld.shared.f64 	%fd156, [_ZZN3cub18CUB_300001_SM_10006detail6reduce18DeviceReduceKernelINS2_10policy_hubIdyN4cuda3std3__44plusIdEEE10Policy1000EN6thrust24THRUST_300001_SM_1000_NS10device_ptrIdEEyS9_dNS7_10__identityEEEvT0_PT3_T1_NS0_13GridEvenShareISK_EET2_T4_E12temp_storage+104];
	add.f64 	%fd157, %fd155, %fd156;
	ld.shared.f64 	%fd158, [_ZZN3cub18CUB_300001_SM_10006detail6reduce18DeviceReduceKernelINS2_10policy_hubIdyN4cuda3std3__44plusIdEEE10Policy1000EN6thrust24THRUST_300001_SM_1000_NS10device_ptrIdEEyS9_dNS7_10__identityEEEvT0_PT3_T1_NS0_13GridEvenShareISK_EET2_T4_E12temp_storage+112];
	add.f64 	%fd159, %fd157, %fd158;
	ld.shared.f64 	%fd160, [_ZZN3cub18CUB_300001_SM_10006detail6reduce18DeviceReduceKernelINS2_10policy_hubIdyN4cuda3std3__44plusIdEEE10Policy1000EN6thrust24THRUST_300001_SM_1000_NS10device_ptrIdEEyS9_dNS7_10__identityEEEvT0_PT3_T1_NS0_13GridEvenShareISK_EET2_T4_E12temp_storage+120];
	add.f64 	%fd161, %fd159, %fd160;
	ld.shared.f64 	%fd162, [_ZZN3cub18CUB_300001_SM_10006detail6reduce18DeviceReduceKernelINS2_10policy_hubIdyN4cuda3std3__44plusIdEEE10Policy1000EN6thrust24THRUST_300001_SM_1000_NS10device_ptrIdEEyS9_dNS7_10__identityEEEvT0_PT3_T1_NS0_13GridEvenShareISK_EET2_T4_E12temp_storage+128];
	add.f64 	%fd163, %fd161, %fd162;
	ld.shared.f64 	%fd164, [_ZZN3cub18CUB_300001_SM_10006detail6reduce18DeviceReduceKernelINS2_10policy_hubIdyN4cuda3std3__44plusIdEEE10Policy1000EN6thrust24THRUST_300001_SM_1000_NS10device_ptrIdEEyS9_dNS7_10__identityEEEvT0_PT3_T1_NS0_13GridEvenShareISK_EET2_T4_E12temp_storage+136];
	add.f64 	%fd343, %fd163, %fd164;
$L__BB7_46:
	mov.u32 	%r263, %tid.x;
	setp.ne.s32 	%p64, %r263, 0;
	@%p64 bra 	$L__BB7_48;
	ld.param.u64 	%rd100, [_ZN3cub18CUB_300001_SM_10006detail6reduce18DeviceReduceKernelINS2_10policy_hubIdyN4cuda3std3__44plusIdEEE10Policy1000EN6thrust24THRUST_300001_SM_1000_NS10device_ptrIdEEyS9_dNS7_10__identityEEEvT0_PT3_T1_NS0_13GridEvenShareISK_EET2_T4__param_1];
	cvta.to.global.u64 	%rd97, %rd100;
	mul.wide.u32 	%rd98, %r2, 8;
	add.s64 	%rd99, %rd97, %rd98;
	st.global.f64 	[%rd99], %fd343;
$L__BB7_48:
	ret;

}
	// .globl	_ZN3cub18CUB_300001_SM_10006detail6reduce28DeviceReduceSingleTileKernelINS2_10policy_hubIdyN4cuda3std3__44plusIdEEE10Policy1000EPdSC_iS9_ddNS7_10__identityEEEvT0_T1_T2_T3_T4_T6_
.visible .entry _ZN3cub18CUB_300001_SM_10006detail6reduce28DeviceReduceSingleTileKernelINS2_10policy_hubIdyN4cuda3std3__44plusIdEEE10Policy1000EPdSC_iS9_ddNS7_10__identityEEEvT0_T1_T2_T3_T4_T6_(
	.param .u64 .ptr .align 1 _ZN3cub18CUB_300001_SM_10006detail6reduce28DeviceReduceSingleTileKernelINS2_10policy_hubIdyN4cuda3std3__44plusIdEEE10Policy1000EPdSC_iS9_ddNS7_10__identityEEEvT0_T1_T2_T3_T4_T6__param_0,
	.param .u64 .ptr .align 1 _ZN3cub18CUB_300001_SM_10006detail6reduce28DeviceReduceSingleTileKernelINS2_10policy_hubIdyN4cuda3std3__44plusIdEEE10Policy1000EPdSC_iS9_ddNS7_10__identityEEEvT0_T1_T2_T3_T4_T6__param_1,
	.param .u32 _ZN3cub18CUB_300001_SM_10006detail6reduce28DeviceReduceSingleTileKernelINS2_10policy_hubIdyN4cuda3std3__44plusIdEEE10Policy1000EPdSC_iS9_ddNS7_10__identityEEEvT0_T1_T2_T3_T4_T6__param_2,
	.param .align 1 .b8 _ZN3cub18CUB_300001_SM_10006detail6reduce28DeviceReduceSingleTileKernelINS2_10policy_hubIdyN4cuda3std3__44plusIdEEE10Policy1000EPdSC_iS9_ddNS7_10__identityEEEvT0_T1_T2_T3_T4_T6__param_3[1],
	.param .f64 _ZN3cub18CUB_300001_SM_10006detail6reduce28DeviceReduceSingleTileKernelINS2_10policy_hubIdyN4cuda3std3__44plusIdEEE10Policy1000EPdSC_iS9_ddNS7_10__identityEEEvT0_T1_T2_T3_T4_T6__param_4,
	.param .align 1 .b8 _ZN3cub18CUB_300001_SM_10006detail6reduce28DeviceReduceSingleTileKernelINS2_10policy_hubIdyN4cuda3std3__44plusIdEEE10Policy1000EPdSC_iS9_ddNS7_10__identityEEEvT0_T1_T2_T3_T4_T6__param_5[1]
)
.maxntid 512
.minnctapersm 1
{
	.reg .pred 	%p<58>;
	.reg .b32 	%r<238>;
	.reg .b64 	%rd<104>;
	.reg .b64 	%fd<232>;
	// demoted variable
	.shared .align 8 .b8 _ZZN3cub18CUB_300001_SM_10006detail6reduce28DeviceReduceSingleTileKernelINS2_10policy_hubIdyN4cuda3std3__44plusIdEEE10Policy1000EPdSC_iS9_ddNS7_10__identityEEEvT0_T1_T2_T3_T4_T6_E12temp_storage[152];
	ld.param.u64 	%rd8, [_ZN3cub18CUB_300001_SM_10006detail6reduce28DeviceReduceSingleTileKernelINS2_10policy_hubIdyN4cuda3std3__44plusIdEEE10Policy1000EPdSC_iS9_ddNS7_10__identityEEEvT0_T1_T2_T3_T4_T6__param_0];
	ld.param.u64 	%rd9, [_ZN3cub18CUB_300001_SM_10006detail6reduce28DeviceReduceSingleTileKernelINS2_10policy_hubIdyN4cuda3std3__44plusIdEEE10Policy1000EPdSC_iS9_ddNS7_10__identityEEEvT0_T1_T2_T3_T4_T6__param_1];
	ld.param.u32 	%r34, [_ZN3cub18CUB_300001_SM_10006detail6reduce28DeviceReduceSingleTileKernelINS2_10policy_hubIdyN4cuda3std3__44plusIdEEE10Policy1000EPdSC_iS9_ddNS7_10__identityEEEvT0_T1_T2_T3_T4_T6__param_2];
	ld.param.f64 	%fd30, [_ZN3cub18CUB_300001_SM_10006detail6reduce28DeviceReduceSingleTileKernelINS2_10policy_hubIdyN4cuda3std3__44plusIdEEE10Policy1000EPdSC_iS9_ddNS7_10__identityEEEvT0_T1_T2_T3_T4_T6__param_4];
	cvta.to.global.u64 	%rd1, %rd9;
	setp.ne.s32 	%p1, %r34, 0;
	@%p1 bra 	$L__BB8_3;
	mov.u32 	%r224, %tid.x;
	setp.ne.s32 	%p57, %r224, 0;
	@%p57 bra 	$L__BB8_39;
	st.global.f64 	[%rd1], %fd30;
	bra.uni 	$L__BB8_39;
$L__BB8_3:
	setp.gt.s32 	%p2, %r34, 3583;
	@%p2 bra 	$L__BB8_21;
	mov.u32 	%r1, %tid.x;
	setp.ge.s32 	%p19, %r1, %r34;
	mov.f64 	%fd223, 0d0000000000000000;
	mov.u32 	%r228, %r1;
	@%p19 bra 	$L__BB8_6;
	mul.wide.u32 	%rd69, %r1, 8;
	add.s64 	%rd68, %rd8, %rd69;
	// begin inline asm
	ld.global.nc.u64 %rd67, [%rd68];
	// end inline asm
	mov.b64 	%fd223, %rd67;
	add.s32 	%r228, %r1, 512;
$L__BB8_6:
	setp.ge.s32 	%p20, %r228, %r34;
	@%p20 bra 	$L__BB8_12;
	not.b32 	%r100, %r228;
	add.s32 	%r4, %r34, %r100;
	and.b32  	%r101, %r4, 1536;
	setp.eq.s32 	%p21, %r101, 1536;
	@%p21 bra 	$L__BB8_10;
	mul.wide.u32 	%rd70, %r228, 8;
	add.s64 	%rd102, %rd8, %rd70;
	shr.u32 	%r102, %r4, 9;
	add.s32 	%r103, %r102, 1;
	and.b32  	%r104, %r103, 3;
	neg.s32 	%r226, %r104;
$L__BB8_9:
	.pragma "nounroll";
	// begin inline asm
	ld.global.nc.u64 %rd71, [%rd102];
	// end inline asm
	mov.b64 	%fd109, %rd71;
	add.f64 	%fd223, %fd223, %fd109;
	add.s32 	%r228, %r228, 512;
	add.s64 	%rd102, %rd102, 4096;
	add.s32 	%r226, %r226, 1;
	setp.ne.s32 	%p22, %r226, 0;
	@%p22 bra 	$L__BB8_9;
$L__BB8_10:
	setp.lt.u32 	%p23, %r4, 1536;
	@%p23 bra 	$L__BB8_12;
$L__BB8_11:
	mul.wide.s32 	%rd81, %r228, 8;
	add.s64 	%rd74, %rd8, %rd81;
	// begin inline asm
	ld.global.nc.u64 %rd73, [%rd74];
	// end inline asm
	mov.b64 	%fd110, %rd73;
	add.f64 	%fd111, %fd223, %fd110;
	add.s64 	%rd76, %rd74, 4096;
	// begin inline asm
	ld.global.nc.u64 %rd75, [%rd76];
	// end inline asm
	mov.b64 	%fd112, %rd75;
	add.f64 	%fd113, %fd111, %fd112;
	add.s64 	%rd78, %rd74, 8192;
	// begin inline asm
	ld.global.nc.u64 %rd77, [%rd78];
	// end inline asm
	mov.b64 	%fd114, %rd77;
	add.f64 	%fd115, %fd113, %fd114;
	add.s64 	%rd80, %rd74, 12288;
	// begin inline asm
	ld.global.nc.u64 %rd79, [%rd80];
	// end inline asm
	mov.b64 	%fd116, %rd79;
	add.f64 	%fd223, %fd115, %fd116;
	add.s32 	%r228, %r228, 2048;
	setp.lt.s32 	%p24, %r228, %r34;
	@%p24 bra 	$L__BB8_11;
$L__BB8_12:
	setp.lt.s32 	%p25, %r34, 512;
	@%p25 bra 	$L__BB8_17;
	// begin inline asm
	mov.u32 %r168, %laneid;
	// end inline asm
	mov.b64 	%rd92, %fd223;
	mov.b64 	{%r170, %r175}, %rd92;
	mov.b32 	%r176, 1;
	mov.b32 	%r217, 31;
	mov.b32 	%r218, -1;
	// begin inline asm
	shfl.sync.down.b32 %r169, %r170, %r176, %r217, %r218;
	// end inline asm
	// begin inline asm
	shfl.sync.down.b32 %r174, %r175, %r176, %r217, %r218;
	// end inline asm
	mov.b64 	%rd93, {%r169, %r174};
	mov.b64 	%fd175, %rd93;
	setp.gt.s32 	%p49, %r168, 30;
	add.f64 	%fd176, %fd223, %fd175;
	selp.f64 	%fd177, %fd223, %fd176, %p49;
	mov.b64 	%rd94, %fd177;
	mov.b64 	{%r180, %r185}, %rd94;
	mov.b32 	%r186, 2;
	// begin inline asm
	shfl.sync.down.b32 %r179, %r180, %r186, %r217, %r218;
	// end inline asm
	// begin inline asm
	shfl.sync.down.b32 %r184, %r185, %r186, %r217, %r218;
	// end inline asm
	mov.b64 	%rd95, {%r179, %r184};
	mov.b64 	%fd178, %rd95;
	setp.gt.s32 	%p50, %r168, 29;
	add.f64 	%fd179, %fd177, %fd178;
	selp.f64 	%fd180, %fd177, %fd179, %p50;
	mov.b64 	%rd96, %fd180;
	mov.b64 	{%r190, %r195}, %rd96;
	mov.b32 	%r196, 4;
	// begin inline asm
	shfl.sync.down.b32 %r189, %r190, %r196, %r217, %r218;
	// end inline asm
	// begin inline asm
	shfl.sync.down.b32 %r194, %r195, %r196, %r217, %r218;
	// end inline asm
	mov.b64 	%rd97, {%r189, %r194};
	mov.b64 	%fd181, %rd97;
	setp.gt.s32 	%p51, %r168, 27;
	add.f64 	%fd182, %fd180, %fd181;
	selp.f64 	%fd183, %fd180, %fd182, %p51;
	mov.b64 	%rd98, %fd183;
	mov.b64 	{%r200, %r205}, %rd98;
	mov.b32 	%r206, 8;
	// begin inline asm
	shfl.sync.down.b32 %r199, %r200, %r206, %r217, %r218;
	// end inline asm
	// begin inline asm
	shfl.sync.down.b32 %r204, %r205, %r206, %r217, %r218;
	// end inline asm
	mov.b64 	%rd99, {%r199, %r204};
	mov.b64 	%fd184, %rd99;
	setp.gt.s32 	%p52, %r168, 23;
	add.f64 	%fd185, %fd183, %fd184;
	selp.f64 	%fd186, %fd183, %fd185, %p52;
	mov.b64 	%rd100, %fd186;
	mov.b64 	{%r210, %r215}, %rd100;
	mov.b32 	%r216, 16;
	// begin inline asm
	shfl.sync.down.b32 %r209, %r210, %r216, %r217, %r218;
	// end inline asm
	// begin inline asm
	shfl.sync.down.b32 %r214, %r215, %r216, %r217, %r218;
	// end inline asm
	mov.b64 	%rd101, {%r209, %r214};
	mov.b64 	%fd187, %rd101;
	setp.gt.s32 	%p53, %r168, 15;
	add.f64 	%fd10, %fd186, %fd187;
	selp.f64 	%fd231, %fd186, %fd10, %p53;
	setp.ne.s32 	%p54, %r168, 0;
	@%p54 bra 	$L__BB8_15;
	shr.u32 	%r219, %r1, 2;
	and.b32  	%r220, %r219, 248;
	mov.u32 	%r221, _ZZN3cub18CUB_300001_SM_10006detail6reduce28DeviceReduceSingleTileKernelINS2_10policy_hubIdyN4cuda3std3__44plusIdEEE10Policy1000EPdSC_iS9_ddNS7_10__identityEEEvT0_T1_T2_T3_T4_T6_E12temp_storage;
	add.s32 	%r222, %r221, %r220;
	st.shared.f64 	[%r222+16], %fd10;
$L__BB8_15:
	bar.sync 	0;
	setp.ne.s32 	%p55, %r1, 0;
	@%p55 bra 	$L__BB8_37;
	ld.shared.f64 	%fd188, [_ZZN3cub18CUB_300001_SM_10006detail6reduce28DeviceReduceSingleTileKernelINS2_10policy_hubIdyN4cuda3std3__44plusIdEEE10Policy1000EPdSC_iS9_ddNS7_10__identityEEEvT0_T1_T2_T3_T4_T6_E12temp_storage+24];
	add.f64 	%fd189, %fd231, %fd188;
	ld.shared.f64 	%fd190, [_ZZN3cub18CUB_300001_SM_10006detail6reduce28DeviceReduceSingleTileKernelINS2_10policy_hubIdyN4cuda3std3__44plusIdEEE10Policy1000EPdSC_iS9_ddNS7_10__identityEEEvT0_T1_T2_T3_T4_T6_E12temp_storage+32];
	add.f64 	%fd191, %fd189, %fd190;
	ld.shared.f64 	%fd192, [_ZZN3cub18CUB_300001_SM_10006detail6reduce28DeviceReduceSingleTileKernelINS2_10policy_hubIdyN4cuda3std3__44plusIdEEE10Policy1000EPdSC_iS9_ddNS7_10__identityEEEvT0_T1_T2_T3_T4_T6_E12temp_storage+40];
	add.f64 	%fd193, %fd191, %fd192;
	ld.shared.f64 	%fd194, [_ZZN3cub18CUB_300001_SM_10006detail6reduce28DeviceReduceSingleTileKernelINS2_10policy_hubIdyN4cuda3std3__44plusIdEEE10Policy1000EPdSC_iS9_ddNS7_10__identityEEEvT0_T1_T2_T3_T4_T6_E12temp_storage+48];
	add.f64 	%fd195, %fd193, %fd194;
	ld.shared.f64 	%fd196, [_ZZN3cub18CUB_300001_SM_10006detail6reduce28DeviceReduceSingleTileKernelINS2_10policy_hubIdyN4cuda3std3__44plusIdEEE10Policy1000EPdSC_iS9_ddNS7_10__identityEEEvT0_T1_T2_T3_T4_T6_E12temp_storage+56];
	add.f64 	%fd197, %fd195, %fd196;
	ld.shared.f64 	%fd198, [_ZZN3cub18CUB_300001_SM_10006detail6reduce28DeviceReduceSingleTileKernelINS2_10policy_hubIdyN4cuda3std3__44plusIdEEE10Policy1000EPdSC_iS9_ddNS7_10__identityEEEvT0_T1_T2_T3_T4_T6_E12temp_storage+64];
	add.f64 	%fd199, %fd197, %fd198;
	ld.shared.f64 	%fd200, [_ZZN3cub18CUB_300001_SM_10006detail6reduce28DeviceReduceSingleTileKernelINS2_10policy_hubIdyN4cuda3std3__44plusIdEEE10Policy1000EPdSC_iS9_ddNS7_10__identityEEEvT0_T1_T2_T3_T4_T6_E12temp_storage+72];
	add.f64 	%fd201, %fd199, %fd200;
	ld.shared.f64 	%fd202, [_ZZN3cub18CUB_300001_SM_10006detail6reduce28DeviceReduceSingleTileKernelINS2_10policy_hubIdyN4cuda3std3__44plusIdEEE10Policy1000EPdSC_iS9_ddNS7_10__identityEEEvT0_T1_T2_T3_T4_T6_E12temp_storage+80];
	add.f64 	%fd203, %fd201, %fd202;
	ld.shared.f64 	%fd204, [_ZZN3cub18CUB_300001_SM_10006detail6reduce28DeviceReduceSingleTileKernelINS2_10policy_hubIdyN4cuda3std3__44plusIdEEE10Policy1000EPdSC_iS9_ddNS7_10__identityEEEvT0_T1_T2_T3_T4_T6_E12temp_storage+88];
	add.f64 	%fd205, %fd203, %fd204;
	ld.shared.f64 	%fd206, [_ZZN3cub18CUB_300001_SM_10006detail6reduce28DeviceReduceSingleTileKernelINS2_10policy_hubIdyN4cuda3std3__44plusIdEEE10Policy1000EPdSC_iS9_ddNS7_10__identityEEEvT0_T1_T2_T3_T4_T6_E12temp_storage+96];
	add.f64 	%fd207, %fd205, %fd206;
	ld.shared.f64 	%fd208, [_ZZN3cub18CUB_300001_SM_10006detail6reduce28DeviceReduceSingleTileKernelINS2_10policy_hubIdyN4cuda3std3__44plusIdEEE10Policy1000EPdSC_iS9_ddNS7_10__identityEEEvT0_T1_T2_T3_T4_T6_E12temp_storage+104];
	add.f64 	%fd209, %fd207, %fd208;
	ld.shared.f64 	%fd210, [_ZZN3cub18CUB_300001_SM_10006detail6reduce28DeviceReduceSingleTileKernelINS2_10policy_hubIdyN4cuda3std3__44plusIdEEE10Policy1000EPdSC_iS9_ddNS7_10__identityEEEvT0_T1_T2_T3_T4_T6_E12temp_storage+112];
	add.f64 	%fd211, %fd209, %fd210;
	ld.shared.f64 	%fd212, [_ZZN3cub18CUB_300001_SM_10006detail6reduce28DeviceReduceSingleTileKernelINS2_10policy_hubIdyN4cuda3std3__44plusIdEEE10Policy1000EPdSC_iS9_ddNS7_10__identityEEEvT0_T1_T2_T3_T4_T6_E12temp_storage+120];
	add.f64 	%fd213, %fd211, %fd212;
	ld.shared.f64 	%fd214, [_ZZN3cub18CUB_300001_SM_10006detail6reduce28DeviceReduceSingleTileKernelINS2_10policy_hubIdyN4cuda3std3__44plusIdEEE10Policy1000EPdSC_iS9_ddNS7_10__identityEEEvT0_T1_T2_T3_T4_T6_E12temp_storage+128];
	add.f64 	%fd215, %fd213, %fd214;
	ld.shared.f64 	%fd216, [_ZZN3cub18CUB_300001_SM_10006detail6reduce28DeviceReduceSingleTileKernelINS2_10policy_hubIdyN4cuda3std3__44plusIdEEE10Policy1000EPdSC_iS9_ddNS7_10__identityEEEvT0_T1_T2_T3_T4_T6_E12temp_storage+136];
	add.f64 	%fd231, %fd215, %fd216;
	bra.uni 	$L__BB8_37;
$L__BB8_17:
	// begin inline asm
	mov.u32 %r105, %laneid;
	// end inline asm
	and.b32  	%r156, %r1, 992;
	add.s32 	%r157, %r156, 32;
	setp.gt.s32 	%p26, %r157, %r34;
	not.b32 	%r158, %r156;
	add.s32 	%r159, %r34, %r158;
	selp.b32 	%r154, %r159, 31, %p26;
	mov.b64 	%rd82, %fd223;
	mov.b64 	{%r107, %r112}, %rd82;
	mov.b32 	%r113, 1;
	mov.b32 	%r155, -1;
	// begin inline asm
	shfl.sync.down.b32 %r106, %r107, %r113, %r154, %r155;
	// end inline asm
	// begin inline asm
	shfl.sync.down.b32 %r111, %r112, %r113, %r154, %r155;
	// end inline asm
	mov.b64 	%rd83, {%r106, %r111};
	mov.b64 	%fd117, %rd83;
	setp.lt.s32 	%p27, %r105, %r154;
	add.f64 	%fd118, %fd223, %fd117;
	selp.f64 	%fd119, %fd118, %fd223, %p27;
	mov.b64 	%rd84, %fd119;
	mov.b64 	{%r117, %r122}, %rd84;
	mov.b32 	%r123, 2;
	// begin inline asm
	shfl.sync.down.b32 %r116, %r117, %r123, %r154, %r155;
	// end inline asm
	// begin inline asm
	shfl.sync.down.b32 %r121, %r122, %r123, %r154, %r155;
	// end inline asm
	mov.b64 	%rd85, {%r116, %r121};
	mov.b64 	%fd120, %rd85;
	add.s32 	%r160, %r105, 2;
	setp.gt.s32 	%p28, %r160, %r154;
	add.f64 	%fd121, %fd119, %fd120;
	selp.f64 	%fd122, %fd119, %fd121, %p28;
	mov.b64 	%rd86, %fd122;
	mov.b64 	{%r127, %r132}, %rd86;
	mov.b32 	%r133, 4;
	// begin inline asm
	shfl.sync.down.b32 %r126, %r127, %r133, %r154, %r155;
	// end inline asm
	// begin inline asm
	shfl.sync.down.b32 %r131, %r132, %r133, %r154, %r155;
	// end inline asm
	mov.b64 	%rd87, {%r126, %r131};
	mov.b64 	%fd123, %rd87;
	add.s32 	%r161, %r105, 4;
	setp.gt.s32 	%p29, %r161, %r154;
	add.f64 	%fd124, %fd122, %fd123;
	selp.f64 	%fd125, %fd122, %fd124, %p29;
	mov.b64 	%rd88, %fd125;
	mov.b64 	{%r137, %r142}, %rd88;
	mov.b32 	%r143, 8;
	// begin inline asm
	shfl.sync.down.b32 %r136, %r137, %r143, %r154, %r155;
	// end inline asm
	// begin inline asm
	shfl.sync.down.b32 %r141, %r142, %r143, %r154, %r155;
	// end inline asm
	mov.b64 	%rd89, {%r136, %r141};
	mov.b64 	%fd126, %rd89;
	add.s32 	%r162, %r105, 8;
	setp.gt.s32 	%p30, %r162, %r154;
	add.f64 	%fd127, %fd125, %fd126;
	selp.f64 	%fd128, %fd125, %fd127, %p30;
	mov.b64 	%rd90, %fd128;
	mov.b64 	{%r147, %r152}, %rd90;
	mov.b32 	%r153, 16;
	// begin inline asm
	shfl.sync.down.b32 %r146, %r147, %r153, %r154, %r155;
	// end inline asm
	// begin inline asm
	shfl.sync.down.b32 %r151, %r152, %r153, %r154, %r155;
	// end inline asm
	mov.b64 	%rd91, {%r146, %r151};
	mov.b64 	%fd129, %rd91;
	add.s32 	%r163, %r105, 16;
	setp.gt.s32 	%p31, %r163, %r154;
	add.f64 	%fd130, %fd128, %fd129;
	selp.f64 	%fd231, %fd128, %fd130, %p31;
	setp.ne.s32 	%p32, %r105, 0;
	@%p32 bra 	$L__BB8_19;
	shr.u32 	%r164, %r1, 2;
	and.b32  	%r165, %r164, 248;
	mov.u32 	%r166, _ZZN3cub18CUB_300001_SM_10006detail6reduce28DeviceReduceSingleTileKernelINS2_10policy_hubIdyN4cuda3std3__44plusIdEEE10Policy1000EPdSC_iS9_ddNS7_10__identityEEEvT0_T1_T2_T3_T4_T6_E12temp_storage;
	add.s32 	%r167, %r166, %r165;
	st.shared.f64 	[%r167+16], %fd231;
$L__BB8_19:
	bar.sync 	0;
	setp.ne.s32 	%p33, %r1, 0;
	@%p33 bra 	$L__BB8_37;
	setp.gt.s32 	%p34, %r34, 32;
	ld.shared.f64 	%fd131, [_ZZN3cub18CUB_300001_SM_10006detail6reduce28DeviceReduceSingleTileKernelINS2_10policy_hubIdyN4cuda3std3__44plusIdEEE10Policy1000EPdSC_iS9_ddNS7_10__identityEEEvT0_T1_T2_T3_T4_T6_E12temp_storage+24];
	add.f64 	%fd132, %fd231, %fd131;
	selp.f64 	%fd133, %fd132, %fd231, %p34;
	setp.gt.s32 	%p35, %r34, 64;
	ld.shared.f64 	%fd134, [_ZZN3cub18CUB_300001_SM_10006detail6reduce28DeviceReduceSingleTileKernelINS2_10policy_hubIdyN4cuda3std3__44plusIdEEE10Policy1000EPdSC_iS9_ddNS7_10__identityEEEvT0_T1_T2_T3_T4_T6_E12temp_storage+32];
	add.f64 	%fd135, %fd134, %fd133;
	selp.f64 	%fd136, %fd135, %fd133, %p35;
	setp.gt.s32 	%p36, %r34, 96;
	ld.shared.f64 	%fd137, [_ZZN3cub18CUB_300001_SM_10006detail6reduce28DeviceReduceSingleTileKernelINS2_10policy_hubIdyN4cuda3std3__44plusIdEEE10Policy1000EPdSC_iS9_ddNS7_10__identityEEEvT0_T1_T2_T3_T4_T6_E12temp_storage+40];
	add.f64 	%fd138, %fd137, %fd136;
	selp.f64 	%fd139, %fd138, %fd136, %p36;
	setp.gt.s32 	%p37, %r34, 128;
	ld.shared.f64 	%fd140, [_ZZN3cub18CUB_300001_SM_10006detail6reduce28DeviceReduceSingleTileKernelINS2_10policy_hubIdyN4cuda3std3__44plusIdEEE10Policy1000EPdSC_iS9_ddNS7_10__identityEEEvT0_T1_T2_T3_T4_T6_E12temp_storage+48];
	add.f64 	%fd141, %fd140, %fd139;
	selp.f64 	%fd142, %fd141, %fd139, %p37;
	setp.gt.s32 	%p38, %r34, 160;
	ld.shared.f64 	%fd143, [_ZZN3cub18CUB_300001_SM_10006detail6reduce28DeviceReduceSingleTileKernelINS2_10policy_hubIdyN4cuda3std3__44plusIdEEE10Policy1000EPdSC_iS9_ddNS7_10__identityEEEvT0_T1_T2_T3_T4_T6_E12temp_storage+56];
	add.f64 	%fd144, %fd143, %fd142;
	selp.f64 	%fd145, %fd144, %fd142, %p38;
	setp.gt.s32 	%p39, %r34, 192;
	ld.shared.f64 	%fd146, [_ZZN3cub18CUB_300001_SM_10006detail6reduce28DeviceReduceSingleTileKernelINS2_10policy_hubIdyN4cuda3std3__44plusIdEEE10Policy1000EPdSC_iS9_ddNS7_10__identityEEEvT0_T1_T2_T3_T4_T6_E12temp_storage+64];
	add.f64 	%fd147, %fd146, %fd145;
	selp.f64 	%fd148, %fd147, %fd145, %p39;
	setp.gt.s32 	%p40, %r34, 224;
	ld.shared.f64 	%fd149, [_ZZN3cub18CUB_300001_SM_10006detail6reduce28DeviceReduceSingleTileKernelINS2_10policy_hubIdyN4cuda3std3__44plusIdEEE10Policy1000EPdSC_iS9_ddNS7_10__identityEEEvT0_T1_T2_T3_T4_T6_E12temp_storage+72];
	add.f64 	%fd150, %fd149, %fd148;
	selp.f64 	%fd151, %fd150, %fd148, %p40;
	setp.gt.s32 	%p41, %r34, 256;
	ld.shared.f64 	%fd152, [_ZZN3cub18CUB_300001_SM_10006detail6reduce28DeviceReduceSingleTileKernelINS2_10policy_hubIdyN4cuda3std3__44plusIdEEE10Policy1000EPdSC_iS9_ddNS7_10__identityEEEvT0_T1_T2_T3_T4_T6_E12temp_storage+80];
	add.f64 	%fd153, %fd152, %fd151;
	selp.f64 	%fd154, %fd153, %fd151, %p41;
	setp.gt.s32 	%p42, %r34, 288;
	ld.shared.f64 	%fd155, [_ZZN3cub18CUB_300001_SM_10006detail6reduce28DeviceReduceSingleTileKernelINS2_10policy_hubIdyN4cuda3std3__44plusIdEEE10Policy1000EPdSC_iS9_ddNS7_10__identityEEEvT0_T1_T2_T3_T4_T6_E12temp_storage+88];
	add.f64 	%fd156, %fd155, %fd154;
	selp.f64 	%fd157, %fd156, %fd154, %p42;
	setp.gt.s32 	%p43, %r34, 320;
	ld.shared.f64 	%fd158, [_ZZN3cub18CUB_300001_SM_10006detail6reduce28DeviceReduceSingleTileKernelINS2_10policy_hubIdyN4cuda3std3__44plusIdEEE10Policy1000EPdSC_iS9_ddNS7_10__identityEEEvT0_T1_T2_T3_T4_T6_E12temp_storage+96];
	add.f64 	%fd159, %fd158, %fd157;
	selp.f64 	%fd160, %fd159, %fd157, %p43;
	setp.gt.s32 	%p44, %r34, 352;
	ld.shared.f64 	%fd161, [_ZZN3cub18CUB_300001_SM_10006detail6reduce28DeviceReduceSingleTileKernelINS2_10policy_hubIdyN4cuda3std3__44plusIdEEE10Policy1000EPdSC_iS9_ddNS7_10__identityEEEvT0_T1_T2_T3_T4_T6_E12temp_storage+104];
	add.f64 	%fd162, %fd161, %fd160;
	selp.f64 	%fd163, %fd162, %fd160, %p44;
	setp.gt.s32 	%p45, %r34, 384;
	ld.shared.f64 	%fd164, [_ZZN3cub18CUB_300001_SM_10006detail6reduce28DeviceReduceSingleTileKernelINS2_10policy_hubIdyN4cuda3std3__44plusIdEEE10Policy1000EPdSC_iS9_ddNS7_10__identityEEEvT0_T1_T2_T3_T4_T6_E12temp_storage+112];
	add.f64 	%fd165, %fd164, %fd163;
	selp.f64 	%fd166, %fd165, %fd163, %p45;
	setp.gt.s32 	%p46, %r34, 416;
	ld.shared.f64 	%fd167, [_ZZN3cub18CUB_300001_SM_10006detail6reduce28DeviceReduceSingleTileKernelINS2_10policy_hubIdyN4cuda3std3__44plusIdEEE10Policy1000EPdSC_iS9_ddNS7_10__identityEEEvT0_T1_T2_T3_T4_T6_E12temp_storage+120];
	add.f64 	%fd168, %fd167, %fd166;
	selp.f64 	%fd169, %fd168, %fd166, %p46;
	setp.gt.s32 	%p47, %r34, 448;
	ld.shared.f64 	%fd170, [_ZZN3cub18CUB_300001_SM_10006detail6reduce28DeviceReduceSingleTileKernelINS2_10policy_hubIdyN4cuda3std3__44plusIdEEE10Policy1000EPdSC_iS9_ddNS7_10__identityEEEvT0_T1_T2_T3_T4_T6_E12temp_storage+128];
	add.f64 	%fd171, %fd170, %fd169;
	selp.f64 	%fd172, %fd171, %fd169, %p47;
	setp.gt.s32 	%p48, %r34, 480;
	ld.shared.f64 	%fd173, [_ZZN3cub18CUB_300001_SM_10006detail6reduce28DeviceReduceSingleTileKernelINS2_10policy_hubIdyN4cuda3std3__44plusIdEEE10Policy1000EPdSC_iS9_ddNS7_10__identityEEEvT0_T1_T2_T3_T4_T6_E12temp_storage+136];
	add.f64 	%fd174, %fd173, %fd172;
	selp.f64 	%fd231, %fd174, %fd172, %p48;
	bra.uni 	$L__BB8_37;
$L__BB8_21:
	mov.u32 	%r13, %tid.x;
	mul.wide.u32 	%rd24, %r13, 8;
	add.s64 	%rd11, %rd8, %rd24;
	// begin inline asm
	ld.global.nc.u64 %rd10, [%rd11];
	// end inline asm
	mov.b64 	%fd31, %rd10;
	add.s64 	%rd13, %rd11, 4096;
	// begin inline asm
	ld.global.nc.u64 %rd12, [%rd13];
	// end inline asm
	mov.b64 	%fd32, %rd12;
	add.s64 	%rd15, %rd11, 8192;
	// begin inline asm
	ld.global.nc.u64 %rd14, [%rd15];
	// end inline asm
	mov.b64 	%fd33, %rd14;
	add.s64 	%rd17, %rd11, 12288;
	// begin inline asm
	ld.global.nc.u64 %rd16, [%rd17];
	// end inline asm
	mov.b64 	%fd34, %rd16;
	add.s64 	%rd19, %rd11, 16384;
	// begin inline asm
	ld.global.nc.u64 %rd18, [%rd19];
	// end inline asm
	mov.b64 	%fd35, %rd18;
	add.s64 	%rd21, %rd11, 20480;
	// begin inline asm
	ld.global.nc.u64 %rd20, [%rd21];
	// end inline asm
	mov.b64 	%fd36, %rd20;
	add.s64 	%rd23, %rd11, 24576;
	// begin inline asm
	ld.global.nc.u64 %rd22, [%rd23];
	// end inline asm
	mov.b64 	%fd37, %rd22;
	add.f64 	%fd38, %fd31, %fd32;
	add.f64 	%fd39, %fd38, %fd33;
	add.f64 	%fd40, %fd39, %fd34;
	add.f64 	%fd41, %fd40, %fd35;
	add.f64 	%fd42, %fd41, %fd36;
	add.f64 	%fd230, %fd42, %fd37;
	setp.lt.u32 	%p3, %r34, 7168;
	mov.b32 	%r231, 3584;
	@%p3 bra 	$L__BB8_25;
	add.s32 	%r14, %r34, -3584;
	mov.b32 	%r231, 3584;
$L__BB8_23:
	add.s32 	%r37, %r231, %r13;
	mul.wide.u32 	%rd39, %r37, 8;
	add.s64 	%rd26, %rd8, %rd39;
	// begin inline asm
	ld.global.nc.u64 %rd25, [%rd26];
	// end inline asm
	mov.b64 	%fd43, %rd25;
	add.s64 	%rd28, %rd26, 4096;
	// begin inline asm
	ld.global.nc.u64 %rd27, [%rd28];
	// end inline asm
	mov.b64 	%fd44, %rd27;
	add.s64 	%rd30, %rd26, 8192;
	// begin inline asm
	ld.global.nc.u64 %rd29, [%rd30];
	// end inline asm
	mov.b64 	%fd45, %rd29;
	add.s64 	%rd32, %rd26, 12288;
	// begin inline asm
	ld.global.nc.u64 %rd31, [%rd32];
	// end inline asm
	mov.b64 	%fd46, %rd31;
	add.s64 	%rd34, %rd26, 16384;
	// begin inline asm
	ld.global.nc.u64 %rd33, [%rd34];
	// end inline asm
	mov.b64 	%fd47, %rd33;
	add.s64 	%rd36, %rd26, 20480;
	// begin inline asm
	ld.global.nc.u64 %rd35, [%rd36];
	// end inline asm
	mov.b64 	%fd48, %rd35;
	add.s64 	%rd38, %rd26, 24576;
	// begin inline asm
	ld.global.nc.u64 %rd37, [%rd38];
	// end inline asm
	mov.b64 	%fd49, %rd37;
	add.f64 	%fd50, %fd230, %fd43;
	add.f64 	%fd51, %fd50, %fd44;
	add.f64 	%fd52, %fd51, %fd45;
	add.f64 	%fd53, %fd52, %fd46;
	add.f64 	%fd54, %fd53, %fd47;
	add.f64 	%fd55, %fd54, %fd48;
	add.f64 	%fd230, %fd55, %fd49;
	sub.s32 	%r38, %r34, %r231;
	setp.lt.s32 	%p4, %r38, 3584;
	@%p4 bra 	$L__BB8_33;
	add.s32 	%r231, %r231, 3584;
	setp.le.s32 	%p5, %r231, %r14;
	@%p5 bra 	$L__BB8_23;
$L__BB8_25:
	setp.le.s32 	%p6, %r34, %r231;
	@%p6 bra 	$L__BB8_33;
	sub.s32 	%r18, %r34, %r231;
	setp.ge.s32 	%p7, %r13, %r18;
	@%p7 bra 	$L__BB8_33;
	not.b32 	%r39, %r13;
	add.s32 	%r40, %r34, %r39;
	sub.s32 	%r19, %r40, %r231;
	and.b32  	%r41, %r19, 1536;
	setp.eq.s32 	%p8, %r41, 1536;
	mov.u32 	%r235, %r13;
	@%p8 bra 	$L__BB8_30;
	add.s32 	%r233, %r13, %r231;
	shr.u32 	%r42, %r19, 9;
	add.s32 	%r43, %r42, 1;
	and.b32  	%r44, %r43, 3;
	neg.s32 	%r232, %r44;
	mov.u32 	%r235, %r13;
$L__BB8_29:
	.pragma "nounroll";
	mul.wide.u32 	%rd42, %r233, 8;
	add.s64 	%rd41, %rd8, %rd42;
	// begin inline asm
	ld.global.nc.u64 %rd40, [%rd41];
	// end inline asm
	mov.b64 	%fd57, %rd40;
	add.f64 	%fd230, %fd230, %fd57;
	add.s32 	%r235, %r235, 512;
	add.s32 	%r233, %r233, 512;
	add.s32 	%r232, %r232, 1;
	setp.ne.s32 	%p9, %r232, 0;
	@%p9 bra 	$L__BB8_29;
$L__BB8_30:
	setp.lt.u32 	%p10, %r19, 1536;
	@%p10 bra 	$L__BB8_33;
	cvt.u64.u32 	%rd43, %r235;
	cvt.u64.u32 	%rd44, %r231;
	add.s64 	%rd45, %rd43, %rd44;
	shl.b64 	%rd46, %rd45, 3;
	add.s64 	%rd47, %rd46, %rd8;
	add.s64 	%rd103, %rd47, 8192;
	add.s32 	%r236, %r235, %r231;
$L__BB8_32:
	mul.wide.u32 	%rd56, %r236, 8;
	add.s64 	%rd49, %rd8, %rd56;
	// begin inline asm
	ld.global.nc.u64 %rd48, [%rd49];
	// end inline asm
	mov.b64 	%fd58, %rd48;
	add.f64 	%fd59, %fd230, %fd58;
	add.s64 	%rd51, %rd103, -4096;
	// begin inline asm
	ld.global.nc.u64 %rd50, [%rd51];
	// end inline asm
	mov.b64 	%fd60, %rd50;
	add.f64 	%fd61, %fd59, %fd60;
	// begin inline asm
	ld.global.nc.u64 %rd52, [%rd103];
	// end inline asm
	mov.b64 	%fd62, %rd52;
	add.f64 	%fd63, %fd61, %fd62;
	add.s64 	%rd55, %rd103, 4096;
	// begin inline asm
	ld.global.nc.u64 %rd54, [%rd55];
	// end inline asm
	mov.b64 	%fd64, %rd54;
	add.f64 	%fd230, %fd63, %fd64;
	add.s32 	%r235, %r235, 2048;
	add.s64 	%rd103, %rd103, 16384;
	add.s32 	%r236, %r236, 2048;
	setp.lt.s32 	%p11, %r235, %r18;
	@%p11 bra 	$L__BB8_32;
$L__BB8_33:
	// begin inline asm
	mov.u32 %r45, %laneid;
	// end inline asm
	mov.b64 	%rd57, %fd230;
	mov.b64 	{%r47, %r52}, %rd57;
	mov.b32 	%r53, 1;
	mov.b32 	%r94, 31;
	mov.b32 	%r95, -1;
	// begin inline asm
	shfl.sync.down.b32 %r46, %r47, %r53, %r94, %r95;
	// end inline asm
	// begin inline asm
	shfl.sync.down.b32 %r51, %r52, %r53, %r94, %r95;
	// end inline asm
	mov.b64 	%rd58, {%r46, %r51};
	mov.b64 	%fd65, %rd58;
	setp.gt.s32 	%p12, %r45, 30;
	add.f64 	%fd66, %fd230, %fd65;
	selp.f64 	%fd67, %fd230, %fd66, %p12;
	mov.b64 	%rd59, %fd67;
	mov.b64 	{%r57, %r62}, %rd59;
	mov.b32 	%r63, 2;
	// begin inline asm
	shfl.sync.down.b32 %r56, %r57, %r63, %r94, %r95;
	// end inline asm
	// begin inline asm
	shfl.sync.down.b32 %r61, %r62, %r63, %r94, %r95;
	// end inline asm
	mov.b64 	%rd60, {%r56, %r61};
	mov.b64 	%fd68, %rd60;
	setp.gt.s32 	%p13, %r45, 29;
	add.f64 	%fd69, %fd67, %fd68;
	selp.f64 	%fd70, %fd67, %fd69, %p13;
	mov.b64 	%rd61, %fd70;
	mov.b64 	{%r67, %r72}, %rd61;
	mov.b32 	%r73, 4;
	// begin inline asm
	shfl.sync.down.b32 %r66, %r67, %r73, %r94, %r95;
	// end inline asm
	// begin inline asm
	shfl.sync.down.b32 %r71, %r72, %r73, %r94, %r95;
	// end inline asm
	mov.b64 	%rd62, {%r66, %r71};
	mov.b64 	%fd71, %rd62;
	setp.gt.s32 	%p14, %r45, 27;
	add.f64 	%fd72, %fd70, %fd71;
	selp.f64 	%fd73, %fd70, %fd72, %p14;
	mov.b64 	%rd63, %fd73;
	mov.b64 	{%r77, %r82}, %rd63;
	mov.b32 	%r83, 8;
	// begin inline asm
	shfl.sync.down.b32 %r76, %r77, %r83, %r94, %r95;
	// end inline asm
	// begin inline asm
	shfl.sync.down.b32 %r81, %r82, %r83, %r94, %r95;
	// end inline asm
	mov.b64 	%rd64, {%r76, %r81};
	mov.b64 	%fd74, %rd64;
	setp.gt.s32 	%p15, %r45, 23;
	add.f64 	%fd75, %fd73, %fd74;
	selp.f64 	%fd76, %fd73, %fd75, %p15;
	mov.b64 	%rd65, %fd76;
	mov.b64 	{%r87, %r92}, %rd65;
	mov.b32 	%r93, 16;
	// begin inline asm
	shfl.sync.down.b32 %r86, %r87, %r93, %r94, %r95;
	// end inline asm
	// begin inline asm
	shfl.sync.down.b32 %r91, %r92, %r93, %r94, %r95;
	// end inline asm
	mov.b64 	%rd66, {%r86, %r91};
	mov.b64 	%fd77, %rd66;
	setp.gt.s32 	%p16, %r45, 15;
	add.f64 	%fd26, %fd76, %fd77;
	selp.f64 	%fd231, %fd76, %fd26, %p16;
	setp.ne.s32 	%p17, %r45, 0;
	@%p17 bra 	$L__BB8_35;
	shr.u32 	%r96, %r13, 2;
	and.b32  	%r97, %r96, 248;
	mov.u32 	%r98, _ZZN3cub18CUB_300001_SM_10006detail6reduce28DeviceReduceSingleTileKernelINS2_10policy_hubIdyN4cuda3std3__44plusIdEEE10Policy1000EPdSC_iS9_ddNS7_10__identityEEEvT0_T1_T2_T3_T4_T6_E12temp_storage;
	add.s32 	%r99, %r98, %r97;
	st.shared.f64 	[%r99+16], %fd26;
$L__BB8_35:
	bar.sync 	0;
	setp.ne.s32 	%p18, %r13, 0;
	@%p18 bra 	$L__BB8_37;
	ld.shared.f64 	%fd78, [_ZZN3cub18CUB_300001_SM_10006detail6reduce28DeviceReduceSingleTileKernelINS2_10policy_hubIdyN4cuda3std3__44plusIdEEE10Policy1000EPdSC_iS9_ddNS7_10__identityEEEvT0_T1_T2_T3_T4_T6_E12temp_storage+24];
	add.f64 	%fd79, %fd231, %fd78;
	ld.shared.f64 	%fd80, [_ZZN3cub18CUB_300001_SM_10006detail6reduce28DeviceReduceSingleTileKernelINS2_10policy_hubIdyN4cuda3std3__44plusIdEEE10Policy1000EPdSC_iS9_ddNS7_10__identityEEEvT0_T1_T2_T3_T4_T6_E12temp_storage+32];
	add.f64 	%fd81, %fd79, %fd80;
	ld.shared.f64 	%fd82, [_ZZN3cub18CUB_300001_SM_10006detail6reduce28DeviceReduceSingleTileKernelINS2_10policy_hubIdyN4cuda3std3__44plusIdEEE10Policy1000EPdSC_iS9_ddNS7_10__identityEEEvT0_T1_T2_T3_T4_T6_E12temp_storage+40];
	add.f64 	%fd83, %fd81, %fd82;
	ld.shared.f64 	%fd84, [_ZZN3cub18CUB_300001_SM_10006detail6reduce28DeviceReduceSingleTileKernelINS2_10policy_hubIdyN4cuda3std3__44plusIdEEE10Policy1000EPdSC_iS9_ddNS7_10__identityEEEvT0_T1_T2_T3_T4_T6_E12temp_storage+48];
	add.f64 	%fd85, %fd83, %fd84;
	ld.shared.f64 	%fd86, [_ZZN3cub18CUB_300001_SM_10006detail6reduce28DeviceReduceSingleTileKernelINS2_10policy_hubIdyN4cuda3std3__44plusIdEEE10Policy1000EPdSC_iS9_ddNS7_10__identityEEEvT0_T1_T2_T3_T4_T6_E12temp_storage+56];
	add.f64 	%fd87, %fd85, %fd86;
	ld.shared.f64 	%fd88, [_ZZN3cub18CUB_300001_SM_10006detail6reduce28DeviceReduceSingleTileKernelINS2_10policy_hubIdyN4cuda3std3__44plusIdEEE10Policy1000EPdSC_iS9_ddNS7_10__identityEEEvT0_T1_T2_T3_T4_T6_E12temp_storage+64];
	add.f64 	%fd89, %fd87, %fd88;
	ld.shared.f64 	%fd90, [_ZZN3cub18CUB_300001_SM_10006detail6reduce28DeviceReduceSingleTileKernelINS2_10policy_hubIdyN4cuda3std3__44plusIdEEE10Policy1000EPdSC_iS9_ddNS7_10__identityEEEvT0_T1_T2_T3_T4_T6_E12temp_storage+72];
	add.f64 	%fd91, %fd89, %fd90;
	ld.shared.f64 	%fd92, [_ZZN3cub18CUB_300001_SM_10006detail6reduce28DeviceReduceSingleTileKernelINS2_10policy_hubIdyN4cuda3std3__44plusIdEEE10Policy1000EPdSC_iS9_ddNS7_10__identityEEEvT0_T1_T2_T3_T4_T6_E12temp_storage+80];
	add.f64 	%fd93, %fd91, %fd92;
	ld.shared.f64 	%fd94, [_ZZN3cub18CUB_300001_SM_10006detail6reduce28DeviceReduceSingleTileKernelINS2_10policy_hubIdyN4cuda3std3__44plusIdEEE10Policy1000EPdSC_iS9_ddNS7_10__identityEEEvT0_T1_T2_T3_T4_T6_E12temp_storage+88];
	add.f64 	%fd95, %fd93, %fd94;
	ld.shared.f64 	%fd96, [_ZZN3cub18CUB_300001_SM_10006detail6reduce28DeviceReduceSingleTileKernelINS2_10policy_hubIdyN4cuda3std3__44plusIdEEE10Policy1000EPdSC_iS9_ddNS7_10__identityEEEvT0_T1_T2_T3_T4_T6_E12temp_storage+96];
	add.f64 	%fd97, %fd95, %fd96;
	ld.shared.f64 	%fd98, [_ZZN3cub18CUB_300001_SM_10006detail6reduce28DeviceReduceSingleTileKernelINS2_10policy_hubIdyN4cuda3std3__44plusIdEEE10Policy1000EPdSC_iS9_ddNS7_10__identityEEEvT0_T1_T2_T3_T4_T6_E12temp_storage+104];
	add.f64 	%fd99, %fd97, %fd98;
	ld.shared.f64 	%fd100, [_ZZN3cub18CUB_300001_SM_10006detail6reduce28DeviceReduceSingleTileKernelINS2_10policy_hubIdyN4cuda3std3__44plusIdEEE10Policy1000EPdSC_iS9_ddNS7_10__identityEEEvT0_T1_T2_T3_T4_T6_E12temp_storage+112];
	add.f64 	%fd101, %fd99, %fd100;
	ld.shared.f64 	%fd102, [_ZZN3cub18CUB_300001_SM_10006detail6reduce28DeviceReduceSingleTileKernelINS2_10policy_hubIdyN4cuda3std3__44plusIdEEE10Policy1000EPdSC_iS9_ddNS7_10__identityEEEvT0_T1_T2_T3_T4_T6_E12temp_storage+120];
	add.f64 	%fd103, %fd101, %fd102;
	ld.shared.f64 	%fd104, [_ZZN3cub18CUB_300001_SM_10006detail6reduce28DeviceReduceSingleTileKernelINS2_10policy_hubIdyN4cuda3std3__44plusIdEEE10Policy1000EPdSC_iS9_ddNS7_10__identityEEEvT0_T1_T2_T3_T4_T6_E12temp_storage+128];
	add.f64 	%fd105, %fd103, %fd104;
	ld.shared.f64 	%fd106, [_ZZN3cub18CUB_300001_SM_10006detail6reduce28DeviceReduceSingleTileKernelINS2_10policy_hubIdyN4cuda3std3__44plusIdEEE10Policy1000EPdSC_iS9_ddNS7_10__identityEEEvT0_T1_T2_T3_T4_T6_E12temp_storage+136];
	add.f64 	%fd231, %fd105, %fd106;
$L__BB8_37:
	mov.u32 	%r223, %tid.x;
	setp.ne.s32 	%p56, %r223, 0;
	@%p56 bra 	$L__BB8_39;
	add.f64 	%fd217, %fd30, %fd231;
	st.global.f64 	[%rd1], %fd217;
$L__BB8_39:
	ret;

}


// ===== COMPILED SASS (sm_100) =====

	.target	sm_100

	.elftype	@"ET_EXEC"


//--------------------- .note.nv.tkinfo           --------------------------
	.section	.note.nv.tkinfo,"",@"SHT_NOTE"
	.sectionflags	@"SHF_NOTE_NV_TKINFO"
	.tkinfo
        /*0018*/ 	.word	0x00000002
        /*0030*/ 	.string	""
        /*0030*/ 	.string	"ptxas"
        /*0030*/ 	.string	"Cuda compilation tools, release 13.0, V13.0.88"
        /*0030*/ 	.string	"Build cuda_13.0.r13.0/compiler.36424714_0"
        /*0030*/ 	.string	"-arch sm_100 -m 64 "



//--------------------- .note.nv.cuinfo           --------------------------
	.section	.note.nv.cuinfo,"",@"SHT_NOTE"
	.sectionflags	@"SHF_NOTE_NV_CUINFO"
        /*0018*/ 	.short	0x0002
        /*001a*/ 	.short	0x0064
        /*001c*/ 	.short	0x0082
	.zero		2


//--------------------- .nv.info                  --------------------------
	.section	.nv.info,"",@"SHT_CUDA_INFO"
	.align	4


	//----- nvinfo : EIATTR_REGCOUNT
	.align		4
        /*0000*/ 	.byte	0x04, 0x2f
        /*0002*/ 	.short	(.L_46 - .L_45)
	.align		4
.L_45:
        /*0004*/ 	.word	index@(_Z6update14cudaPitchedPtrS_mmm)
        /*0008*/ 	.word	0x0000001e


	//----- nvinfo : EIATTR_FRAME_SIZE
	.align		4
.L_46:
        /*000c*/ 	.byte	0x04, 0x11
        /*000e*/ 	.short	(.L_48 - .L_47)
	.align		4
.L_47:
        /*0010*/ 	.word	index@($__internal_0_$__cuda_sm20_div_rn_f64_full)
        /*0014*/ 	.word	0x00000000


	//----- nvinfo : EIATTR_FRAME_SIZE
	.align		4
.L_48:
        /*0018*/ 	.byte	0x04, 0x11
        /*001a*/ 	.short	(.L_50 - .L_49)
	.align		4
.L_49:
        /*001c*/ 	.word	index@(_Z6update14cudaPitchedPtrS_mmm)
        /*0020*/ 	.word	0x00000000


	//----- nvinfo : EIATTR_REGCOUNT
	.align		4
.L_50:
        /*0024*/ 	.byte	0x04, 0x2f
        /*0026*/ 	.short	(.L_52 - .L_51)
	.align		4
.L_51:
        /*0028*/ 	.word	index@(_Z7get_epsILj32EEv14cudaPitchedPtrS0_mmmPd)
        /*002c*/ 	.word	0x00000014


	//----- nvinfo : EIATTR_FRAME_SIZE
	.align		4
.L_52:
        /*0030*/ 	.byte	0x04, 0x11
        /*0032*/ 	.short	(.L_54 - .L_53)
	.align		4
.L_53:
        /*0034*/ 	.word	index@(_Z7get_epsILj32EEv14cudaPitchedPtrS0_mmmPd)
        /*0038*/ 	.word	0x00000000


	//----- nvinfo : EIATTR_REGCOUNT
	.align		4
.L_54:
        /*003c*/ 	.byte	0x04, 0x2f
        /*003e*/ 	.short	(.L_56 - .L_55)
	.align		4
.L_55:
        /*0040*/ 	.word	index@(_ZN3cub18CUB_300001_SM_10006detail11EmptyKernelIvEEvv)
        /*0044*/ 	.word	0x00000004


	//----- nvinfo : EIATTR_FRAME_SIZE
	.align		4
.L_56:
        /*0048*/ 	.byte	0x04, 0x11
        /*004a*/ 	.short	(.L_58 - .L_57)
	.align		4
.L_57:
        /*004c*/ 	.word	index@(_ZN3cub18CUB_300001_SM_10006detail11EmptyKernelIvEEvv)
        /*0050*/ 	.word	0x00000000


	//----- nvinfo : EIATTR_REGCOUNT
	.align		4
.L_58:
        /*0054*/ 	.byte	0x04, 0x2f
        /*0056*/ 	.short	(.L_60 - .L_59)
	.align		4
.L_59:
        /*0058*/ 	.word	index@(_ZN3cub18CUB_300001_SM_10006detail6reduce28DeviceReduceSingleTileKernelINS2_10policy_hubIdjN4cuda3std3__44plusIdEEE10Policy1000EN6thrust24THRUST_300001_SM_1000_NS10device_ptrIdEEPdjS9_ddNS7_10__identityEEEvT0_T1_T2_T3_T4_T6_)
        /*005c*/ 	.word	0x0000002d


	//----- nvinfo : EIATTR_FRAME_SIZE
	.align		4
.L_60:
        /*0060*/ 	.byte	0x04, 0x11
        /*0062*/ 	.short	(.L_62 - .L_61)
	.align		4
.L_61:
        /*0064*/ 	.word	index@(_ZN3cub18CUB_300001_SM_10006detail6reduce28DeviceReduceSingleTileKernelINS2_10policy_hubIdjN4cuda3std3__44plusIdEEE10Policy1000EN6thrust24THRUST_300001_SM_1000_NS10device_ptrIdEEPdjS9_ddNS7_10__identityEEEvT0_T1_T2_T3_T4_T6_)
        /*0068*/ 	.word	0x00000000


	//----- nvinfo : EIATTR_REGCOUNT
	.align		4
.L_62:
        /*006c*/ 	.byte	0x04, 0x2f
        /*006e*/ 	.short	(.L_64 - .L_63)
	.align		4
.L_63:
        /*0070*/ 	.word	index@(_ZN3cub18CUB_300001_SM_10006detail6reduce18DeviceReduceKernelINS2_10policy_hubIdjN4cuda3std3__44plusIdEEE10Policy1000EN6thrust24THRUST_300001_SM_1000_NS10device_ptrIdEEjS9_dNS7_10__identityEEEvT0_PT3_T1_NS0_13GridEvenShareISK_EET2_T4_)
        /*0074*/ 	.word	0x00000020


	//----- nvinfo : EIATTR_FRAME_SIZE
	.align		4
.L_64:
        /*0078*/ 	.byte	0x04, 0x11
        /*007a*/ 	.short	(.L_66 - .L_65)
	.align		4
.L_65:
        /*007c*/ 	.word	index@(_ZN3cub18CUB_300001_SM_10006detail6reduce18DeviceReduceKernelINS2_10policy_hubIdjN4cuda3std3__44plusIdEEE10Policy1000EN6thrust24THRUST_300001_SM_1000_NS10device_ptrIdEEjS9_dNS7_10__identityEEEvT0_PT3_T1_NS0_13GridEvenShareISK_EET2_T4_)
        /*0080*/ 	.word	0x00000000


	//----- nvinfo : EIATTR_REGCOUNT
	.align		4
.L_66:
        /*0084*/ 	.byte	0x04, 0x2f
        /*0086*/ 	.short	(.L_68 - .L_67)
	.align		4
.L_67:
        /*0088*/ 	.word	index@(_ZN3cub18CUB_300001_SM_10006detail6reduce28DeviceReduceSingleTileKernelINS2_10policy_hubIdjN4cuda3std3__44plusIdEEE10Policy1000EPdSC_iS9_ddNS7_10__identityEEEvT0_T1_T2_T3_T4_T6_)
        /*008c*/ 	.word	0x00000030


	//----- nvinfo : EIATTR_FRAME_SIZE
	.align		4
.L_68:
        /*0090*/ 	.byte	0x04, 0x11
        /*0092*/ 	.short	(.L_70 - .L_69)
	.align		4
.L_69:
        /*0094*/ 	.word	index@(_ZN3cub18CUB_300001_SM_10006detail6reduce28DeviceReduceSingleTileKernelINS2_10policy_hubIdjN4cuda3std3__44plusIdEEE10Policy1000EPdSC_iS9_ddNS7_10__identityEEEvT0_T1_T2_T3_T4_T6_)
        /*0098*/ 	.word	0x00000000


	//----- nvinfo : EIATTR_REGCOUNT
	.align		4
.L_70:
        /*009c*/ 	.byte	0x04, 0x2f
        /*009e*/ 	.short	(.L_72 - .L_71)
	.align		4
.L_71:
        /*00a0*/ 	.word	index@(_ZN3cub18CUB_300001_SM_10006detail6reduce28DeviceReduceSingleTileKernelINS2_10policy_hubIdyN4cuda3std3__44plusIdEEE10Policy1000EN6thrust24THRUST_300001_SM_1000_NS10device_ptrIdEEPdyS9_ddNS7_10__identityEEEvT0_T1_T2_T3_T4_T6_)
        /*00a4*/ 	.word	0x0000002e


	//----- nvinfo : EIATTR_FRAME_SIZE
	.align		4
.L_72:
        /*00a8*/ 	.byte	0x04, 0x11
        /*00aa*/ 	.short	(.L_74 - .L_73)
	.align		4
.L_73:
        /*00ac*/ 	.word	index@(_ZN3cub18CUB_300001_SM_10006detail6reduce28DeviceReduceSingleTileKernelINS2_10policy_hubIdyN4cuda3std3__44plusIdEEE10Policy1000EN6thrust24THRUST_300001_SM_1000_NS10device_ptrIdEEPdyS9_ddNS7_10__identityEEEvT0_T1_T2_T3_T4_T6_)
        /*00b0*/ 	.word	0x00000000


	//----- nvinfo : EIATTR_REGCOUNT
	.align		4
.L_74:
        /*00b4*/ 	.byte	0x04, 0x2f
        /*00b6*/ 	.short	(.L_76 - .L_75)
	.align		4
.L_75:
        /*00b8*/ 	.word	index@(_ZN3cub18CUB_300001_SM_10006detail6reduce18DeviceReduceKernelINS2_10policy_hubIdyN4cuda3std3__44plusIdEEE10Policy1000EN6thrust24THRUST_300001_SM_1000_NS10device_ptrIdEEyS9_dNS7_10__identityEEEvT0_PT3_T1_NS0_13GridEvenShareISK_EET2_T4_)
        /*00bc*/ 	.word	0x0000001d


	//----- nvinfo : EIATTR_FRAME_SIZE
	.align		4
.L_76:
        /*00c0*/ 	.byte	0x04, 0x11
        /*00c2*/ 	.short	(.L_78 - .L_77)
	.align		4
.L_77:
        /*00c4*/ 	.word	index@(_ZN3cub18CUB_300001_SM_10006detail6reduce18DeviceReduceKernelINS2_10policy_hubIdyN4cuda3std3__44plusIdEEE10Policy1000EN6thrust24THRUST_300001_SM_1000_NS10device_ptrIdEEyS9_dNS7_10__identityEEEvT0_PT3_T1_NS0_13GridEvenShareISK_EET2_T4_)
        /*00c8*/ 	.word	0x00000000


	//----- nvinfo : EIATTR_REGCOUNT
	.align		4
.L_78:
        /*00cc*/ 	.byte	0x04, 0x2f
        /*00ce*/ 	.short	(.L_80 - .L_79)
	.align		4
.L_79:
        /*00d0*/ 	.word	index@(_ZN3cub18CUB_300001_SM_10006detail6reduce28DeviceReduceSingleTileKernelINS2_10policy_hubIdyN4cuda3std3__44plusIdEEE10Policy1000EPdSC_iS9_ddNS7_10__identityEEEvT0_T1_T2_T3_T4_T6_)
        /*00d4*/ 	.word	0x00000030


	//----- nvinfo : EIATTR_FRAME_SIZE
	.align		4
.L_80:
        /*00d8*/ 	.byte	0x04, 0x11
        /*00da*/ 	.short	(.L_82 - .L_81)
	.align		4
.L_81:
        /*00dc*/ 	.word	index@(_ZN3cub18CUB_300001_SM_10006detail6reduce28DeviceReduceSingleTileKernelINS2_10policy_hubIdyN4cuda3std3__44plusIdEEE10Policy1000EPdSC_iS9_ddNS7_10__identityEEEvT0_T1_T2_T3_T4_T6_)
        /*00e0*/ 	.word	0x00000000


	//----- nvinfo : EIATTR_MIN_STACK_SIZE
	.align		4
.L_82:
        /*00e4*/ 	.byte	0x04, 0x12
        /*00e6*/ 	.short	(.L_84 - .L_83)
	.align		4
.L_83:
        /*00e8*/ 	.word	index@(_ZN3cub18CUB_300001_SM_10006detail6reduce28DeviceReduceSingleTileKernelINS2_10policy_hubIdyN4cuda3std3__44plusIdEEE10Policy1000EPdSC_iS9_ddNS7_10__identityEEEvT0_T1_T2_T3_T4_T6_)
        /*00ec*/ 	.word	0x00000000


	//----- nvinfo : EIATTR_MIN_STACK_SIZE
	.align		4
.L_84:
        /*00f0*/ 	.byte	0x04, 0x12
        /*00f2*/ 	.short	(.L_86 - .L_85)
	.align		4
.L_85:
        /*00f4*/ 	.word	index@(_ZN3cub18CUB_300001_SM_10006detail6reduce18DeviceReduceKernelINS2_10policy_hubIdyN4cuda3std3__44plusIdEEE10Policy1000EN6thrust24THRUST_300001_SM_1000_NS10device_ptrIdEEyS9_dNS7_10__identityEEEvT0_PT3_T1_NS0_13GridEvenShareISK_EET2_T4_)
        /*00f8*/ 	.word	0x00000000


	//----- nvinfo : EIATTR_MIN_STACK_SIZE
	.align		4
.L_86:
        /*00fc*/ 	.byte	0x04, 0x12
        /*00fe*/ 	.short	(.L_88 - .L_87)
	.align		4
.L_87:
        /*0100*/ 	.word	index@(_ZN3cub18CUB_300001_SM_10006detail6reduce28DeviceReduceSingleTileKernelINS2_10policy_hubIdyN4cuda3std3__44plusIdEEE10Policy1000EN6thrust24THRUST_300001_SM_1000_NS10device_ptrIdEEPdyS9_ddNS7_10__identityEEEvT0_T1_T2_T3_T4_T6_)
        /*0104*/ 	.word	0x00000000


	//----- nvinfo : EIATTR_MIN_STACK_SIZE
	.align		4
.L_88:
        /*0108*/ 	.byte	0x04, 0x12
        /*010a*/ 	.short	(.L_90 - .L_89)
	.align		4
.L_89:
        /*010c*/ 	.word	index@(_ZN3cub18CUB_300001_SM_10006detail6reduce28DeviceReduceSingleTileKernelINS2_10policy_hubIdjN4cuda3std3__44plusIdEEE10Policy1000EPdSC_iS9_ddNS7_10__identityEEEvT0_T1_T2_T3_T4_T6_)
        /*0110*/ 	.word	0x00000000


	//----- nvinfo : EIATTR_MIN_STACK_SIZE
	.align		4
.L_90:
        /*0114*/ 	.byte	0x04, 0x12
        /*0116*/ 	.short	(.L_92 - .L_91)
	.align		4
.L_91:
        /*0118*/ 	.word	index@(_ZN3cub18CUB_300001_SM_10006detail6reduce18DeviceReduceKernelINS2_10policy_hubIdjN4cuda3std3__44plusIdEEE10Policy1000EN6thrust24THRUST_300001_SM_1000_NS10device_ptrIdEEjS9_dNS7_10__identityEEEvT0_PT3_T1_NS0_13GridEvenShareISK_EET2_T4_)
        /*011c*/ 	.word	0x00000000


	//----- nvinfo : EIATTR_MIN_STACK_SIZE
	.align		4
.L_92:
        /*0120*/ 	.byte	0x04, 0x12
        /*0122*/ 	.short	(.L_94 - .L_93)
	.align		4
.L_93:
        /*0124*/ 	.word	index@(_ZN3cub18CUB_300001_SM_10006detail6reduce28DeviceReduceSingleTileKernelINS2_10policy_hubIdjN4cuda3std3__44plusIdEEE10Policy1000EN6thrust24THRUST_300001_SM_1000_NS10device_ptrIdEEPdjS9_ddNS7_10__identityEEEvT0_T1_T2_T3_T4_T6_)
        /*0128*/ 	.word	0x00000000


	//----- nvinfo : EIATTR_MIN_STACK_SIZE
	.align		4
.L_94:
        /*012c*/ 	.byte	0x04, 0x12
        /*012e*/ 	.short	(.L_96 - .L_95)
	.align		4
.L_95:
        /*0130*/ 	.word	index@(_ZN3cub18CUB_300001_SM_10006detail11EmptyKernelIvEEvv)
        /*0134*/ 	.word	0x00000000


	//----- nvinfo : EIATTR_MIN_STACK_SIZE
	.align		4
.L_96:
        /*0138*/ 	.byte	0x04, 0x12
        /*013a*/ 	.short	(.L_98 - .L_97)
	.align		4
.L_97:
        /*013c*/ 	.word	index@(_Z7get_epsILj32EEv14cudaPitchedPtrS0_mmmPd)
        /*0140*/ 	.word	0x00000000


	//----- nvinfo : EIATTR_MIN_STACK_SIZE
	.align		4
.L_98:
        /*0144*/ 	.byte	0x04, 0x12
        /*0146*/ 	.short	(.L_100 - .L_99)
	.align		4
.L_99:
        /*0148*/ 	.word	index@(_Z6update14cudaPitchedPtrS_mmm)
        /*014c*/ 	.word	0x00000000
.L_100:


//--------------------- .nv.compat                --------------------------
	.section	.nv.compat,"",@"SHT_CUDA_COMPAT_INFO"
	.align	4
        /*0000*/ 	.byte	0x02, 0x09, 0x00, 0x00, 0x02, 0x02, 0x01, 0x00, 0x02, 0x05, 0x05, 0x00, 0x03, 0x07, 0x01, 0x01
        /*0010*/ 	.byte	0x02, 0x03, 0x00, 0x00, 0x02, 0x06, 0x01, 0x00, 0x04, 0x0b, 0x08, 0x00, 0x01, 0x00, 0x00, 0x00
        /*0020*/ 	.byte	0x00, 0x00, 0x00, 0x00


//--------------------- .nv.info._ZN3cub18CUB_300001_SM_10006detail6reduce28DeviceReduceSingleTileKernelINS2_10policy_hubIdyN4cuda3std3__44plusIdEEE10Policy1000EPdSC_iS9_ddNS7_10__identityEEEvT0_T1_T2_T3_T4_T6_ --------------------------
	.section	.nv.info._ZN3cub18CUB_300001_SM_10006detail6reduce28DeviceReduceSingleTileKernelINS2_10policy_hubIdyN4cuda3std3__44plusIdEEE10Policy1000EPdSC_iS9_ddNS7_10__identityEEEvT0_T1_T2_T3_T4_T6_,"",@"SHT_CUDA_INFO"
	.sectionflags	@""
	.align	4


	//----- nvinfo : EIATTR_CUDA_API_VERSION
	.align		4
        /*0000*/ 	.byte	0x04, 0x37
        /*0002*/ 	.short	(.L_102 - .L_101)
.L_101:
        /*0004*/ 	.word	0x00000082


	//----- nvinfo : EIATTR_KPARAM_INFO
	.align		4
.L_102:
        /*0008*/ 	.byte	0x04, 0x17
        /*000a*/ 	.short	(.L_104 - .L_103)
.L_103:
        /*000c*/ 	.word	0x00000000
        /*0010*/ 	.short	0x0005
        /*0012*/ 	.short	0x0020
        /*0014*/ 	.byte	0x00, 0xf0, 0x05, 0x00


	//----- nvinfo : EIATTR_KPARAM_INFO
	.align		4
.L_104:
        /*0018*/ 	.byte	0x04, 0x17
        /*001a*/ 	.short	(.L_106 - .L_105)
.L_105:
        /*001c*/ 	.word	0x00000000
        /*0020*/ 	.short	0x0004
        /*0022*/ 	.short	0x0018
        /*0024*/ 	.byte	0x00, 0xf0, 0x21, 0x00


	//----- nvinfo : EIATTR_KPARAM_INFO
	.align		4
.L_106:
        /*0028*/ 	.byte	0x04, 0x17
        /*002a*/ 	.short	(.L_108 - .L_107)
.L_107:
        /*002c*/ 	.word	0x00000000
        /*0030*/ 	.short	0x0003
        /*0032*/ 	.short	0x0014
        /*0034*/ 	.byte	0x00, 0xf0, 0x05, 0x00


	//----- nvinfo : EIATTR_KPARAM_INFO
	.align		4
.L_108:
        /*0038*/ 	.byte	0x04, 0x17
        /*003a*/ 	.short	(.L_110 - .L_109)
.L_109:
        /*003c*/ 	.word	0x00000000
        /*0040*/ 	.short	0x0002
        /*0042*/ 	.short	0x0010
        /*0044*/ 	.byte	0x00, 0xf0, 0x11, 0x00


	//----- nvinfo : EIATTR_KPARAM_INFO
	.align		4
.L_110:
        /*0048*/ 	.byte	0x04, 0x17
        /*004a*/ 	.short	(.L_112 - .L_111)
.L_111:
        /*004c*/ 	.word	0x00000000
        /*0050*/ 	.short	0x0001
        /*0052*/ 	.short	0x0008
        /*0054*/ 	.byte	0x00, 0xf5, 0x21, 0x00


	//----- nvinfo : EIATTR_KPARAM_INFO
	.align		4
.L_112:
        /*0058*/ 	.byte	0x04, 0x17
        /*005a*/ 	.short	(.L_114 - .L_113)
.L_113:
        /*005c*/ 	.word	0x00000000
        /*0060*/ 	.short	0x0000
        /*0062*/ 	.short	0x0000
        /*0064*/ 	.byte	0x00, 0xf5, 0x21, 0x00


	//----- nvinfo : EIATTR_SPARSE_MMA_MASK
	.align		4
.L_114:
        /*0068*/ 	.byte	0x03, 0x50
        /*006a*/ 	.short	0x0000


	//----- nvinfo : EIATTR_MAXREG_COUNT
	.align		4
        /*006c*/ 	.byte	0x03, 0x1b
        /*006e*/ 	.short	0x0080


	//----- nvinfo : EIATTR_NUM_BARRIERS
	.align		4
        /*0070*/ 	.byte	0x02, 0x4c
        /*0072*/ 	.byte	0x01
	.zero		1


	//----- nvinfo : EIATTR_MERCURY_ISA_VERSION
	.align		4
        /*0074*/ 	.byte	0x03, 0x5f
        /*0076*/ 	.short	0x0101


	//----- nvinfo : EIATTR_COOP_GROUP_MASK_REGIDS
	.align		4
        /*0078*/ 	.byte	0x04, 0x29
        /*007a*/ 	.short	(.L_116 - .L_115)


	//   ....[0]....
.L_115:
        /*007c*/ 	.word	0xffffffff


	//   ....[1]....
        /*0080*/ 	.word	0xffffffff


	//   ....[2]....
        /*0084*/ 	.word	0xffffffff


	//   ....[3]....
        /*0088*/ 	.word	0xffffffff


	//   ....[4]....
        /*008c*/ 	.word	0xffffffff


	//   ....[5]....
        /*0090*/ 	.word	0xffffffff


	//   ....[6]....
        /*0094*/ 	.word	0xffffffff


	//   ....[7]....
        /*0098*/ 	.word	0xffffffff


	//   ....[8]....
        /*009c*/ 	.word	0xffffffff


	//   ....[9]....
        /*00a0*/ 	.word	0xffffffff


	//   ....[10]....
        /*00a4*/ 	.word	0xffffffff


	//   ....[11]....
        /*00a8*/ 	.word	0xffffffff


	//   ....[12]....
        /*00ac*/ 	.word	0xffffffff


	//   ....[13]....
        /*00b0*/ 	.word	0xffffffff


	//   ....[14]....
        /*00b4*/ 	.word	0xffffffff


	//   ....[15]....
        /*00b8*/ 	.word	0xffffffff


	//   ....[16]....
        /*00bc*/ 	.word	0xffffffff


	//   ....[17]....
        /*00c0*/ 	.word	0xffffffff


	//   ....[18]....
        /*00c4*/ 	.word	0xffffffff


	//   ....[19]....
        /*00c8*/ 	.word	0xffffffff


	//   ....[20]....
        /*00cc*/ 	.word	0xffffffff


	//   ....[21]....
        /*00d0*/ 	.word	0xffffffff


	//   ....[22]....
        /*00d4*/ 	.word	0xffffffff


	//   ....[23]....
        /*00d8*/ 	.word	0xffffffff


	//   ....[24]....
        /*00dc*/ 	.word	0xffffffff


	//   ....[25]....
        /*00e0*/ 	.word	0xffffffff


	//   ....[26]....
        /*00e4*/ 	.word	0xffffffff


	//   ....[27]....
        /*00e8*/ 	.word	0xffffffff


	//   ....[28]....
        /*00ec*/ 	.word	0xffffffff


	//   ....[29]....
        /*00f0*/ 	.word	0xffffffff


	//----- nvinfo : EIATTR_COOP_GROUP_INSTR_OFFSETS
	.align		4
.L_116:
        /*00f4*/ 	.byte	0x04, 0x28
        /*00f6*/ 	.short	(.L_118 - .L_117)


	//   ....[0]....
.L_117:
        /*00f8*/ 	.word	0x00000960


	//   ....[1]....
        /*00fc*/ 	.word	0x00000970


	//   ....[2]....
        /*0100*/ 	.word	0x000009e0


	//   ....[3]....
        /*0104*/ 	.word	0x00000a10


	//   ....[4]....
        /*0108*/ 	.word	0x00000a70


	//   ....[5]....
        /*010c*/ 	.word	0x00000a80


	//   ....[6]....
        /*0110*/ 	.word	0x00000ae0


	//   ....[7]....
        /*0114*/ 	.word	0x00000af0


	//   ....[8]....
        /*0118*/ 	.word	0x00000b40


	//   ....[9]....
        /*011c*/ 	.word	0x00000b60


	//   ....[10]....
        /*0120*/ 	.word	0x00000e10


	//   ....[11]....
        /*0124*/ 	.word	0x00000e20


	//   ....[12]....
        /*0128*/ 	.word	0x00000eb0


	//   ....[13]....
        /*012c*/ 	.word	0x00000ed0


	//   ....[14]....
        /*0130*/ 	.word	0x00000f20


	//   ....[15]....
        /*0134*/ 	.word	0x00000f40


	//   ....[16]....
        /*0138*/ 	.word	0x00000f90


	//   ....[17]....
        /*013c*/ 	.word	0x00000fb0


	//   ....[18]....
        /*0140*/ 	.word	0x00001000


	//   ....[19]....
        /*0144*/ 	.word	0x00001030


	//   ....[20]....
        /*0148*/ 	.word	0x000020b0


	//   ....[21]....
        /*014c*/ 	.word	0x000020c0


	//   ....[22]....
        /*0150*/ 	.word	0x00002130


	//   ....[23]....
        /*0154*/ 	.word	0x00002140


	//   ....[24]....
        /*0158*/ 	.word	0x000021a0


	//   ....[25]....
        /*015c*/ 	.word	0x000021b0


	//   ....[26]....
        /*0160*/ 	.word	0x00002200


	//   ....[27]....
        /*0164*/ 	.word	0x00002220


	//   ....[28]....
        /*0168*/ 	.word	0x00002280


	//   ....[29]....
        /*016c*/ 	.word	0x000022b0


	//----- nvinfo : EIATTR_VRC_CTA_INIT_COUNT
	.align		4
.L_118:
        /*0170*/ 	.byte	0x02, 0x4a
	.zero		1
	.zero		1


	//----- nvinfo : EIATTR_EXIT_INSTR_OFFSETS
	.align		4
        /*0174*/ 	.byte	0x04, 0x1c
        /*0176*/ 	.short	(.L_120 - .L_119)


	//   ....[0]....
.L_119:
        /*0178*/ 	.word	0x00000080


	//   ....[1]....
        /*017c*/ 	.word	0x000000c0


	//   ....[2]....
        /*0180*/ 	.word	0x00002510


	//   ....[3]....
        /*0184*/ 	.word	0x00002560


	//----- nvinfo : EIATTR_MAX_THREADS
	.align		4
.L_120:
        /*0188*/ 	.byte	0x04, 0x05
        /*018a*/ 	.short	(.L_122 - .L_121)
.L_121:
        /*018c*/ 	.word	0x00000200
        /*0190*/ 	.word	0x00000001
        /*0194*/ 	.word	0x00000001


	//----- nvinfo : EIATTR_CRS_STACK_SIZE
	.align		4
.L_122:
        /*0198*/ 	.byte	0x04, 0x1e
        /*019a*/ 	.short	(.L_124 - .L_123)
.L_123:
        /*019c*/ 	.word	0x00000000


	//----- nvinfo : EIATTR_CBANK_PARAM_SIZE
	.align		4
.L_124:
        /*01a0*/ 	.byte	0x03, 0x19
        /*01a2*/ 	.short	0x0021


	//----- nvinfo : EIATTR_PARAM_CBANK
	.align		4
        /*01a4*/ 	.byte	0x04, 0x0a
        /*01a6*/ 	.short	(.L_126 - .L_125)
	.align		4
.L_125:
        /*01a8*/ 	.word	index@(.nv.constant0._ZN3cub18CUB_300001_SM_10006detail6reduce28DeviceReduceSingleTileKernelINS2_10policy_hubIdyN4cuda3std3__44plusIdEEE10Policy1000EPdSC_iS9_ddNS7_10__identityEEEvT0_T1_T2_T3_T4_T6_)
        /*01ac*/ 	.short	0x0380
        /*01ae*/ 	.short	0x0021


	//----- nvinfo : EIATTR_SW_WAR
	.align		4
.L_126:
        /*01b0*/ 	.byte	0x04, 0x36
        /*01b2*/ 	.short	(.L_128 - .L_127)
.L_127:
        /*01b4*/ 	.word	0x00000008
.L_128:


//--------------------- .nv.info._ZN3cub18CUB_300001_SM_10006detail6reduce18DeviceReduceKernelINS2_10policy_hubIdyN4cuda3std3__44plusIdEEE10Policy1000EN6thrust24THRUST_300001_SM_1000_NS10device_ptrIdEEyS9_dNS7_10__identityEEEvT0_PT3_T1_NS0_13GridEvenShareISK_EET2_T4_ --------------------------
	.section	.nv.info._ZN3cub18CUB_300001_SM_10006detail6reduce18DeviceReduceKernelINS2_10policy_hubIdyN4cuda3std3__44plusIdEEE10Policy1000EN6thrust24THRUST_300001_SM_1000_NS10device_ptrIdEEyS9_dNS7_10__identityEEEvT0_PT3_T1_NS0_13GridEvenShareISK_EET2_T4_,"",@"SHT_CUDA_INFO"
	.sectionflags	@""
	.align	4


	//----- nvinfo : EIATTR_CUDA_API_VERSION
	.align		4
        /*0000*/ 	.byte	0x04, 0x37
        /*0002*/ 	.short	(.L_130 - .L_129)
.L_129:
        /*0004*/ 	.word	0x00000082


	//----- nvinfo : EIATTR_KPARAM_INFO
	.align		4
.L_130:
        /*0008*/ 	.byte	0x04, 0x17
        /*000a*/ 	.short	(.L_132 - .L_131)
.L_131:
        /*000c*/ 	.word	0x00000000
        /*0010*/ 	.short	0x0005
        /*0012*/ 	.short	0x0061
        /*0014*/ 	.byte	0x00, 0xf0, 0x05, 0x00


	//----- nvinfo : EIATTR_KPARAM_INFO
	.align		4
.L_132:
        /*0018*/ 	.byte	0x04, 0x17
        /*001a*/ 	.short	(.L_134 - .L_133)
.L_133:
        /*001c*/ 	.word	0x00000000
        /*0020*/ 	.short	0x0004
        /*0022*/ 	.short	0x0060
        /*0024*/ 	.byte	0x00, 0xf0, 0x05, 0x00


	//----- nvinfo : EIATTR_KPARAM_INFO
	.align		4
.L_134:
        /*0028*/ 	.byte	0x04, 0x17
        /*002a*/ 	.short	(.L_136 - .L_135)
.L_135:
        /*002c*/ 	.word	0x00000000
        /*0030*/ 	.short	0x0003
        /*0032*/ 	.short	0x0018
        /*0034*/ 	.byte	0x00, 0xf0, 0x21, 0x01


	//----- nvinfo : EIATTR_KPARAM_INFO
	.align		4
.L_136:
        /*0038*/ 	.byte	0x04, 0x17
        /*003a*/ 	.short	(.L_138 - .L_137)
.L_137:
        /*003c*/ 	.word	0x00000000
        /*0040*/ 	.short	0x0002
        /*0042*/ 	.short	0x0010
        /*0044*/ 	.byte	0x00, 0xf0, 0x21, 0x00


	//----- nvinfo : EIATTR_KPARAM_INFO
	.align		4
.L_138:
        /*0048*/ 	.byte	0x04, 0x17
        /*004a*/ 	.short	(.L_140 - .L_139)
.L_139:
        /*004c*/ 	.word	0x00000000
        /*0050*/ 	.short	0x0001
        /*0052*/ 	.short	0x0008
        /*0054*/ 	.byte	0x00, 0xf5, 0x21, 0x00


	//----- nvinfo : EIATTR_KPARAM_INFO
	.align		4
.L_140:
        /*0058*/ 	.byte	0x04, 0x17
        /*005a*/ 	.short	(.L_142 - .L_141)
.L_141:
        /*005c*/ 	.word	0x00000000
        /*0060*/ 	.short	0x0000
        /*0062*/ 	.short	0x0000
        /*0064*/ 	.byte	0x00, 0xf0, 0x21, 0x00


	//----- nvinfo : EIATTR_SPARSE_MMA_MASK
	.align		4
.L_142:
        /*0068*/ 	.byte	0x03, 0x50
        /*006a*/ 	.short	0x0000


	//----- nvinfo : EIATTR_MAXREG_COUNT
	.align		4
        /*006c*/ 	.byte	0x03, 0x1b
        /*006e*/ 	.short	0x0080


	//----- nvinfo : EIATTR_NUM_BARRIERS
	.align		4
        /*0070*/ 	.byte	0x02, 0x4c
        /*0072*/ 	.byte	0x01
	.zero		1


	//----- nvinfo : EIATTR_MERCURY_ISA_VERSION
	.align		4
        /*0074*/ 	.byte	0x03, 0x5f
        /*0076*/ 	.short	0x0101


	//----- nvinfo : EIATTR_COOP_GROUP_MASK_REGIDS
	.align		4
        /*0078*/ 	.byte	0x04, 0x29
        /*007a*/ 	.short	(.L_144 - .L_143)


	//   ....[0]....
.L_143:
        /*007c*/ 	.word	0xffffffff


	//   ....[1]....
        /*0080*/ 	.word	0xffffffff


	//   ....[2]....
        /*0084*/ 	.word	0xffffffff


	//   ....[3]....
        /*0088*/ 	.word	0xffffffff


	//   ....[4]....
        /*008c*/ 	.word	0xffffffff


	//   ....[5]....
        /*0090*/ 	.word	0xffffffff


	//   ....[6]....
        /*0094*/ 	.word	0xffffffff


	//   ....[7]....
        /*0098*/ 	.word	0xffffffff


	//   ....[8]....
        /*009c*/ 	.word	0xffffffff


	//   ....[9]....
        /*00a0*/ 	.word	0xffffffff


	//   ....[10]....
        /*00a4*/ 	.word	0xffffffff


	//   ....[11]....
        /*00a8*/ 	.word	0xffffffff


	//   ....[12]....
        /*00ac*/ 	.word	0xffffffff


	//   ....[13]....
        /*00b0*/ 	.word	0xffffffff


	//   ....[14]....
        /*00b4*/ 	.word	0xffffffff


	//   ....[15]....
        /*00b8*/ 	.word	0xffffffff


	//   ....[16]....
        /*00bc*/ 	.word	0xffffffff


	//   ....[17]....
        /*00c0*/ 	.word	0xffffffff


	//   ....[18]....
        /*00c4*/ 	.word	0xffffffff


	//   ....[19]....
        /*00c8*/ 	.word	0xffffffff


	//   ....[20]....
        /*00cc*/ 	.word	0xffffffff


	//   ....[21]....
        /*00d0*/ 	.word	0xffffffff


	//   ....[22]....
        /*00d4*/ 	.word	0xffffffff


	//   ....[23]....
        /*00d8*/ 	.word	0xffffffff


	//   ....[24]....
        /*00dc*/ 	.word	0xffffffff


	//   ....[25]....
        /*00e0*/ 	.word	0xffffffff


	//   ....[26]....
        /*00e4*/ 	.word	0xffffffff


	//   ....[27]....
        /*00e8*/ 	.word	0xffffffff


	//   ....[28]....
        /*00ec*/ 	.word	0xffffffff


	//   ....[29]....
        /*00f0*/ 	.word	0xffffffff


	//----- nvinfo : EIATTR_COOP_GROUP_INSTR_OFFSETS
	.align		4
.L_144:
        /*00f4*/ 	.byte	0x04, 0x28
        /*00f6*/ 	.short	(.L_146 - .L_145)


	//   ....[0]....
.L_145:
        /*00f8*/ 	.word	0x000009a0


	//   ....[1]....
        /*00fc*/ 	.word	0x000009b0


	//   ....[2]....
        /*0100*/ 	.word	0x00000a20


	//   ....[3]....
        /*0104*/ 	.word	0x00000a40


	//   ....[4]....
        /*0108*/ 	.word	0x00000ab0


	//   ....[5]....
        /*010c*/ 	.word	0x00000ac0


	//   ....[6]....
        /*0110*/ 	.word	0x00000b10


	//   ....[7]....
        /*0114*/ 	.word	0x00000b30


	//   ....[8]....
        /*0118*/ 	.word	0x00000ba0


	//   ....[9]....
        /*011c*/ 	.word	0x00000bb0


	//   ....[10]....
        /*0120*/ 	.word	0x00000e50


	//   ....[11]....
        /*0124*/ 	.word	0x00000e60


	//   ....[12]....
        /*0128*/ 	.word	0x00000ee0


	//   ....[13]....
        /*012c*/ 	.word	0x00000f00


	//   ....[14]....
        /*0130*/ 	.word	0x00000f50


	//   ....[15]....
        /*0134*/ 	.word	0x00000f80


	//   ....[16]....
        /*0138*/ 	.word	0x00000fd0


	//   ....[17]....
        /*013c*/ 	.word	0x00000ff0


	//   ....[18]....
        /*0140*/ 	.word	0x00001060


	//   ....[19]....
        /*0144*/ 	.word	0x00001090


	//   ....[20]....
        /*0148*/ 	.word	0x00002360


	//   ....[21]....
        /*014c*/ 	.word	0x00002370


	//   ....[22]....
        /*0150*/ 	.word	0x000023f0


	//   ....[23]....
        /*0154*/ 	.word	0x00002400


	//   ....[24]....
        /*0158*/ 	.word	0x00002460


	//   ....[25]....
        /*015c*/ 	.word	0x00002470


	//   ....[26]....
        /*0160*/ 	.word	0x000024c0


	//   ....[27]....
        /*0164*/ 	.word	0x000024f0


	//   ....[28]....
        /*0168*/ 	.word	0x00002570


	//   ....[29]....
        /*016c*/ 	.word	0x00002580


	//----- nvinfo : EIATTR_VRC_CTA_INIT_COUNT
	.align		4
.L_146:
        /*0170*/ 	.byte	0x02, 0x4a
	.zero		1
	.zero		1


	//----- nvinfo : EIATTR_EXIT_INSTR_OFFSETS
	.align		4
        /*0174*/ 	.byte	0x04, 0x1c
        /*0176*/ 	.short	(.L_148 - .L_147)


	//   ....[0]....
.L_147:
        /*0178*/ 	.word	0x000027b0


	//   ....[1]....
        /*017c*/ 	.word	0x00002810


	//----- nvinfo : EIATTR_MAX_THREADS
	.align		4
.L_148:
        /*0180*/ 	.byte	0x04, 0x05
        /*0182*/ 	.short	(.L_150 - .L_149)
.L_149:
        /*0184*/ 	.word	0x00000200
        /*0188*/ 	.word	0x00000001
        /*018c*/ 	.word	0x00000001


	//----- nvinfo : EIATTR_CRS_STACK_SIZE
	.align		4
.L_150:
        /*0190*/ 	.byte	0x04, 0x1e
        /*0192*/ 	.short	(.L_152 - .L_151)
.L_151:
        /*0194*/ 	.word	0x00000000


	//----- nvinfo : EIATTR_CBANK_PARAM_SIZE
	.align		4
.L_152:
        /*0198*/ 	.byte	0x03, 0x19
        /*019a*/ 	.short	0x0062


	//----- nvinfo : EIATTR_PARAM_CBANK
	.align		4
        /*019c*/ 	.byte	0x04, 0x0a
        /*019e*/ 	.short	(.L_154 - .L_153)
	.align		4
.L_153:
        /*01a0*/ 	.word	index@(.nv.constant0._ZN3cub18CUB_300001_SM_10006detail6reduce18DeviceReduceKernelINS2_10policy_hubIdyN4cuda3std3__44plusIdEEE10Policy1000EN6thrust24THRUST_300001_SM_1000_NS10device_ptrIdEEyS9_dNS7_10__identityEEEvT0_PT3_T1_NS0_13GridEvenShareISK_EET2_T4_)
        /*01a4*/ 	.short	0x0380
        /*01a6*/ 	.short	0x0062


	//----- nvinfo : EIATTR_SW_WAR
	.align		4
.L_154:
        /*01a8*/ 	.byte	0x04, 0x36
        /*01aa*/ 	.short	(.L_156 - .L_155)
.L_155:
        /*01ac*/ 	.word	0x00000008
.L_156:


//--------------------- .nv.info._ZN3cub18CUB_300001_SM_10006detail6reduce28DeviceReduceSingleTileKernelINS2_10policy_hubIdyN4cuda3std3__44plusIdEEE10Policy1000EN6thrust24THRUST_300001_SM_1000_NS10device_ptrIdEEPdyS9_ddNS7_10__identityEEEvT0_T1_T2_T3_T4_T6_ --------------------------
	.section	.nv.info._ZN3cub18CUB_300001_SM_10006detail6reduce28DeviceReduceSingleTileKernelINS2_10policy_hubIdyN4cuda3std3__44plusIdEEE10Policy1000EN6thrust24THRUST_300001_SM_1000_NS10device_ptrIdEEPdyS9_ddNS7_10__identityEEEvT0_T1_T2_T3_T4_T6_,"",@"SHT_CUDA_INFO"
	.sectionflags	@""
	.align	4


	//----- nvinfo : EIATTR_CUDA_API_VERSION
	.align		4
        /*0000*/ 	.byte	0x04, 0x37
        /*0002*/ 	.short	(.L_158 - .L_157)
.L_157:
        /*0004*/ 	.word	0x00000082


	//----- nvinfo : EIATTR_KPARAM_INFO
	.align		4
.L_158:
        /*0008*/ 	.byte	0x04, 0x17
        /*000a*/ 	.short	(.L_160 - .L_159)
.L_159:
        /*000c*/ 	.word	0x00000000
        /*0010*/ 	.short	0x0005
        /*0012*/ 	.short	0x0028
        /*0014*/ 	.byte	0x00, 0xf0, 0x05, 0x00


	//----- nvinfo : EIATTR_KPARAM_INFO
	.align		4
.L_160:
        /*0018*/ 	.byte	0x04, 0x17
        /*001a*/ 	.short	(.L_162 - .L_161)
.L_161:
        /*001c*/ 	.word	0x00000000
        /*0020*/ 	.short	0x0004
        /*0022*/ 	.short	0x0020
        /*0024*/ 	.byte	0x00, 0xf0, 0x21, 0x00


	//----- nvinfo : EIATTR_KPARAM_INFO
	.align		4
.L_162:
        /*0028*/ 	.byte	0x04, 0x17
        /*002a*/ 	.short	(.L_164 - .L_163)
.L_163:
        /*002c*/ 	.word	0x00000000
        /*0030*/ 	.short	0x0003
        /*0032*/ 	.short	0x0018
        /*0034*/ 	.byte	0x00, 0xf0, 0x05, 0x00


	//----- nvinfo : EIATTR_KPARAM_INFO
	.align		4
.L_164:
        /*0038*/ 	.byte	0x04, 0x17
        /*003a*/ 	.short	(.L_166 - .L_165)
.L_165:
        /*003c*/ 	.word	0x00000000
        /*0040*/ 	.short	0x0002
        /*0042*/ 	.short	0x0010
        /*0044*/ 	.byte	0x00, 0xf0, 0x21, 0x00


	//----- nvinfo : EIATTR_KPARAM_INFO
	.align		4
.L_166:
        /*0048*/ 	.byte	0x04, 0x17
        /*004a*/ 	.short	(.L_168 - .L_167)
.L_167:
        /*004c*/ 	.word	0x00000000
        /*0050*/ 	.short	0x0001
        /*0052*/ 	.short	0x0008
        /*0054*/ 	.byte	0x00, 0xf5, 0x21, 0x00


	//----- nvinfo : EIATTR_KPARAM_INFO
	.align		4
.L_168:
        /*0058*/ 	.byte	0x04, 0x17
        /*005a*/ 	.short	(.L_170 - .L_169)
.L_169:
        /*005c*/ 	.word	0x00000000
        /*0060*/ 	.short	0x0000
        /*0062*/ 	.short	0x0000
        /*0064*/ 	.byte	0x00, 0xf0, 0x21, 0x00


	//----- nvinfo : EIATTR_SPARSE_MMA_MASK
	.align		4
.L_170:
        /*0068*/ 	.byte	0x03, 0x50
        /*006a*/ 	.short	0x0000


	//----- nvinfo : EIATTR_MAXREG_COUNT
	.align		4
        /*006c*/ 	.byte	0x03, 0x1b
        /*006e*/ 	.short	0x0080


	//----- nvinfo : EIATTR_NUM_BARRIERS
	.align		4
        /*0070*/ 	.byte	0x02, 0x4c
        /*0072*/ 	.byte	0x01
	.zero		1


	//----- nvinfo : EIATTR_MERCURY_ISA_VERSION
	.align		4
        /*0074*/ 	.byte	0x03, 0x5f
        /*0076*/ 	.short	0x0101


	//----- nvinfo : EIATTR_COOP_GROUP_MASK_REGIDS
	.align		4
        /*0078*/ 	.byte	0x04, 0x29
        /*007a*/ 	.short	(.L_172 - .L_171)


	//   ....[0]....
.L_171:
        /*007c*/ 	.word	0xffffffff


	//   ....[1]....
        /*0080*/ 	.word	0xffffffff


	//   ....[2]....
        /*0084*/ 	.word	0xffffffff


	//   ....[3]....
        /*0088*/ 	.word	0xffffffff


	//   ....[4]....
        /*008c*/ 	.word	0xffffffff


	//   ....[5]....
        /*0090*/ 	.word	0xffffffff


	//   ....[6]....
        /*0094*/ 	.word	0xffffffff


	//   ....[7]....
        /*0098*/ 	.word	0xffffffff


	//   ....[8]....
        /*009c*/ 	.word	0xffffffff


	//   ....[9]....
        /*00a0*/ 	.word	0xffffffff


	//   ....[10]....
        /*00a4*/ 	.word	0xffffffff


	//   ....[11]....
        /*00a8*/ 	.word	0xffffffff


	//   ....[12]....
        /*00ac*/ 	.word	0xffffffff


	//   ....[13]....
        /*00b0*/ 	.word	0xffffffff


	//   ....[14]....
        /*00b4*/ 	.word	0xffffffff


	//   ....[15]....
        /*00b8*/ 	.word	0xffffffff


	//   ....[16]....
        /*00bc*/ 	.word	0xffffffff


	//   ....[17]....
        /*00c0*/ 	.word	0xffffffff


	//   ....[18]....
        /*00c4*/ 	.word	0xffffffff


	//   ....[19]....
        /*00c8*/ 	.word	0xffffffff


	//   ....[20]....
        /*00cc*/ 	.word	0xffffffff


	//   ....[21]....
        /*00d0*/ 	.word	0xffffffff


	//   ....[22]....
        /*00d4*/ 	.word	0xffffffff


	//   ....[23]....
        /*00d8*/ 	.word	0xffffffff


	//   ....[24]....
        /*00dc*/ 	.word	0xffffffff


	//   ....[25]....
        /*00e0*/ 	.word	0xffffffff


	//   ....[26]....
        /*00e4*/ 	.word	0xffffffff


	//   ....[27]....
        /*00e8*/ 	.word	0xffffffff


	//   ....[28]....
        /*00ec*/ 	.word	0xffffffff


	//   ....[29]....
        /*00f0*/ 	.word	0xffffffff


	//----- nvinfo : EIATTR_COOP_GROUP_INSTR_OFFSETS
	.align		4
.L_172:
        /*00f4*/ 	.byte	0x04, 0x28
        /*00f6*/ 	.short	(.L_174 - .L_173)


	//   ....[0]....
.L_173:
        /*00f8*/ 	.word	0x00000910


	//   ....[1]....
        /*00fc*/ 	.word	0x00000920


	//   ....[2]....
        /*0100*/ 	.word	0x00000990


	//   ....[3]....
        /*0104*/ 	.word	0x000009a0


	//   ....[4]....
        /*0108*/ 	.word	0x00000a00


	//   ....[5]....
        /*010c*/ 	.word	0x00000a10


	//   ....[6]....
        /*0110*/ 	.word	0x00000a60


	//   ....[7]....
        /*0114*/ 	.word	0x00000a80


	//   ....[8]....
        /*0118*/ 	.word	0x00000ae0


	//   ....[9]....
        /*011c*/ 	.word	0x00000b10


	//   ....[10]....
        /*0120*/ 	.word	0x00000dc0


	//   ....[11]....
        /*0124*/ 	.word	0x00000dd0


	//   ....[12]....
        /*0128*/ 	.word	0x00000e60


	//   ....[13]....
        /*012c*/ 	.word	0x00000e70


	//   ....[14]....
        /*0130*/ 	.word	0x00000ed0


	//   ....[15]....
        /*0134*/ 	.word	0x00000ee0


	//   ....[16]....
        /*0138*/ 	.word	0x00000f30


	//   ....[17]....
        /*013c*/ 	.word	0x00000f50


	//   ....[18]....
        /*0140*/ 	.word	0x00000fc0


	//   ....[19]....
        /*0144*/ 	.word	0x00000ff0


	//   ....[20]....
        /*0148*/ 	.word	0x00002180


	//   ....[21]....
        /*014c*/ 	.word	0x00002190


	//   ....[22]....
        /*0150*/ 	.word	0x00002200


	//   ....[23]....
        /*0154*/ 	.word	0x00002210


	//   ....[24]....
        /*0158*/ 	.word	0x00002270


	//   ....[25]....
        /*015c*/ 	.word	0x00002280


	//   ....[26]....
        /*0160*/ 	.word	0x000022d0


	//   ....[27]....
        /*0164*/ 	.word	0x000022f0


	//   ....[28]....
        /*0168*/ 	.word	0x00002350


	//   ....[29]....
        /*016c*/ 	.word	0x00002380


	//----- nvinfo : EIATTR_VRC_CTA_INIT_COUNT
	.align		4
.L_174:
        /*0170*/ 	.byte	0x02, 0x4a
	.zero		1
	.zero		1


	//----- nvinfo : EIATTR_EXIT_INSTR_OFFSETS
	.align		4
        /*0174*/ 	.byte	0x04, 0x1c
        /*0176*/ 	.short	(.L_176 - .L_175)


	//   ....[0]....
.L_175:
        /*0178*/ 	.word	0x000000a0


	//   ....[1]....
        /*017c*/ 	.word	0x000000e0


	//   ....[2]....
        /*0180*/ 	.word	0x000025e0


	//   ....[3]....
        /*0184*/ 	.word	0x00002630


	//----- nvinfo : EIATTR_MAX_THREADS
	.align		4
.L_176:
        /*0188*/ 	.byte	0x04, 0x05
        /*018a*/ 	.short	(.L_178 - .L_177)
.L_177:
        /*018c*/ 	.word	0x00000200
        /*0190*/ 	.word	0x00000001
        /*0194*/ 	.word	0x00000001


	//----- nvinfo : EIATTR_CRS_STACK_SIZE
	.align		4
.L_178:
        /*0198*/ 	.byte	0x04, 0x1e
        /*019a*/ 	.short	(.L_180 - .L_179)
.L_179:
        /*019c*/ 	.word	0x00000000


	//----- nvinfo : EIATTR_CBANK_PARAM_SIZE
	.align		4
.L_180:
        /*01a0*/ 	.byte	0x03, 0x19
        /*01a2*/ 	.short	0x0029


	//----- nvinfo : EIATTR_PARAM_CBANK
	.align		4
        /*01a4*/ 	.byte	0x04, 0x0a
        /*01a6*/ 	.short	(.L_182 - .L_181)
	.align		4
.L_181:
        /*01a8*/ 	.word	index@(.nv.constant0._ZN3cub18CUB_300001_SM_10006detail6reduce28DeviceReduceSingleTileKernelINS2_10policy_hubIdyN4cuda3std3__44plusIdEEE10Policy1000EN6thrust24THRUST_300001_SM_1000_NS10device_ptrIdEEPdyS9_ddNS7_10__identityEEEvT0_T1_T2_T3_T4_T6_)
        /*01ac*/ 	.short	0x0380
        /*01ae*/ 	.short	0x0029


	//----- nvinfo : EIATTR_SW_WAR
	.align		4
.L_182:
        /*01b0*/ 	.byte	0x04, 0x36
        /*01b2*/ 	.short	(.L_184 - .L_183)
.L_183:
        /*01b4*/ 	.word	0x00000008
.L_184:


//--------------------- .nv.info._ZN3cub18CUB_300001_SM_10006detail6reduce28DeviceReduceSingleTileKernelINS2_10policy_hubIdjN4cuda3std3__44plusIdEEE10Policy1000EPdSC_iS9_ddNS7_10__identityEEEvT0_T1_T2_T3_T4_T6_ --------------------------
	.section	.nv.info._ZN3cub18CUB_300001_SM_10006detail6reduce28DeviceReduceSingleTileKernelINS2_10policy_hubIdjN4cuda3std3__44plusIdEEE10Policy1000EPdSC_iS9_ddNS7_10__identityEEEvT0_T1_T2_T3_T4_T6_,"",@"SHT_CUDA_INFO"
	.sectionflags	@""
	.align	4


	//----- nvinfo : EIATTR_CUDA_API_VERSION
	.align		4
        /*0000*/ 	.byte	0x04, 0x37
        /*0002*/ 	.short	(.L_186 - .L_185)
.L_185:
        /*0004*/ 	.word	0x00000082


	//----- nvinfo : EIATTR_KPARAM_INFO
	.align		4
.L_186:
        /*0008*/ 	.byte	0x04, 0x17
        /*000a*/ 	.short	(.L_188 - .L_187)
.L_187:
        /*000c*/ 	.word	0x00000000
        /*0010*/ 	.short	0x0005
        /*0012*/ 	.short	0x0020
        /*0014*/ 	.byte	0x00, 0xf0, 0x05, 0x00


	//----- nvinfo : EIATTR_KPARAM_INFO
	.align		4
.L_188:
        /*0018*/ 	.byte	0x04, 0x17
        /*001a*/ 	.short	(.L_190 - .L_189)
.L_189:
        /*001c*/ 	.word	0x00000000
        /*0020*/ 	.short	0x0004
        /*0022*/ 	.short	0x0018
        /*0024*/ 	.byte	0x00, 0xf0, 0x21, 0x00


	//----- nvinfo : EIATTR_KPARAM_INFO
	.align		4
.L_190:
        /*0028*/ 	.byte	0x04, 0x17
        /*002a*/ 	.short	(.L_192 - .L_191)
.L_191:
        /*002c*/ 	.word	0x00000000
        /*0030*/ 	.short	0x0003
        /*0032*/ 	.short	0x0014
        /*0034*/ 	.byte	0x00, 0xf0, 0x05, 0x00


	//----- nvinfo : EIATTR_KPARAM_INFO
	.align		4
.L_192:
        /*0038*/ 	.byte	0x04, 0x17
        /*003a*/ 	.short	(.L_194 - .L_193)
.L_193:
        /*003c*/ 	.word	0x00000000
        /*0040*/ 	.short	0x0002
        /*0042*/ 	.short	0x0010
        /*0044*/ 	.byte	0x00, 0xf0, 0x11, 0x00


	//----- nvinfo : EIATTR_KPARAM_INFO
	.align		4
.L_194:
        /*0048*/ 	.byte	0x04, 0x17
        /*004a*/ 	.short	(.L_196 - .L_195)
.L_195:
        /*004c*/ 	.word	0x00000000
        /*0050*/ 	.short	0x0001
        /*0052*/ 	.short	0x0008
        /*0054*/ 	.byte	0x00, 0xf5, 0x21, 0x00


	//----- nvinfo : EIATTR_KPARAM_INFO
	.align		4
.L_196:
        /*0058*/ 	.byte	0x04, 0x17
        /*005a*/ 	.short	(.L_198 - .L_197)
.L_197:
        /*005c*/ 	.word	0x00000000
        /*0060*/ 	.short	0x0000
        /*0062*/ 	.short	0x0000
        /*0064*/ 	.byte	0x00, 0xf5, 0x21, 0x00


	//----- nvinfo : EIATTR_SPARSE_MMA_MASK
	.align		4
.L_198:
        /*0068*/ 	.byte	0x03, 0x50
        /*006a*/ 	.short	0x0000


	//----- nvinfo : EIATTR_MAXREG_COUNT
	.align		4
        /*006c*/ 	.byte	0x03, 0x1b
        /*006e*/ 	.short	0x0060


	//----- nvinfo : EIATTR_NUM_BARRIERS
	.align		4
        /*0070*/ 	.byte	0x02, 0x4c
        /*0072*/ 	.byte	0x01
	.zero		1


	//----- nvinfo : EIATTR_MERCURY_ISA_VERSION
	.align		4
        /*0074*/ 	.byte	0x03, 0x5f
        /*0076*/ 	.short	0x0101


	//----- nvinfo : EIATTR_COOP_GROUP_MASK_REGIDS
	.align		4
        /*0078*/ 	.byte	0x04, 0x29
        /*007a*/ 	.short	(.L_200 - .L_199)


	//   ....[0]....
.L_199:
        /*007c*/ 	.word	0xffffffff


	//   ....[1]....
        /*0080*/ 	.word	0xffffffff


	//   ....[2]....
        /*0084*/ 	.word	0xffffffff


	//   ....[3]....
        /*0088*/ 	.word	0xffffffff


	//   ....[4]....
        /*008c*/ 	.word	0xffffffff


	//   ....[5]....
        /*0090*/ 	.word	0xffffffff


	//   ....[6]....
        /*0094*/ 	.word	0xffffffff


	//   ....[7]....
        /*0098*/ 	.word	0xffffffff


	//   ....[8]....
        /*009c*/ 	.word	0xffffffff


	//   ....[9]....
        /*00a0*/ 	.word	0xffffffff


	//   ....[10]....
        /*00a4*/ 	.word	0xffffffff


	//   ....[11]....
        /*00a8*/ 	.word	0xffffffff


	//   ....[12]....
        /*00ac*/ 	.word	0xffffffff


	//   ....[13]....
        /*00b0*/ 	.word	0xffffffff


	//   ....[14]....
        /*00b4*/ 	.word	0xffffffff


	//   ....[15]....
        /*00b8*/ 	.word	0xffffffff


	//   ....[16]....
        /*00bc*/ 	.word	0xffffffff


	//   ....[17]....
        /*00c0*/ 	.word	0xffffffff


	//   ....[18]....
        /*00c4*/ 	.word	0xffffffff


	//   ....[19]....
        /*00c8*/ 	.word	0xffffffff


	//   ....[20]....
        /*00cc*/ 	.word	0xffffffff


	//   ....[21]....
        /*00d0*/ 	.word	0xffffffff


	//   ....[22]....
        /*00d4*/ 	.word	0xffffffff


	//   ....[23]....
        /*00d8*/ 	.word	0xffffffff


	//   ....[24]....
        /*00dc*/ 	.word	0xffffffff


	//   ....[25]....
        /*00e0*/ 	.word	0xffffffff


	//   ....[26]....
        /*00e4*/ 	.word	0xffffffff


	//   ....[27]....
        /*00e8*/ 	.word	0xffffffff


	//   ....[28]....
        /*00ec*/ 	.word	0xffffffff


	//   ....[29]....
        /*00f0*/ 	.word	0xffffffff


	//----- nvinfo : EIATTR_COOP_GROUP_INSTR_OFFSETS
	.align		4
.L_200:
        /*00f4*/ 	.byte	0x04, 0x28
        /*00f6*/ 	.short	(.L_202 - .L_201)


	//   ....[0]....
.L_201:
        /*00f8*/ 	.word	0x00000980


	//   ....[1]....
        /*00fc*/ 	.word	0x00000990


	//   ....[2]....
        /*0100*/ 	.word	0x00000a00


	//   ....[3]....
        /*0104*/ 	.word	0x00000a30


	//   ....[4]....
        /*0108*/ 	.word	0x00000aa0


	//   ....[5]....
        /*010c*/ 	.word	0x00000ab0


	//   ....[6]....
        /*0110*/ 	.word	0x00000b00


	//   ....[7]....
        /*0114*/ 	.word	0x00000b10


	//   ....[8]....
        /*0118*/ 	.word	0x00000b60


	//   ....[9]....
        /*011c*/ 	.word	0x00000b80


	//   ....[10]....
        /*0120*/ 	.word	0x00000e90


	//   ....[11]....
        /*0124*/ 	.word	0x00000ea0


	//   ....[12]....
        /*0128*/ 	.word	0x00000f30


	//   ....[13]....
        /*012c*/ 	.word	0x00000f50


	//   ....[14]....
        /*0130*/ 	.word	0x00000fa0


	//   ....[15]....
        /*0134*/ 	.word	0x00000fc0


	//   ....[16]....
        /*0138*/ 	.word	0x00001010


	//   ....[17]....
        /*013c*/ 	.word	0x00001040


	//   ....[18]....
        /*0140*/ 	.word	0x000010a0


	//   ....[19]....
        /*0144*/ 	.word	0x000010d0


	//   ....[20]....
        /*0148*/ 	.word	0x000022b0


	//   ....[21]....
        /*014c*/ 	.word	0x000022c0


	//   ....[22]....
        /*0150*/ 	.word	0x00002330


	//   ....[23]....
        /*0154*/ 	.word	0x00002340


	//   ....[24]....
        /*0158*/ 	.word	0x000023a0


	//   ....[25]....
        /*015c*/ 	.word	0x000023d0


	//   ....[26]....
        /*0160*/ 	.word	0x00002450


	//   ....[27]....
        /*0164*/ 	.word	0x00002460


	//   ....[28]....
        /*0168*/ 	.word	0x000024b0


	//   ....[29]....
        /*016c*/ 	.word	0x000024c0


	//----- nvinfo : EIATTR_VRC_CTA_INIT_COUNT
	.align		4
.L_202:
        /*0170*/ 	.byte	0x02, 0x4a
	.zero		1
	.zero		1


	//----- nvinfo : EIATTR_EXIT_INSTR_OFFSETS
	.align		4
        /*0174*/ 	.byte	0x04, 0x1c
        /*0176*/ 	.short	(.L_204 - .L_203)


	//   ....[0]....
.L_203:
        /*0178*/ 	.word	0x00000080


	//   ....[1]....
        /*017c*/ 	.word	0x000000c0


	//   ....[2]....
        /*0180*/ 	.word	0x00002750


	//   ....[3]....
        /*0184*/ 	.word	0x000027a0


	//----- nvinfo : EIATTR_MAX_THREADS
	.align		4
.L_204:
        /*0188*/ 	.byte	0x04, 0x05
        /*018a*/ 	.short	(.L_206 - .L_205)
.L_205:
        /*018c*/ 	.word	0x00000280
        /*0190*/ 	.word	0x00000001
        /*0194*/ 	.word	0x00000001


	//----- nvinfo : EIATTR_CRS_STACK_SIZE
	.align		4
.L_206:
        /*0198*/ 	.byte	0x04, 0x1e
        /*019a*/ 	.short	(.L_208 - .L_207)
.L_207:
        /*019c*/ 	.word	0x00000000


	//----- nvinfo : EIATTR_CBANK_PARAM_SIZE
	.align		4
.L_208:
        /*01a0*/ 	.byte	0x03, 0x19
        /*01a2*/ 	.short	0x0021


	//----- nvinfo : EIATTR_PARAM_CBANK
	.align		4
        /*01a4*/ 	.byte	0x04, 0x0a
        /*01a6*/ 	.short	(.L_210 - .L_209)
	.align		4
.L_209:
        /*01a8*/ 	.word	index@(.nv.constant0._ZN3cub18CUB_300001_SM_10006detail6reduce28DeviceReduceSingleTileKernelINS2_10policy_hubIdjN4cuda3std3__44plusIdEEE10Policy1000EPdSC_iS9_ddNS7_10__identityEEEvT0_T1_T2_T3_T4_T6_)
        /*01ac*/ 	.short	0x0380
        /*01ae*/ 	.short	0x0021


	//----- nvinfo : EIATTR_SW_WAR
	.align		4
.L_210:
        /*01b0*/ 	.byte	0x04, 0x36
        /*01b2*/ 	.short	(.L_212 - .L_211)
.L_211:
        /*01b4*/ 	.word	0x00000008
.L_212:


//--------------------- .nv.info._ZN3cub18CUB_300001_SM_10006detail6reduce18DeviceReduceKernelINS2_10policy_hubIdjN4cuda3std3__44plusIdEEE10Policy1000EN6thrust24THRUST_300001_SM_1000_NS10device_ptrIdEEjS9_dNS7_10__identityEEEvT0_PT3_T1_NS0_13GridEvenShareISK_EET2_T4_ --------------------------
	.section	.nv.info._ZN3cub18CUB_300001_SM_10006detail6reduce18DeviceReduceKernelINS2_10policy_hubIdjN4cuda3std3__44plusIdEEE10Policy1000EN6thrust24THRUST_300001_SM_1000_NS10device_ptrIdEEjS9_dNS7_10__identityEEEvT0_PT3_T1_NS0_13GridEvenShareISK_EET2_T4_,"",@"SHT_CUDA_INFO"
	.sectionflags	@""
	.align	4


	//----- nvinfo : EIATTR_CUDA_API_VERSION
	.align		4
        /*0000*/ 	.byte	0x04, 0x37
        /*0002*/ 	.short	(.L_214 - .L_213)
.L_213:
        /*0004*/ 	.word	0x00000082


	//----- nvinfo : EIATTR_KPARAM_INFO
	.align		4
.L_214:
        /*0008*/ 	.byte	0x04, 0x17
        /*000a*/ 	.short	(.L_216 - .L_215)
.L_215:
        /*000c*/ 	.word	0x00000000
        /*0010*/ 	.short	0x0005
        /*0012*/ 	.short	0x003d
        /*0014*/ 	.byte	0x00, 0xf0, 0x05, 0x00


	//----- nvinfo : EIATTR_KPARAM_INFO
	.align		4
.L_216:
        /*0018*/ 	.byte	0x04, 0x17
        /*001a*/ 	.short	(.L_218 - .L_217)
.L_217:
        /*001c*/ 	.word	0x00000000
        /*0020*/ 	.short	0x0004
        /*0022*/ 	.short	0x003c
        /*0024*/ 	.byte	0x00, 0xf0, 0x05, 0x00


	//----- nvinfo : EIATTR_KPARAM_INFO
	.align		4
.L_218:
        /*0028*/ 	.byte	0x04, 0x17
        /*002a*/ 	.short	(.L_220 - .L_219)
.L_219:
        /*002c*/ 	.word	0x00000000
        /*0030*/ 	.short	0x0003
        /*0032*/ 	.short	0x0014
        /*0034*/ 	.byte	0x00, 0xf0, 0xa1, 0x00


	//----- nvinfo : EIATTR_KPARAM_INFO
	.align		4
.L_220:
        /*0038*/ 	.byte	0x04, 0x17
        /*003a*/ 	.short	(.L_222 - .L_221)
.L_221:
        /*003c*/ 	.word	0x00000000
        /*0040*/ 	.short	0x0002
        /*0042*/ 	.short	0x0010
        /*0044*/ 	.byte	0x00, 0xf0, 0x11, 0x00


	//----- nvinfo : EIATTR_KPARAM_INFO
	.align		4
.L_222:
        /*0048*/ 	.byte	0x04, 0x17
        /*004a*/ 	.short	(.L_224 - .L_223)
.L_223:
        /*004c*/ 	.word	0x00000000
        /*0050*/ 	.short	0x0001
        /*0052*/ 	.short	0x0008
        /*0054*/ 	.byte	0x00, 0xf5, 0x21, 0x00


	//----- nvinfo : EIATTR_KPARAM_INFO
	.align		4
.L_224:
        /*0058*/ 	.byte	0x04, 0x17
        /*005a*/ 	.short	(.L_226 - .L_225)
.L_225:
        /*005c*/ 	.word	0x00000000
        /*0060*/ 	.short	0x0000
        /*0062*/ 	.short	0x0000
        /*0064*/ 	.byte	0x00, 0xf0, 0x21, 0x00


	//----- nvinfo : EIATTR_SPARSE_MMA_MASK
	.align		4
.L_226:
        /*0068*/ 	.byte	0x03, 0x50
        /*006a*/ 	.short	0x0000


	//----- nvinfo : EIATTR_MAXREG_COUNT
	.align		4
        /*006c*/ 	.byte	0x03, 0x1b
        /*006e*/ 	.short	0x0060


	//----- nvinfo : EIATTR_NUM_BARRIERS
	.align		4
        /*0070*/ 	.byte	0x02, 0x4c
        /*0072*/ 	.byte	0x01
	.zero		1


	//----- nvinfo : EIATTR_MERCURY_ISA_VERSION
	.align		4
        /*0074*/ 	.byte	0x03, 0x5f
        /*0076*/ 	.short	0x0101


	//----- nvinfo : EIATTR_COOP_GROUP_MASK_REGIDS
	.align		4
        /*0078*/ 	.byte	0x04, 0x29
        /*007a*/ 	.short	(.L_228 - .L_227)


	//   ....[0]....
.L_227:
        /*007c*/ 	.word	0xffffffff


	//   ....[1]....
        /*0080*/ 	.word	0xffffffff


	//   ....[2]....
        /*0084*/ 	.word	0xffffffff


	//   ....[3]....
        /*0088*/ 	.word	0xffffffff


	//   ....[4]....
        /*008c*/ 	.word	0xffffffff


	//   ....[5]....
        /*0090*/ 	.word	0xffffffff


	//   ....[6]....
        /*0094*/ 	.word	0xffffffff


	//   ....[7]....
        /*0098*/ 	.word	0xffffffff


	//   ....[8]....
        /*009c*/ 	.word	0xffffffff


	//   ....[9]....
        /*00a0*/ 	.word	0xffffffff


	//   ....[10]....
        /*00a4*/ 	.word	0xffffffff


	//   ....[11]....
        /*00a8*/ 	.word	0xffffffff


	//   ....[12]....
        /*00ac*/ 	.word	0xffffffff


	//   ....[13]....
        /*00b0*/ 	.word	0xffffffff


	//   ....[14]....
        /*00b4*/ 	.word	0xffffffff


	//   ....[15]....
        /*00b8*/ 	.word	0xffffffff


	//   ....[16]....
        /*00bc*/ 	.word	0xffffffff


	//   ....[17]....
        /*00c0*/ 	.word	0xffffffff


	//   ....[18]....
        /*00c4*/ 	.word	0xffffffff


	//   ....[19]....
        /*00c8*/ 	.word	0xffffffff


	//   ....[20]....
        /*00cc*/ 	.word	0xffffffff


	//   ....[21]....
        /*00d0*/ 	.word	0xffffffff


	//   ....[22]....
        /*00d4*/ 	.word	0xffffffff


	//   ....[23]....
        /*00d8*/ 	.word	0xffffffff


	//   ....[24]....
        /*00dc*/ 	.word	0xffffffff


	//   ....[25]....
        /*00e0*/ 	.word	0xffffffff


	//   ....[26]....
        /*00e4*/ 	.word	0xffffffff


	//   ....[27]....
        /*00e8*/ 	.word	0xffffffff


	//   ....[28]....
        /*00ec*/ 	.word	0xffffffff


	//   ....[29]....
        /*00f0*/ 	.word	0xffffffff


	//----- nvinfo : EIATTR_COOP_GROUP_INSTR_OFFSETS
	.align		4
.L_228:
        /*00f4*/ 	.byte	0x04, 0x28
        /*00f6*/ 	.short	(.L_230 - .L_229)


	//   ....[0]....
.L_229:
        /*00f8*/ 	.word	0x00000c10


	//   ....[1]....
        /*00fc*/ 	.word	0x00000c20


	//   ....[2]....
        /*0100*/ 	.word	0x00000c90


	//   ....[3]....
        /*0104*/ 	.word	0x00000cb0


	//   ....[4]....
        /*0108*/ 	.word	0x00000d20


	//   ....[5]....
        /*010c*/ 	.word	0x00000d30


	//   ....[6]....
        /*0110*/ 	.word	0x00000d80


	//   ....[7]....
        /*0114*/ 	.word	0x00000da0


	//   ....[8]....
        /*0118*/ 	.word	0x00000df0


	//   ....[9]....
        /*011c*/ 	.word	0x00000e10


	//   ....[10]....
        /*0120*/ 	.word	0x00001120


	//   ....[11]....
        /*0124*/ 	.word	0x00001130


	//   ....[12]....
        /*0128*/ 	.word	0x000011a0


	//   ....[13]....
        /*012c*/ 	.word	0x000011c0


	//   ....[14]....
        /*0130*/ 	.word	0x00001210


	//   ....[15]....
        /*0134*/ 	.word	0x00001230


	//   ....[16]....
        /*0138*/ 	.word	0x00001290


	//   ....[17]....
        /*013c*/ 	.word	0x000012b0


	//   ....[18]....
        /*0140*/ 	.word	0x00001330


	//   ....[19]....
        /*0144*/ 	.word	0x00001360


	//   ....[20]....
        /*0148*/ 	.word	0x000028d0


	//   ....[21]....
        /*014c*/ 	.word	0x000028e0


	//   ....[22]....
        /*0150*/ 	.word	0x00002960


	//   ....[23]....
        /*0154*/ 	.word	0x00002970


	//   ....[24]....
        /*0158*/ 	.word	0x000029d0


	//   ....[25]....
        /*015c*/ 	.word	0x000029e0


	//   ....[26]....
        /*0160*/ 	.word	0x00002a30


	//   ....[27]....
        /*0164*/ 	.word	0x00002a60


	//   ....[28]....
        /*0168*/ 	.word	0x00002ae0


	//   ....[29]....
        /*016c*/ 	.word	0x00002af0


	//----- nvinfo : EIATTR_VRC_CTA_INIT_COUNT
	.align		4
.L_230:
        /*0170*/ 	.byte	0x02, 0x4a
	.zero		1
	.zero		1


	//----- nvinfo : EIATTR_EXIT_INSTR_OFFSETS
	.align		4
        /*0174*/ 	.byte	0x04, 0x1c
        /*0176*/ 	.short	(.L_232 - .L_231)


	//   ....[0]....
.L_231:
        /*0178*/ 	.word	0x00002d80


	//   ....[1]....
        /*017c*/ 	.word	0x00002de0


	//----- nvinfo : EIATTR_MAX_THREADS
	.align		4
.L_232:
        /*0180*/ 	.byte	0x04, 0x05
        /*0182*/ 	.short	(.L_234 - .L_233)
.L_233:
        /*0184*/ 	.word	0x00000280
        /*0188*/ 	.word	0x00000001
        /*018c*/ 	.word	0x00000001


	//----- nvinfo : EIATTR_CRS_STACK_SIZE
	.align		4
.L_234:
        /*0190*/ 	.byte	0x04, 0x1e
        /*0192*/ 	.short	(.L_236 - .L_235)
.L_235:
        /*0194*/ 	.word	0x00000000


	//----- nvinfo : EIATTR_CBANK_PARAM_SIZE
	.align		4
.L_236:
        /*0198*/ 	.byte	0x03, 0x19
        /*019a*/ 	.short	0x003e


	//----- nvinfo : EIATTR_PARAM_CBANK
	.align		4
        /*019c*/ 	.byte	0x04, 0x0a
        /*019e*/ 	.short	(.L_238 - .L_237)
	.align		4
.L_237:
        /*01a0*/ 	.word	index@(.nv.constant0._ZN3cub18CUB_300001_SM_10006detail6reduce18DeviceReduceKernelINS2_10policy_hubIdjN4cuda3std3__44plusIdEEE10Policy1000EN6thrust24THRUST_300001_SM_1000_NS10device_ptrIdEEjS9_dNS7_10__identityEEEvT0_PT3_T1_NS0_13GridEvenShareISK_EET2_T4_)
        /*01a4*/ 	.short	0x0380
        /*01a6*/ 	.short	0x003e


	//----- nvinfo : EIATTR_SW_WAR
	.align		4
.L_238:
        /*01a8*/ 	.byte	0x04, 0x36
        /*01aa*/ 	.short	(.L_240 - .L_239)
.L_239:
        /*01ac*/ 	.word	0x00000008
.L_240:


//--------------------- .nv.info._ZN3cub18CUB_300001_SM_10006detail6reduce28DeviceReduceSingleTileKernelINS2_10policy_hubIdjN4cuda3std3__44plusIdEEE10Policy1000EN6thrust24THRUST_300001_SM_1000_NS10device_ptrIdEEPdjS9_ddNS7_10__identityEEEvT0_T1_T2_T3_T4_T6_ --------------------------
	.section	.nv.info._ZN3cub18CUB_300001_SM_10006detail6reduce28DeviceReduceSingleTileKernelINS2_10policy_hubIdjN4cuda3std3__44plusIdEEE10Policy1000EN6thrust24THRUST_300001_SM_1000_NS10device_ptrIdEEPdjS9_ddNS7_10__identityEEEvT0_T1_T2_T3_T4_T6_,"",@"SHT_CUDA_INFO"
	.sectionflags	@""
	.align	4


	//----- nvinfo : EIATTR_CUDA_API_VERSION
	.align		4
        /*0000*/ 	.byte	0x04, 0x37
        /*0002*/ 	.short	(.L_242 - .L_241)
.L_241:
        /*0004*/ 	.word	0x00000082


	//----- nvinfo : EIATTR_KPARAM_INFO
	.align		4
.L_242:
        /*0008*/ 	.byte	0x04, 0x17
        /*000a*/ 	.short	(.L_244 - .L_243)
.L_243:
        /*000c*/ 	.word	0x00000000
        /*0010*/ 	.short	0x0005
        /*0012*/ 	.short	0x0020
        /*0014*/ 	.byte	0x00, 0xf0, 0x05, 0x00


	//----- nvinfo : EIATTR_KPARAM_INFO
	.align		4
.L_244:
        /*0018*/ 	.byte	0x04, 0x17
        /*001a*/ 	.short	(.L_246 - .L_245)
.L_245:
        /*001c*/ 	.word	0x00000000
        /*0020*/ 	.short	0x0004
        /*0022*/ 	.short	0x0018
        /*0024*/ 	.byte	0x00, 0xf0, 0x21, 0x00


	//----- nvinfo : EIATTR_KPARAM_INFO
	.align		4
.L_246:
        /*0028*/ 	.byte	0x04, 0x17
        /*002a*/ 	.short	(.L_248 - .L_247)
.L_247:
        /*002c*/ 	.word	0x00000000
        /*0030*/ 	.short	0x0003
        /*0032*/ 	.short	0x0014
        /*0034*/ 	.byte	0x00, 0xf0, 0x05, 0x00


	//----- nvinfo : EIATTR_KPARAM_INFO
	.align		4
.L_248:
        /*0038*/ 	.byte	0x04, 0x17
        /*003a*/ 	.short	(.L_250 - .L_249)
.L_249:
        /*003c*/ 	.word	0x00000000
        /*0040*/ 	.short	0x0002
        /*0042*/ 	.short	0x0010
        /*0044*/ 	.byte	0x00, 0xf0, 0x11, 0x00


	//----- nvinfo : EIATTR_KPARAM_INFO
	.align		4
.L_250:
        /*0048*/ 	.byte	0x04, 0x17
        /*004a*/ 	.short	(.L_252 - .L_251)
.L_251:
        /*004c*/ 	.word	0x00000000
        /*0050*/ 	.short	0x0001
        /*0052*/ 	.short	0x0008
        /*0054*/ 	.byte	0x00, 0xf5, 0x21, 0x00


	//----- nvinfo : EIATTR_KPARAM_INFO
	.align		4
.L_252:
        /*0058*/ 	.byte	0x04, 0x17
        /*005a*/ 	.short	(.L_254 - .L_253)
.L_253:
        /*005c*/ 	.word	0x00000000
        /*0060*/ 	.short	0x0000
        /*0062*/ 	.short	0x0000
        /*0064*/ 	.byte	0x00, 0xf0, 0x21, 0x00


	//----- nvinfo : EIATTR_SPARSE_MMA_MASK
	.align		4
.L_254:
        /*0068*/ 	.byte	0x03, 0x50
        /*006a*/ 	.short	0x0000


	//----- nvinfo : EIATTR_MAXREG_COUNT
	.align		4
        /*006c*/ 	.byte	0x03, 0x1b
        /*006e*/ 	.short	0x0060


	//----- nvinfo : EIATTR_NUM_BARRIERS
	.align		4
        /*0070*/ 	.byte	0x02, 0x4c
        /*0072*/ 	.byte	0x01
	.zero		1


	//----- nvinfo : EIATTR_MERCURY_ISA_VERSION
	.align		4
        /*0074*/ 	.byte	0x03, 0x5f
        /*0076*/ 	.short	0x0101


	//----- nvinfo : EIATTR_COOP_GROUP_MASK_REGIDS
	.align		4
        /*0078*/ 	.byte	0x04, 0x29
        /*007a*/ 	.short	(.L_256 - .L_255)


	//   ....[0]....
.L_255:
        /*007c*/ 	.word	0xffffffff


	//   ....[1]....
        /*0080*/ 	.word	0xffffffff


	//   ....[2]....
        /*0084*/ 	.word	0xffffffff


	//   ....[3]....
        /*0088*/ 	.word	0xffffffff


	//   ....[4]....
        /*008c*/ 	.word	0xffffffff


	//   ....[5]....
        /*0090*/ 	.word	0xffffffff


	//   ....[6]....
        /*0094*/ 	.word	0xffffffff


	//   ....[7]....
        /*0098*/ 	.word	0xffffffff


	//   ....[8]....
        /*009c*/ 	.word	0xffffffff


	//   ....[9]....
        /*00a0*/ 	.word	0xffffffff


	//   ....[10]....
        /*00a4*/ 	.word	0xffffffff


	//   ....[11]....
        /*00a8*/ 	.word	0xffffffff


	//   ....[12]....
        /*00ac*/ 	.word	0xffffffff


	//   ....[13]....
        /*00b0*/ 	.word	0xffffffff


	//   ....[14]....
        /*00b4*/ 	.word	0xffffffff


	//   ....[15]....
        /*00b8*/ 	.word	0xffffffff


	//   ....[16]....
        /*00bc*/ 	.word	0xffffffff


	//   ....[17]....
        /*00c0*/ 	.word	0xffffffff


	//   ....[18]....
        /*00c4*/ 	.word	0xffffffff


	//   ....[19]....
        /*00c8*/ 	.word	0xffffffff


	//   ....[20]....
        /*00cc*/ 	.word	0xffffffff


	//   ....[21]....
        /*00d0*/ 	.word	0xffffffff


	//   ....[22]....
        /*00d4*/ 	.word	0xffffffff


	//   ....[23]....
        /*00d8*/ 	.word	0xffffffff


	//   ....[24]....
        /*00dc*/ 	.word	0xffffffff


	//   ....[25]....
        /*00e0*/ 	.word	0xffffffff


	//   ....[26]....
        /*00e4*/ 	.word	0xffffffff


	//   ....[27]....
        /*00e8*/ 	.word	0xffffffff


	//   ....[28]....
        /*00ec*/ 	.word	0xffffffff


	//   ....[29]....
        /*00f0*/ 	.word	0xffffffff


	//----- nvinfo : EIATTR_COOP_GROUP_INSTR_OFFSETS
	.align		4
.L_256:
        /*00f4*/ 	.byte	0x04, 0x28
        /*00f6*/ 	.short	(.L_258 - .L_257)


	//   ....[0]....
.L_257:
        /*00f8*/ 	.word	0x00000930


	//   ....[1]....
        /*00fc*/ 	.word	0x00000940


	//   ....[2]....
        /*0100*/ 	.word	0x000009b0


	//   ....[3]....
        /*0104*/ 	.word	0x000009e0


	//   ....[4]....
        /*0108*/ 	.word	0x00000a50


	//   ....[5]....
        /*010c*/ 	.word	0x00000a60


	//   ....[6]....
        /*0110*/ 	.word	0x00000ab0


	//   ....[7]....
        /*0114*/ 	.word	0x00000ad0


	//   ....[8]....
        /*0118*/ 	.word	0x00000b30


	//   ....[9]....
        /*011c*/ 	.word	0x00000b40


	//   ....[10]....
        /*0120*/ 	.word	0x00000e40


	//   ....[11]....
        /*0124*/ 	.word	0x00000e50


	//   ....[12]....
        /*0128*/ 	.word	0x00000ed0


	//   ....[13]....
        /*012c*/ 	.word	0x00000ef0


	//   ....[14]....
        /*0130*/ 	.word	0x00000f40


	//   ....[15]....
        /*0134*/ 	.word	0x00000f60


	//   ....[16]....
        /*0138*/ 	.word	0x00000fd0


	//   ....[17]....
        /*013c*/ 	.word	0x00000fe0


	//   ....[18]....
        /*0140*/ 	.word	0x00001030


	//   ....[19]....
        /*0144*/ 	.word	0x00001060


	//   ....[20]....
        /*0148*/ 	.word	0x00002450


	//   ....[21]....
        /*014c*/ 	.word	0x00002460


	//   ....[22]....
        /*0150*/ 	.word	0x000024d0


	//   ....[23]....
        /*0154*/ 	.word	0x000024e0


	//   ....[24]....
        /*0158*/ 	.word	0x00002540


	//   ....[25]....
        /*015c*/ 	.word	0x00002550


	//   ....[26]....
        /*0160*/ 	.word	0x000025a0


	//   ....[27]....
        /*0164*/ 	.word	0x000025d0


	//   ....[28]....
        /*0168*/ 	.word	0x00002650


	//   ....[29]....
        /*016c*/ 	.word	0x00002660


	//----- nvinfo : EIATTR_VRC_CTA_INIT_COUNT
	.align		4
.L_258:
        /*0170*/ 	.byte	0x02, 0x4a
	.zero		1
	.zero		1


	//----- nvinfo : EIATTR_EXIT_INSTR_OFFSETS
	.align		4
        /*0174*/ 	.byte	0x04, 0x1c
        /*0176*/ 	.short	(.L_260 - .L_259)


	//   ....[0]....
.L_259:
        /*0178*/ 	.word	0x00000080


	//   ....[1]....
        /*017c*/ 	.word	0x000000c0


	//   ....[2]....
        /*0180*/ 	.word	0x000028f0


	//   ....[3]....
        /*0184*/ 	.word	0x00002940


	//----- nvinfo : EIATTR_MAX_THREADS
	.align		4
.L_260:
        /*0188*/ 	.byte	0x04, 0x05
        /*018a*/ 	.short	(.L_262 - .L_261)
.L_261:
        /*018c*/ 	.word	0x00000280
        /*0190*/ 	.word	0x00000001
        /*0194*/ 	.word	0x00000001


	//----- nvinfo : EIATTR_CRS_STACK_SIZE
	.align		4
.L_262:
        /*0198*/ 	.byte	0x04, 0x1e
        /*019a*/ 	.short	(.L_264 - .L_263)
.L_263:
        /*019c*/ 	.word	0x00000000


	//----- nvinfo : EIATTR_CBANK_PARAM_SIZE
	.align		4
.L_264:
        /*01a0*/ 	.byte	0x03, 0x19
        /*01a2*/ 	.short	0x0021


	//----- nvinfo : EIATTR_PARAM_CBANK
	.align		4
        /*01a4*/ 	.byte	0x04, 0x0a
        /*01a6*/ 	.short	(.L_266 - .L_265)
	.align		4
.L_265:
        /*01a8*/ 	.word	index@(.nv.constant0._ZN3cub18CUB_300001_SM_10006detail6reduce28DeviceReduceSingleTileKernelINS2_10policy_hubIdjN4cuda3std3__44plusIdEEE10Policy1000EN6thrust24THRUST_300001_SM_1000_NS10device_ptrIdEEPdjS9_ddNS7_10__identityEEEvT0_T1_T2_T3_T4_T6_)
        /*01ac*/ 	.short	0x0380
        /*01ae*/ 	.short	0x0021


	//----- nvinfo : EIATTR_SW_WAR
	.align		4
.L_266:
        /*01b0*/ 	.byte	0x04, 0x36
        /*01b2*/ 	.short	(.L_268 - .L_267)
.L_267:
        /*01b4*/ 	.word	0x00000008
.L_268:


//--------------------- .nv.info._ZN3cub18CUB_300001_SM_10006detail11EmptyKernelIvEEvv --------------------------
	.section	.nv.info._ZN3cub18CUB_300001_SM_10006detail11EmptyKernelIvEEvv,"",@"SHT_CUDA_INFO"
	.sectionflags	@""
	.align	4


	//----- nvinfo : EIATTR_CUDA_API_VERSION
	.align		4
        /*0000*/ 	.byte	0x04, 0x37
        /*0002*/ 	.short	(.L_270 - .L_269)
.L_269:
        /*0004*/ 	.word	0x00000082


	//----- nvinfo : EIATTR_SPARSE_MMA_MASK
	.align		4
.L_270:
        /*0008*/ 	.byte	0x03, 0x50
        /*000a*/ 	.short	0x0000


	//----- nvinfo : EIATTR_MAXREG_COUNT
	.align		4
        /*000c*/ 	.byte	0x03, 0x1b
        /*000e*/ 	.short	0x00ff


	//----- nvinfo : EIATTR_MERCURY_ISA_VERSION
	.align		4
        /*0010*/ 	.byte	0x03, 0x5f
        /*0012*/ 	.short	0x0101


	//----- nvinfo : EIATTR_VRC_CTA_INIT_COUNT
	.align		4
        /*0014*/ 	.byte	0x02, 0x4a
	.zero		1
	.zero		1


	//----- nvinfo : EIATTR_EXIT_INSTR_OFFSETS
	.align		4
        /*0018*/ 	.byte	0x04, 0x1c
        /*001a*/ 	.short	(.L_272 - .L_271)


	//   ....[0]....
.L_271:
        /*001c*/ 	.word	0x00000010


	//----- nvinfo : EIATTR_SW_WAR
	.align		4
.L_272:
        /*0020*/ 	.byte	0x04, 0x36
        /*0022*/ 	.short	(.L_274 - .L_273)
.L_273:
        /*0024*/ 	.word	0x00000008
.L_274:


//--------------------- .nv.info._Z7get_epsILj32EEv14cudaPitchedPtrS0_mmmPd --------------------------
	.section	.nv.info._Z7get_epsILj32EEv14cudaPitchedPtrS0_mmmPd,"",@"SHT_CUDA_INFO"
	.sectionflags	@""
	.align	4


	//----- nvinfo : EIATTR_CUDA_API_VERSION
	.align		4
        /*0000*/ 	.byte	0x04, 0x37
        /*0002*/ 	.short	(.L_276 - .L_275)
.L_275:
        /*0004*/ 	.word	0x00000082


	//----- nvinfo : EIATTR_KPARAM_INFO
	.align		4
.L_276:
        /*0008*/ 	.byte	0x04, 0x17
        /*000a*/ 	.short	(.L_278 - .L_277)
.L_277:
        /*000c*/ 	.word	0x00000000
        /*0010*/ 	.short	0x0005
        /*0012*/ 	.short	0x0058
        /*0014*/ 	.byte	0x00, 0xf5, 0x21, 0x00


	//----- nvinfo : EIATTR_KPARAM_INFO
	.align		4
.L_278:
        /*0018*/ 	.byte	0x04, 0x17
        /*001a*/ 	.short	(.L_280 - .L_279)
.L_279:
        /*001c*/ 	.word	0x00000000
        /*0020*/ 	.short	0x0004
        /*0022*/ 	.short	0x0050
        /*0024*/ 	.byte	0x00, 0xf0, 0x21, 0x00


	//----- nvinfo : EIATTR_KPARAM_INFO
	.align		4
.L_280:
        /*0028*/ 	.byte	0x04, 0x17
        /*002a*/ 	.short	(.L_282 - .L_281)
.L_281:
        /*002c*/ 	.word	0x00000000
        /*0030*/ 	.short	0x0003
        /*0032*/ 	.short	0x0048
        /*0034*/ 	.byte	0x00, 0xf0, 0x21, 0x00


	//----- nvinfo : EIATTR_KPARAM_INFO
	.align		4
.L_282:
        /*0038*/ 	.byte	0x04, 0x17
        /*003a*/ 	.short	(.L_284 - .L_283)
.L_283:
        /*003c*/ 	.word	0x00000000
        /*0040*/ 	.short	0x0002
        /*0042*/ 	.short	0x0040
        /*0044*/ 	.byte	0x00, 0xf0, 0x21, 0x00


	//----- nvinfo : EIATTR_KPARAM_INFO
	.align		4
.L_284:
        /*0048*/ 	.byte	0x04, 0x17
        /*004a*/ 	.short	(.L_286 - .L_285)
.L_285:
        /*004c*/ 	.word	0x00000000
        /*0050*/ 	.short	0x0001
        /*0052*/ 	.short	0x0020
        /*0054*/ 	.byte	0x00, 0xf0, 0x81, 0x00


	//----- nvinfo : EIATTR_KPARAM_INFO
	.align		4
.L_286:
        /*0058*/ 	.byte	0x04, 0x17
        /*005a*/ 	.short	(.L_288 - .L_287)
.L_287:
        /*005c*/ 	.word	0x00000000
        /*0060*/ 	.short	0x0000
        /*0062*/ 	.short	0x0000
        /*0064*/ 	.byte	0x00, 0xf0, 0x81, 0x00


	//----- nvinfo : EIATTR_SPARSE_MMA_MASK
	.align		4
.L_288:
        /*0068*/ 	.byte	0x03, 0x50
        /*006a*/ 	.short	0x0000


	//----- nvinfo : EIATTR_MAXREG_COUNT
	.align		4
        /*006c*/ 	.byte	0x03, 0x1b
        /*006e*/ 	.short	0x00ff


	//----- nvinfo : EIATTR_NUM_BARRIERS
	.align		4
        /*0070*/ 	.byte	0x02, 0x4c
        /*0072*/ 	.byte	0x01
	.zero		1


	//----- nvinfo : EIATTR_MERCURY_ISA_VERSION
	.align		4
        /*0074*/ 	.byte	0x03, 0x5f
        /*0076*/ 	.short	0x0101


	//----- nvinfo : EIATTR_VRC_CTA_INIT_COUNT
	.align		4
        /*0078*/ 	.byte	0x02, 0x4a
	.zero		1
	.zero		1


	//----- nvinfo : EIATTR_EXIT_INSTR_OFFSETS
	.align		4
        /*007c*/ 	.byte	0x04, 0x1c
        /*007e*/ 	.short	(.L_290 - .L_289)


	//   ....[0]....
.L_289:
        /*0080*/ 	.word	0x00000480


	//   ....[1]....
        /*0084*/ 	.word	0x000005e0


	//   ....[2]....
        /*0088*/ 	.word	0x00000630


	//----- nvinfo : EIATTR_CRS_STACK_SIZE
	.align		4
.L_290:
        /*008c*/ 	.byte	0x04, 0x1e
        /*008e*/ 	.short	(.L_292 - .L_291)
.L_291:
        /*0090*/ 	.word	0x00000000


	//----- nvinfo : EIATTR_CBANK_PARAM_SIZE
	.align		4
.L_292:
        /*0094*/ 	.byte	0x03, 0x19
        /*0096*/ 	.short	0x0060


	//----- nvinfo : EIATTR_PARAM_CBANK
	.align		4
        /*0098*/ 	.byte	0x04, 0x0a
        /*009a*/ 	.short	(.L_294 - .L_293)
	.align		4
.L_293:
        /*009c*/ 	.word	index@(.nv.constant0._Z7get_epsILj32EEv14cudaPitchedPtrS0_mmmPd)
        /*00a0*/ 	.short	0x0380
        /*00a2*/ 	.short	0x0060


	//----- nvinfo : EIATTR_SW_WAR
	.align		4
.L_294:
        /*00a4*/ 	.byte	0x04, 0x36
        /*00a6*/ 	.short	(.L_296 - .L_295)
.L_295:
        /*00a8*/ 	.word	0x00000008
.L_296:


//--------------------- .nv.info._Z6update14cudaPitchedPtrS_mmm --------------------------
	.section	.nv.info._Z6update14cudaPitchedPtrS_mmm,"",@"SHT_CUDA_INFO"
	.sectionflags	@""
	.align	4


	//----- nvinfo : EIATTR_CUDA_API_VERSION
	.align		4
        /*0000*/ 	.byte	0x04, 0x37
        /*0002*/ 	.short	(.L_298 - .L_297)
.L_297:
        /*0004*/ 	.word	0x00000082


	//----- nvinfo : EIATTR_KPARAM_INFO
	.align		4
.L_298:
        /*0008*/ 	.byte	0x04, 0x17
        /*000a*/ 	.short	(.L_300 - .L_299)
.L_299:
        /*000c*/ 	.word	0x00000000
        /*0010*/ 	.short	0x0004
        /*0012*/ 	.short	0x0050
        /*0014*/ 	.byte	0x00, 0xf0, 0x21, 0x00


	//----- nvinfo : EIATTR_KPARAM_INFO
	.align		4
.L_300:
        /*0018*/ 	.byte	0x04, 0x17
        /*001a*/ 	.short	(.L_302 - .L_301)
.L_301:
        /*001c*/ 	.word	0x00000000
        /*0020*/ 	.short	0x0003
        /*0022*/ 	.short	0x0048
        /*0024*/ 	.byte	0x00, 0xf0, 0x21, 0x00


	//----- nvinfo : EIATTR_KPARAM_INFO
	.align		4
.L_302:
        /*0028*/ 	.byte	0x04, 0x17
        /*002a*/ 	.short	(.L_304 - .L_303)
.L_303:
        /*002c*/ 	.word	0x00000000
        /*0030*/ 	.short	0x0002
        /*0032*/ 	.short	0x0040
        /*0034*/ 	.byte	0x00, 0xf0, 0x21, 0x00


	//----- nvinfo : EIATTR_KPARAM_INFO
	.align		4
.L_304:
        /*0038*/ 	.byte	0x04, 0x17
        /*003a*/ 	.short	(.L_306 - .L_305)
.L_305:
        /*003c*/ 	.word	0x00000000
        /*0040*/ 	.short	0x0001
        /*0042*/ 	.short	0x0020
        /*0044*/ 	.byte	0x00, 0xf0, 0x81, 0x00


	//----- nvinfo : EIATTR_KPARAM_INFO
	.align		4
.L_306:
        /*0048*/ 	.byte	0x04, 0x17
        /*004a*/ 	.short	(.L_308 - .L_307)
.L_307:
        /*004c*/ 	.word	0x00000000
        /*0050*/ 	.short	0x0000
        /*0052*/ 	.short	0x0000
        /*0054*/ 	.byte	0x00, 0xf0, 0x81, 0x00


	//----- nvinfo : EIATTR_SPARSE_MMA_MASK
	.align		4
.L_308:
        /*0058*/ 	.byte	0x03, 0x50
        /*005a*/ 	.short	0x0000


	//----- nvinfo : EIATTR_MAXREG_COUNT
	.align		4
        /*005c*/ 	.byte	0x03, 0x1b
        /*005e*/ 	.short	0x00ff


	//----- nvinfo : EIATTR_MERCURY_ISA_VERSION
	.align		4
        /*0060*/ 	.byte	0x03, 0x5f
        /*0062*/ 	.short	0x0101


	//----- nvinfo : EIATTR_VRC_CTA_INIT_COUNT
	.align		4
        /*0064*/ 	.byte	0x02, 0x4a
	.zero		1
	.zero		1


	//----- nvinfo : EIATTR_EXIT_INSTR_OFFSETS
	.align		4
        /*0068*/ 	.byte	0x04, 0x1c
        /*006a*/ 	.short	(.L_310 - .L_309)


	//   ....[0]....
.L_309:
        /*006c*/ 	.word	0x00000230


	//   ....[1]....
        /*0070*/ 	.word	0x00000600


	//----- nvinfo : EIATTR_CRS_STACK_SIZE
	.align		4
.L_310:
        /*0074*/ 	.byte	0x04, 0x1e
        /*0076*/ 	.short	(.L_312 - .L_311)
.L_311:
        /*0078*/ 	.word	0x00000000


	//----- nvinfo : EIATTR_CBANK_PARAM_SIZE
	.align		4
.L_312:
        /*007c*/ 	.byte	0x03, 0x19
        /*007e*/ 	.short	0x0058


	//----- nvinfo : EIATTR_PARAM_CBANK
	.align		4
        /*0080*/ 	.byte	0x04, 0x0a
        /*0082*/ 	.short	(.L_314 - .L_313)
	.align		4
.L_313:
        /*0084*/ 	.word	index@(.nv.constant0._Z6update14cudaPitchedPtrS_mmm)
        /*0088*/ 	.short	0x0380
        /*008a*/ 	.short	0x0058


	//----- nvinfo : EIATTR_SW_WAR
	.align		4
.L_314:
        /*008c*/ 	.byte	0x04, 0x36
        /*008e*/ 	.short	(.L_316 - .L_315)
.L_315:
        /*0090*/ 	.word	0x00000008
.L_316:


//--------------------- .nv.callgraph             --------------------------
	.section	.nv.callgraph,"",@"SHT_CUDA_CALLGRAPH"
	.align	4
	.sectionentsize	8
	.align		4
        /*0000*/ 	.word	0x00000000
	.align		4
        /*0004*/ 	.word	0xffffffff
	.align		4
        /*0008*/ 	.word	0x00000000
	.align		4
        /*000c*/ 	.word	0xfffffffe
	.align		4
        /*0010*/ 	.word	0x00000000
	.align		4
        /*0014*/ 	.word	0xfffffffd
	.align		4
        /*0018*/ 	.word	0x00000000
	.align		4
        /*001c*/ 	.word	0xfffffffc


//--------------------- .nv.constant4             --------------------------
	.section	.nv.constant4,"a",@progbits
	.align	8
	.align		8
.nv.constant4:
        /*0000*/ 	.dword	_ZN34_INTERNAL_0e514e16_4_k_cu_c9ecff874cuda3std3__45__cpo5beginE
	.align		8
        /*0008*/ 	.dword	_ZN34_INTERNAL_0e514e16_4_k_cu_c9ecff874cuda3std3__45__cpo3endE
	.align		8
        /*0010*/ 	.dword	_ZN34_INTERNAL_0e514e16_4_k_cu_c9ecff874cuda3std3__45__cpo6cbeginE
	.align		8
        /*0018*/ 	.dword	_ZN34_INTERNAL_0e514e16_4_k_cu_c9ecff874cuda3std3__45__cpo4cendE
	.align		8
        /*0020*/ 	.dword	_ZN34_INTERNAL_0e514e16_4_k_cu_c9ecff874cuda3std3__45__cpo6rbeginE
	.align		8
        /*0028*/ 	.dword	_ZN34_INTERNAL_0e514e16_4_k_cu_c9ecff874cuda3std3__45__cpo4rendE
	.align		8
        /*0030*/ 	.dword	_ZN34_INTERNAL_0e514e16_4_k_cu_c9ecff874cuda3std3__45__cpo7crbeginE
	.align		8
        /*0038*/ 	.dword	_ZN34_INTERNAL_0e514e16_4_k_cu_c9ecff874cuda3std3__45__cpo5crendE
	.align		8
        /*0040*/ 	.dword	_ZN34_INTERNAL_0e514e16_4_k_cu_c9ecff874cuda3std3__436_GLOBAL__N__0e514e16_4_k_cu_c9ecff876ignoreE
	.align		8
        /*0048*/ 	.dword	_ZN34_INTERNAL_0e514e16_4_k_cu_c9ecff874cuda3std3__419piecewise_constructE
	.align		8
        /*0050*/ 	.dword	_ZN34_INTERNAL_0e514e16_4_k_cu_c9ecff874cuda3std3__48in_placeE
	.align		8
        /*0058*/ 	.dword	_ZN34_INTERNAL_0e514e16_4_k_cu_c9ecff874cuda3std3__420unreachable_sentinelE
	.align		8
        /*0060*/ 	.dword	_ZN34_INTERNAL_0e514e16_4_k_cu_c9ecff874cuda3std3__47nulloptE
	.align		8
        /*0068*/ 	.dword	_ZN34_INTERNAL_0e514e16_4_k_cu_c9ecff874cuda3std3__48unexpectE
	.align		8
        /*0070*/ 	.dword	_ZN34_INTERNAL_0e514e16_4_k_cu_c9ecff874cuda3std6ranges3__45__cpo4swapE
	.align		8
        /*0078*/ 	.dword	_ZN34_INTERNAL_0e514e16_4_k_cu_c9ecff874cuda3std6ranges3__45__cpo9iter_moveE
	.align		8
        /*0080*/ 	.dword	_ZN34_INTERNAL_0e514e16_4_k_cu_c9ecff874cuda3std6ranges3__45__cpo5beginE
	.align		8
        /*0088*/ 	.dword	_ZN34_INTERNAL_0e514e16_4_k_cu_c9ecff874cuda3std6ranges3__45__cpo3endE
	.align		8
        /*0090*/ 	.dword	_ZN34_INTERNAL_0e514e16_4_k_cu_c9ecff874cuda3std6ranges3__45__cpo6cbeginE
	.align		8
        /*0098*/ 	.dword	_ZN34_INTERNAL_0e514e16_4_k_cu_c9ecff874cuda3std6ranges3__45__cpo4cendE
	.align		8
        /*00a0*/ 	.dword	_ZN34_INTERNAL_0e514e16_4_k_cu_c9ecff874cuda3std6ranges3__45__cpo7advanceE
	.align		8
        /*00a8*/ 	.dword	_ZN34_INTERNAL_0e514e16_4_k_cu_c9ecff874cuda3std6ranges3__45__cpo9iter_swapE
	.align		8
        /*00b0*/ 	.dword	_ZN34_INTERNAL_0e514e16_4_k_cu_c9ecff874cuda3std6ranges3__45__cpo4nextE
	.align		8
        /*00b8*/ 	.dword	_ZN34_INTERNAL_0e514e16_4_k_cu_c9ecff874cuda3std6ranges3__45__cpo4prevE
	.align		8
        /*00c0*/ 	.dword	_ZN34_INTERNAL_0e514e16_4_k_cu_c9ecff874cuda3std6ranges3__45__cpo4dataE
	.align		8
        /*00c8*/ 	.dword	_ZN34_INTERNAL_0e514e16_4_k_cu_c9ecff874cuda3std6ranges3__45__cpo5cdataE
	.align		8
        /*00d0*/ 	.dword	_ZN34_INTERNAL_0e514e16_4_k_cu_c9ecff874cuda3std6ranges3__45__cpo4sizeE
	.align		8
        /*00d8*/ 	.dword	_ZN34_INTERNAL_0e514e16_4_k_cu_c9ecff874cuda3std6ranges3__45__cpo5ssizeE
	.align		8
        /*00e0*/ 	.dword	_ZN34_INTERNAL_0e514e16_4_k_cu_c9ecff874cuda3std6ranges3__45__cpo8distanceE
	.align		8
        /*00e8*/ 	.dword	_ZN34_INTERNAL_0e514e16_4_k_cu_c9ecff876thrust24THRUST_300001_SM_1000_NS8cuda_cub3parE
	.align		8
        /*00f0*/ 	.dword	_ZN34_INTERNAL_0e514e16_4_k_cu_c9ecff876thrust24THRUST_300001_SM_1000_NS8cuda_cub10par_nosyncE
	.align		8
        /*00f8*/ 	.dword	_ZN34_INTERNAL_0e514e16_4_k_cu_c9ecff876thrust24THRUST_300001_SM_1000_NS6system6detail10sequential3seqE
	.align		8
        /*0100*/ 	.dword	_ZN34_INTERNAL_0e514e16_4_k_cu_c9ecff876thrust24THRUST_300001_SM_1000_NS6system3cpp3parE
	.align		8
        /*0108*/ 	.dword	_ZN34_INTERNAL_0e514e16_4_k_cu_c9ecff876thrust24THRUST_300001_SM_1000_NS12placeholders2_1E
	.align		8
        /*0110*/ 	.dword	_ZN34_INTERNAL_0e514e16_4_k_cu_c9ecff876thrust24THRUST_300001_SM_1000_NS12placeholders2_2E
	.align		8
        /*0118*/ 	.dword	_ZN34_INTERNAL_0e514e16_4_k_cu_c9ecff876thrust24THRUST_300001_SM_1000_NS12placeholders2_3E
	.align		8
        /*0120*/ 	.dword	_ZN34_INTERNAL_0e514e16_4_k_cu_c9ecff876thrust24THRUST_300001_SM_1000_NS12placeholders2_4E
	.align		8
        /*0128*/ 	.dword	_ZN34_INTERNAL_0e514e16_4_k_cu_c9ecff876thrust24THRUST_300001_SM_1000_NS12placeholders2_5E
	.align		8
        /*0130*/ 	.dword	_ZN34_INTERNAL_0e514e16_4_k_cu_c9ecff876thrust24THRUST_300001_SM_1000_NS12placeholders2_6E
	.align		8
        /*0138*/ 	.dword	_ZN34_INTERNAL_0e514e16_4_k_cu_c9ecff876thrust24THRUST_300001_SM_1000_NS12placeholders2_7E
	.align		8
        /*0140*/ 	.dword	_ZN34_INTERNAL_0e514e16_4_k_cu_c9ecff876thrust24THRUST_300001_SM_1000_NS12placeholders2_8E
	.align		8
        /*0148*/ 	.dword	_ZN34_INTERNAL_0e514e16_4_k_cu_c9ecff876thrust24THRUST_300001_SM_1000_NS12placeholders2_9E
	.align		8
        /*0150*/ 	.dword	_ZN34_INTERNAL_0e514e16_4_k_cu_c9ecff876thrust24THRUST_300001_SM_1000_NS12placeholders3_10E
	.align		8
        /*0158*/ 	.dword	_ZN34_INTERNAL_0e514e16_4_k_cu_c9ecff876thrust24THRUST_300001_SM_1000_NS3seqE
	.align		8
        /*0160*/ 	.dword	_ZN34_INTERNAL_0e514e16_4_k_cu_c9ecff876thrust24THRUST_300001_SM_1000_NS6deviceE


//--------------------- .text._ZN3cub18CUB_300001_SM_10006detail6reduce28DeviceReduceSingleTileKernelINS2_10policy_hubIdyN4cuda3std3__44plusIdEEE10Policy1000EPdSC_iS9_ddNS7_10__identityEEEvT0_T1_T2_T3_T4_T6_ --------------------------
	.section	.text._ZN3cub18CUB_300001_SM_10006detail6reduce28DeviceReduceSingleTileKernelINS2_10policy_hubIdyN4cuda3std3__44plusIdEEE10Policy1000EPdSC_iS9_ddNS7_10__identityEEEvT0_T1_T2_T3_T4_T6_,"ax",@progbits
	.align	128
        .global         _ZN3cub18CUB_300001_SM_10006detail6reduce28DeviceReduceSingleTileKernelINS2_10policy_hubIdyN4cuda3std3__44plusIdEEE10Policy1000EPdSC_iS9_ddNS7_10__identityEEEvT0_T1_T2_T3_T4_T6_
        .type           _ZN3cub18CUB_300001_SM_10006detail6reduce28DeviceReduceSingleTileKernelINS2_10policy_hubIdyN4cuda3std3__44plusIdEEE10Policy1000EPdSC_iS9_ddNS7_10__identityEEEvT0_T1_T2_T3_T4_T6_,@function
        .size           _ZN3cub18CUB_300001_SM_10006detail6reduce28DeviceReduceSingleTileKernelINS2_10policy_hubIdyN4cuda3std3__44plusIdEEE10Policy1000EPdSC_iS9_ddNS7_10__identityEEEvT0_T1_T2_T3_T4_T6_,(.L_x_193 - _ZN3cub18CUB_300001_SM_10006detail6reduce28DeviceReduceSingleTileKernelINS2_10policy_hubIdyN4cuda3std3__44plusIdEEE10Policy1000EPdSC_iS9_ddNS7_10__identityEEEvT0_T1_T2_T3_T4_T6_)
        .other          _ZN3cub18CUB_300001_SM_10006detail6reduce28DeviceReduceSingleTileKernelINS2_10policy_hubIdyN4cuda3std3__44plusIdEEE10Policy1000EPdSC_iS9_ddNS7_10__identityEEEvT0_T1_T2_T3_T4_T6_,@"STO_CUDA_ENTRY STV_DEFAULT"
_ZN3cub18CUB_300001_SM_10006detail6reduce28DeviceReduceSingleTileKernelINS2_10policy_hubIdyN4cuda3std3__44plusIdEEE10Policy1000EPdSC_iS9_ddNS7_10__identityEEEvT0_T1_T2_T3_T4_T6_:
.text._ZN3cub18CUB_300001_SM_10006detail6reduce28DeviceReduceSingleTileKernelINS2_10policy_hubIdyN4cuda3std3__44plusIdEEE10Policy1000EPdSC_iS9_ddNS7_10__identityEEEvT0_T1_T2_T3_T4_T6_:
[----:B------:R-:W-:Y:S01]  /*0000*/  LDC R1, c[0x0][0x37c] ;  /* 0x0000df00ff017b82 */ /* 0x000fe20000000800 */
[----:B------:R-:W0:Y:S01]  /*0010*/  LDCU UR4, c[0x0][0x390] ;  /* 0x00007200ff0477ac */ /* 0x000e220008000800 */
[----:B------:R-:W1:Y:S01]  /*0020*/  LDCU.64 UR6, c[0x0][0x358] ;  /* 0x00006b00ff0677ac */ /* 0x000e620008000a00 */
[----:B0-----:R-:W-:-:S05]  /*0030*/  IMAD.U32 R4, RZ, RZ, UR4 ;  /* 0x00000004ff047e24 */ /* 0x001fca000f8e00ff */
[----:B------:R-:W-:-:S13]  /*0040*/  ISETP.NE.AND P0, PT, R4, RZ, PT ;  /* 0x000000ff0400720c */ /* 0x000fda0003f05270 */
[----:B-1----:R-:W-:Y:S05]  /*0050*/  @P0 BRA `(.L_x_0) ;  /* 0x00000000001c0947 */ /* 0x002fea0003800000 */
[----:B------:R-:W0:Y:S02]  /*0060*/  S2R R0, SR_TID.X ;  /* 0x0000000000007919 */ /* 0x000e240000002100 */
[----:B0-----:R-:W-:-:S13]  /*0070*/  ISETP.NE.AND P0, PT, R0, RZ, PT ;  /* 0x000000ff0000720c */ /* 0x001fda0003f05270 */
[----:B------:R-:W-:Y:S05]  /*0080*/  @P0 EXIT ;  /* 0x000000000000094d */ /* 0x000fea0003800000 */
[----:B------:R-:W0:Y:S08]  /*0090*/  LDC.64 R2, c[0x0][0x388] ;  /* 0x0000e200ff027b82 */ /* 0x000e300000000a00 */
[----:B------:R-:W0:Y:S02]  /*00a0*/  LDC.64 R4, c[0x0][0x398] ;  /* 0x0000e600ff047b82 */ /* 0x000e240000000a00 */
[----:B0-----:R-:W-:Y:S01]  /*00b0*/  STG.E.64 desc[UR6][R2.64], R4 ;  /* 0x0000000402007986 */ /* 0x001fe2000c101b06 */
[----:B------:R-:W-:Y:S05]  /*00c0*/  EXIT ;  /* 0x000000000000794d */ /* 0x000fea0003800000 */
.L_x_0:
[----:B------:R-:W-:Y:S01]  /*00d0*/  ISETP.GT.AND P0, PT, R4, 0xdff, PT ;  /* 0x00000dff0400780c */ /* 0x000fe20003f04270 */
[----:B------:R-:W-:-:S12]  /*00e0*/  BSSY.RECONVERGENT B0, `(.L_x_1) ;  /* 0x0000242000007945 */ /* 0x000fd80003800200 */
[----:B------:R-:W-:Y:S05]  /*00f0*/  @P0 BRA `(.L_x_2) ;  /* 0x0000001400180947 */ /* 0x000fea0003800000 */
[----:B------:R-:W0:Y:S01]  /*0100*/  S2R R5, SR_TID.X ;  /* 0x0000000000057919 */ /* 0x000e220000002100 */
[----:B------:R-:W-:Y:S01]  /*0110*/  BSSY.RECONVERGENT B1, `(.L_x_3) ;  /* 0x0000009000017945 */ /* 0x000fe20003800200 */
[----:B------:R-:W-:Y:S02]  /*0120*/  CS2R R2, SRZ ;  /* 0x0000000000027805 */ /* 0x000fe4000001ff00 */
[----:B0-----:R-:W-:Y:S01]  /*0130*/  ISETP.GE.AND P0, PT, R5, R4, PT ;  /* 0x000000040500720c */ /* 0x001fe20003f06270 */
[----:B------:R-:W-:-:S12]  /*0140*/  IMAD.MOV.U32 R7, RZ, RZ, R5 ;  /* 0x000000ffff077224 */ /* 0x000fd800078e0005 */
[----:B------:R-:W-:Y:S05]  /*0150*/  @P0 BRA `(.L_x_4) ;  /* 0x0000000000100947 */ /* 0x000fea0003800000 */
[----:B------:R-:W0:Y:S02]  /*0160*/  LDC.64 R2, c[0x0][0x380] ;  /* 0x0000e000ff027b82 */ /* 0x000e240000000a00 */
[----:B0-----:R-:W-:-:S06]  /*0170*/  IMAD.WIDE.U32 R2, R5, 0x8, R2 ;  /* 0x0000000805027825 */ /* 0x001fcc00078e0002 */
[----:B------:R-:W5:Y:S01]  /*0180*/  LDG.E.64.CONSTANT R2, desc[UR6][R2.64] ;  /* 0x0000000602027981 */ /* 0x000f62000c1e9b00 */
[----:B------:R-:W-:-:S07]  /*0190*/  VIADD R7, R5, 0x200 ;  /* 0x0000020005077836 */ /* 0x000fce0000000000 */
.L_x_4:
[----:B------:R-:W-:Y:S05]  /*01a0*/  BSYNC.RECONVERGENT B1 ;  /* 0x0000000000017941 */ /* 0x000fea0003800200 */
.L_x_3:
[----:B------:R-:W-:Y:S01]  /*01b0*/  ISETP.GE.AND P0, PT, R7, R4, PT ;  /* 0x000000040700720c */ /* 0x000fe20003f06270 */
[----:B------:R-:W-:-:S12]  /*01c0*/  BSSY.RECONVERGENT B1, `(.L_x_5) ;  /* 0x0000076000017945 */ /* 0x000fd80003800200 */
[----:B------:R-:W-:Y:S05]  /*01d0*/  @P0 BRA `(.L_x_6) ;  /* 0x0000000400d00947 */ /* 0x000fea0003800000 */
[----:B------:R-:W-:Y:S01]  /*01e0*/  LOP3.LUT R9, RZ, R7, RZ, 0x33, !PT ;  /* 0x00000007ff097212 */ /* 0x000fe200078e33ff */
[----:B------:R-:W-:Y:S04]  /*01f0*/  BSSY.RECONVERGENT B2, `(.L_x_7) ;  /* 0x0000017000027945 */ /* 0x000fe80003800200 */
[----:B------:R-:W-:-:S05]  /*0200*/  IMAD.IADD R0, R9, 0x1, R4 ;  /* 0x0000000109007824 */ /* 0x000fca00078e0204 */
[C---:B------:R-:W-:Y:S02]  /*0210*/  LOP3.LUT R6, R0.reuse, 0x600, RZ, 0xc0, !PT ;  /* 0x0000060000067812 */ /* 0x040fe400078ec0ff */
[----:B------:R-:W-:Y:S02]  /*0220*/  ISETP.GE.U32.AND P0, PT, R0, 0x600, PT ;  /* 0x000006000000780c */ /* 0x000fe40003f06070 */
[----:B------:R-:W-:-:S13]  /*0230*/  ISETP.NE.AND P1, PT, R6, 0x600, PT ;  /* 0x000006000600780c */ /* 0x000fda0003f25270 */
[----:B------:R-:W-:Y:S05]  /*0240*/  @!P1 BRA `(.L_x_8) ;  /* 0x0000000000449947 */ /* 0x000fea0003800000 */
[----:B------:R-:W0:Y:S01]  /*0250*/  LDC.64 R8, c[0x0][0x380] ;  /* 0x0000e000ff087b82 */ /* 0x000e220000000a00 */
[----:B------:R-:W-:-:S04]  /*0260*/  LEA.HI R0, R0, 0x1, RZ, 0x17 ;  /* 0x0000000100007811 */ /* 0x000fc800078fb8ff */
[----:B------:R-:W-:-:S05]  /*0270*/  LOP3.LUT R0, R0, 0x3, RZ, 0xc0, !PT ;  /* 0x0000000300007812 */ /* 0x000fca00078ec0ff */
[----:B------:R-:W-:Y:S02]  /*0280*/  IMAD.MOV R0, RZ, RZ, -R0 ;  /* 0x000000ffff007224 */ /* 0x000fe400078e0a00 */
[----:B0-----:R-:W-:-:S04]  /*0290*/  IMAD.WIDE.U32 R8, R7, 0x8, R8 ;  /* 0x0000000807087825 */ /* 0x001fc800078e0008 */
[----:B------:R-:W-:Y:S02]  /*02a0*/  IMAD.MOV.U32 R6, RZ, RZ, R8 ;  /* 0x000000ffff067224 */ /* 0x000fe400078e0008 */
[----:B------:R-:W-:-:S07]  /*02b0*/  IMAD.MOV.U32 R11, RZ, RZ, R9 ;  /* 0x000000ffff0b7224 */ /* 0x000fce00078e0009 */
.L_x_9:
[----:B------:R-:W-:Y:S02]  /*02c0*/  IMAD.MOV.U32 R8, RZ, RZ, R6 ;  /* 0x000000ffff087224 */ /* 0x000fe400078e0006 */
[----:B------:R-:W-:-:S06]  /*02d0*/  IMAD.MOV.U32 R9, RZ, RZ, R11 ;  /* 0x000000ffff097224 */ /* 0x000fcc00078e000b */
[----:B------:R-:W2:Y:S01]  /*02e0*/  LDG.E.64.CONSTANT R8, desc[UR6][R8.64] ;  /* 0x0000000608087981 */ /* 0x000ea2000c1e9b00 */
[----:B------:R-:W-:Y:S01]  /*02f0*/  VIADD R0, R0, 0x1 ;  /* 0x0000000100007836 */ /* 0x000fe20000000000 */
[----:B------:R-:W-:Y:S01]  /*0300*/  IADD3 R6, P2, PT, R6, 0x1000, RZ ;  /* 0x0000100006067810 */ /* 0x000fe20007f5e0ff */
[----:B------:R-:W-:-:S03]  /*0310*/  VIADD R7, R7, 0x200 ;  /* 0x0000020007077836 */ /* 0x000fc60000000000 */
[----:B------:R-:W-:Y:S01]  /*0320*/  ISETP.NE.AND P1, PT, R0, RZ, PT ;  /* 0x000000ff0000720c */ /* 0x000fe20003f25270 */
[----:B------:R-:W-:Y:S01]  /*0330*/  IMAD.X R11, RZ, RZ, R11, P2 ;  /* 0x000000ffff0b7224 */ /* 0x000fe200010e060b */
[----:B--2--5:R-:W-:-:S11]  /*0340*/  DADD R2, R8, R2 ;  /* 0x0000000008027229 */ /* 0x024fd60000000002 */
[----:B------:R-:W-:Y:S05]  /*0350*/  @P1 BRA `(.L_x_9) ;  /* 0xfffffffc00d81947 */ /* 0x000fea000383ffff */
.L_x_8:
[----:B------:R-:W-:Y:S05]  /*0360*/  BSYNC.RECONVERGENT B2 ;  /* 0x0000000000027941 */ /* 0x000fea0003800200 */
.L_x_7:
[----:B------:R-:W-:Y:S05]  /*0370*/  @!P0 BRA `(.L_x_6) ;  /* 0x0000000400688947 */ /* 0x000fea0003800000 */
[----:B------:R-:W-:Y:S01]  /*0380*/  IMAD.IADD R0, R4, 0x1, -R7 ;  /* 0x0000000104007824 */ /* 0x000fe200078e0a07 */
[----:B------:R-:W-:Y:S01]  /*0390*/  BSSY.RECONVERGENT B2, `(.L_x_10) ;  /* 0x0000031000027945 */ /* 0x000fe20003800200 */
[----:B------:R-:W-:-:S03]  /*03a0*/  PLOP3.LUT P0, PT, PT, PT, PT, 0x80, 0x8 ;  /* 0x000000000008781c */ /* 0x000fc60003f0f070 */
[----:B------:R-:W-:-:S13]  /*03b0*/  ISETP.GT.AND P1, PT, R0, 0x1800, PT ;  /* 0x000018000000780c */ /* 0x000fda0003f24270 */
[----:B------:R-:W-:Y:S05]  /*03c0*/  @!P1 BRA `(.L_x_11) ;  /* 0x0000000000b49947 */ /* 0x000fea0003800000 */
[----:B------:R-:W-:Y:S01]  /*03d0*/  PLOP3.LUT P0, PT, PT, PT, PT, 0x8, 0x80 ;  /* 0x000000000080781c */ /* 0x000fe20003f0e170 */
[----:B------:R-:W-:-:S12]  /*03e0*/  VIADD R0, R4, 0xffffe800 ;  /* 0xffffe80004007836 */ /* 0x000fd80000000000 */
.L_x_12:
[----:B------:R-:W0:Y:S02]  /*03f0*/  LDC.64 R32, c[0x0][0x380] ;  /* 0x0000e000ff207b82 */ /* 0x000e240000000a00 */
[----:B0-----:R-:W-:-:S05]  /*0400*/  IMAD.WIDE R14, R7, 0x8, R32 ;  /* 0x00000008070e7825 */ /* 0x001fca00078e0220 */
[----:B------:R-:W2:Y:S04]  /*0410*/  LDG.E.64.CONSTANT R8, desc[UR6][R14.64] ;  /* 0x000000060e087981 */ /* 0x000ea8000c1e9b00 */
[----:B------:R-:W3:Y:S04]  /*0420*/  LDG.E.64.CONSTANT R10, desc[UR6][R14.64+0x1000] ;  /* 0x001000060e0a7981 */ /* 0x000ee8000c1e9b00 */
[----:B------:R-:W4:Y:S01]  /*0430*/  LDG.E.64.CONSTANT R12, desc[UR6][R14.64+0x2000] ;  /* 0x002000060e0c7981 */ /* 0x000f22000c1e9b00 */
[----:B------:R-:W-:-:S03]  /*0440*/  VIADD R41, R7, 0x800 ;  /* 0x0000080007297836 */ /* 0x000fc60000000000 */
[----:B------:R-:W4:Y:S01]  /*0450*/  LDG.E.64.CONSTANT R30, desc[UR6][R14.64+0x3000] ;  /* 0x003000060e1e7981 */ /* 0x000f22000c1e9b00 */
[----:B------:R-:W-:-:S05]  /*0460*/  IMAD.WIDE R40, R41, 0x8, R32 ;  /* 0x0000000829287825 */ /* 0x000fca00078e0220 */
[----:B------:R-:W4:Y:S04]  /*0470*/  LDG.E.64.CONSTANT R28, desc[UR6][R40.64] ;  /* 0x00000006281c7981 */ /* 0x000f28000c1e9b00 */
[----:B------:R-:W4:Y:S04]  /*0480*/  LDG.E.64.CONSTANT R26, desc[UR6][R40.64+0x1000] ;  /* 0x00100006281a7981 */ /* 0x000f28000c1e9b00 */
        /* <DEDUP_REMOVED lines=12> */
[----:B------:R-:W4:Y:S04]  /*0550*/  LDG.E.64.CONSTANT R34, desc[UR6][R44.64+0x2000] ;  /* 0x002000062c227981 */ /* 0x000f28000c1e9b00 */
[----:B------:R-:W4:Y:S01]  /*0560*/  LDG.E.64.CONSTANT R32, desc[UR6][R44.64+0x3000] ;  /* 0x003000062c207981 */ /* 0x000f22000c1e9b00 */
[----:B------:R-:W-:-:S05]  /*0570*/  VIADD R7, R7, 0x2000 ;  /* 0x0000200007077836 */ /* 0x000fca0000000000 */
[----:B------:R-:W-:Y:S01]  /*0580*/  ISETP.GE.AND P1, PT, R7, R0, PT ;  /* 0x000000000700720c */ /* 0x000fe20003f26270 */
[----:B--2--5:R-:W-:-:S08]  /*0590*/  DADD R8, R8, R2 ;  /* 0x0000000008087229 */ /* 0x024fd00000000002 */
[----:B---3--:R-:W-:-:S08]  /*05a0*/  DADD R8, R8, R10 ;  /* 0x0000000008087229 */ /* 0x008fd0000000000a */
[----:B----4-:R-:W-:-:S08]  /*05b0*/  DADD R8, R8, R12 ;  /* 0x0000000008087229 */ /* 0x010fd0000000000c */
[----:B------:R-:W-:-:S08]  /*05c0*/  DADD R8, R8, R30 ;  /* 0x0000000008087229 */ /* 0x000fd0000000001e */
        /* <DEDUP_REMOVED lines=11> */
[----:B------:R-:W-:Y:S01]  /*0680*/  DADD R2, R8, R32 ;  /* 0x0000000008027229 */ /* 0x000fe20000000020 */
[----:B------:R-:W-:Y:S10]  /*0690*/  @!P1 BRA `(.L_x_12) ;  /* 0xfffffffc00549947 */ /* 0x000ff4000383ffff */
.L_x_11:
[----:B------:R-:W-:Y:S05]  /*06a0*/  BSYNC.RECONVERGENT B2 ;  /* 0x0000000000027941 */ /* 0x000fea0003800200 */
.L_x_10:
[----:B------:R-:W-:Y:S01]  /*06b0*/  IMAD.IADD R0, R4, 0x1, -R7 ;  /* 0x0000000104007824 */ /* 0x000fe200078e0a07 */
[----:B------:R-:W-:Y:S04]  /*06c0*/  BSSY.RECONVERGENT B2, `(.L_x_13) ;  /* 0x0000019000027945 */ /* 0x000fe80003800200 */
[----:B------:R-:W-:-:S13]  /*06d0*/  ISETP.GT.AND P1, PT, R0, 0x800, PT ;  /* 0x000008000000780c */ /* 0x000fda0003f24270 */
[----:B------:R-:W-:Y:S05]  /*06e0*/  @!P1 BRA `(.L_x_14) ;  /* 0x0000000000589947 */ /* 0x000fea0003800000 */
        /* <DEDUP_REMOVED lines=12> */
[----:B------:R-:W-:Y:S01]  /*07b0*/  PLOP3.LUT P0, PT, PT, PT, PT, 0x8, 0x80 ;  /* 0x000000000080781c */ /* 0x000fe20003f0e170 */
[----:B------:R-:W-:Y:S01]  /*07c0*/  VIADD R7, R7, 0x1000 ;  /* 0x0000100007077836 */ /* 0x000fe20000000000 */
[----:B--2--5:R-:W-:-:S08]  /*07d0*/  DADD R10, R2, R10 ;  /* 0x00000000020a7229 */ /* 0x024fd0000000000a */
[----:B---3--:R-:W-:-:S08]  /*07e0*/  DADD R10, R10, R12 ;  /* 0x000000000a0a7229 */ /* 0x008fd0000000000c */
[----:B----4-:R-:W-:-:S08]  /*07f0*/  DADD R10, R10, R14 ;  /* 0x000000000a0a7229 */ /* 0x010fd0000000000e */
[----:B------:R-:W-:-:S08]  /*0800*/  DADD R10, R10, R16 ;  /* 0x000000000a0a7229 */ /* 0x000fd00000000010 */
[----:B------:R-:W-:-:S08]  /*0810*/  DADD R10, R10, R20 ;  /* 0x000000000a0a7229 */ /* 0x000fd00000000014 */
[----:B------:R-:W-:-:S08]  /*0820*/  DADD R10, R10, R22 ;  /* 0x000000000a0a7229 */ /* 0x000fd00000000016 */
[----:B------:R-:W-:-:S08]  /*0830*/  DADD R10, R10, R24 ;  /* 0x000000000a0a7229 */ /* 0x000fd00000000018 */
[----:B------:R-:W-:-:S11]  /*0840*/  DADD R2, R10, R26 ;  /* 0x000000000a027229 */ /* 0x000fd6000000001a */
.L_x_14:
[----:B------:R-:W-:Y:S05]  /*0850*/  BSYNC.RECONVERGENT B2 ;  /* 0x0000000000027941 */ /* 0x000fea0003800200 */
.L_x_13:
[----:B------:R-:W-:-:S13]  /*0860*/  ISETP.LT.OR P0, PT, R7, R4, P0 ;  /* 0x000000040700720c */ /* 0x000fda0000701670 */
[----:B------:R-:W-:Y:S05]  /*0870*/  @!P0 BRA `(.L_x_6) ;  /* 0x0000000000288947 */ /* 0x000fea0003800000 */
[----:B------:R-:W0:Y:S02]  /*0880*/  LDC.64 R8, c[0x0][0x380] ;  /* 0x0000e000ff087b82 */ /* 0x000e240000000a00 */
[----:B0-----:R-:W-:-:S05]  /*0890*/  IMAD.WIDE R6, R7, 0x8, R8 ;  /* 0x0000000807067825 */ /* 0x001fca00078e0208 */
[----:B------:R-:W2:Y:S04]  /*08a0*/  LDG.E.64.CONSTANT R8, desc[UR6][R6.64] ;  /* 0x0000000606087981 */ /* 0x000ea8000c1e9b00 */
[----:B------:R-:W3:Y:S04]  /*08b0*/  LDG.E.64.CONSTANT R10, desc[UR6][R6.64+0x1000] ;  /* 0x00100006060a7981 */ /* 0x000ee8000c1e9b00 */
[----:B------:R-:W4:Y:S04]  /*08c0*/  LDG.E.64.CONSTANT R12, desc[UR6][R6.64+0x2000] ;  /* 0x00200006060c7981 */ /* 0x000f28000c1e9b00 */
[----:B------:R-:W4:Y:S01]  /*08d0*/  LDG.E.64.CONSTANT R14, desc[UR6][R6.64+0x3000] ;  /* 0x00300006060e7981 */ /* 0x000f22000c1e9b00 */
[----:B--2--5:R-:W-:-:S08]  /*08e0*/  DADD R8, R2, R8 ;  /* 0x0000000002087229 */ /* 0x024fd00000000008 */
[----:B---3--:R-:W-:-:S08]  /*08f0*/  DADD R8, R8, R10 ;  /* 0x0000000008087229 */ /* 0x008fd0000000000a */
[----:B----4-:R-:W-:-:S08]  /*0900*/  DADD R8, R8, R12 ;  /* 0x0000000008087229 */ /* 0x010fd0000000000c */
[----:B------:R-:W-:-:S11]  /*0910*/  DADD R2, R8, R14 ;  /* 0x0000000008027229 */ /* 0x000fd6000000000e */
.L_x_6:
[----:B------:R-:W-:Y:S05]  /*0920*/  BSYNC.RECONVERGENT B1 ;  /* 0x0000000000017941 */ /* 0x000fea0003800200 */
.L_x_5:
[----:B------:R-:W-:-:S13]  /*0930*/  ISETP.GE.AND P0, PT, R4, 0x200, PT ;  /* 0x000002000400780c */ /* 0x000fda0003f06270 */
[----:B------:R-:W-:Y:S05]  /*0940*/  @!P0 BRA `(.L_x_15) ;  /* 0x0000000400148947 */ /* 0x000fea0003800000 */
[----:B------:R-:W0:Y:S01]  /*0950*/  S2R R12, SR_LANEID ;  /* 0x00000000000c7919 */ /* 0x000e220000000000 */
[----:B-----5:R-:W-:Y:S04]  /*0960*/  SHFL.DOWN PT, R6, R2, 0x1, 0x1f ;  /* 0x08201f0002067f89 */ /* 0x020fe800000e0000 */
[----:B------:R-:W1:Y:S02]  /*0970*/  SHFL.DOWN PT, R7, R3, 0x1, 0x1f ;  /* 0x08201f0003077f89 */ /* 0x000e6400000e0000 */
[----:B-1----:R-:W-:Y:S01]  /*0980*/  DADD R6, R6, R2 ;  /* 0x0000000006067229 */ /* 0x002fe20000000002 */
[C---:B0-----:R-:W-:Y:S02]  /*0990*/  ISETP.GT.AND P0, PT, R12.reuse, 0x1e, PT ;  /* 0x0000001e0c00780c */ /* 0x041fe40003f04270 */
[----:B------:R-:W-:-:S07]  /*09a0*/  ISETP.NE.AND P1, PT, R12, RZ, PT ;  /* 0x000000ff0c00720c */ /* 0x000fce0003f25270 */
[----:B------:R-:W-:Y:S02]  /*09b0*/  FSEL R8, R2, R6, P0 ;  /* 0x0000000602087208 */ /* 0x000fe40000000000 */
[----:B------:R-:W-:Y:S02]  /*09c0*/  FSEL R9, R3, R7, P0 ;  /* 0x0000000703097208 */ /* 0x000fe40000000000 */
[----:B------:R-:W-:Y:S01]  /*09d0*/  ISETP.GT.AND P0, PT, R12, 0x1d, PT ;  /* 0x0000001d0c00780c */ /* 0x000fe20003f04270 */
[----:B------:R-:W-:Y:S01]  /*09e0*/  SHFL.DOWN PT, R6, R8, 0x2, 0x1f ;  /* 0x08401f0008067f89 */ /* 0x000fe200000e0000 */
[----:B------:R-:W-:Y:S02]  /*09f0*/  @!P1 MOV R4, 0x400 ;  /* 0x0000040000049802 */ /* 0x000fe40000000f00 */
[----:B------:R-:W-:Y:S01]  /*0a00*/  @!P1 SHF.R.U32.HI R0, RZ, 0x2, R5 ;  /* 0x00000002ff009819 */ /* 0x000fe20000011605 */
[----:B------:R-:W0:Y:S03]  /*0a10*/  SHFL.DOWN PT, R7, R9, 0x2, 0x1f ;  /* 0x08401f0009077f89 */ /* 0x000e2600000e0000 */
[----:B------:R-:W-:Y:S01]  /*0a20*/  @!P1 LOP3.LUT R0, R0, 0xf8, RZ, 0xc0, !PT ;  /* 0x000000f800009812 */ /* 0x000fe200078ec0ff */
[----:B0-----:R-:W-:-:S10]  /*0a30*/  DADD R6, R6, R8 ;  /* 0x0000000006067229 */ /* 0x001fd40000000008 */
[----:B------:R-:W-:Y:S02]  /*0a40*/  FSEL R6, R8, R6, P0 ;  /* 0x0000000608067208 */ /* 0x000fe40000000000 */
[----:B------:R-:W-:Y:S02]  /*0a50*/  FSEL R7, R9, R7, P0 ;  /* 0x0000000709077208 */ /* 0x000fe40000000000 */
[----:B------:R-:W-:Y:S01]  /*0a60*/  ISETP.GT.AND P0, PT, R12, 0x1b, PT ;  /* 0x0000001b0c00780c */ /* 0x000fe20003f04270 */
[----:B------:R-:W-:Y:S04]  /*0a70*/  SHFL.DOWN PT, R2, R6, 0x4, 0x1f ;  /* 0x08801f0006027f89 */ /* 0x000fe800000e0000 */
[----:B------:R-:W0:Y:S01]  /*0a80*/  SHFL.DOWN PT, R3, R7, 0x4, 0x1f ;  /* 0x08801f0007037f89 */ /* 0x000e2200000e0000 */
[----:B------:R-:W1:Y:S01]  /*0a90*/  @!P1 S2R R9, SR_CgaCtaId ;  /* 0x0000000000099919 */ /* 0x000e620000008800 */
[----:B0-----:R-:W-:-:S10]  /*0aa0*/  DADD R2, R2, R6 ;  /* 0x0000000002027229 */ /* 0x001fd40000000006 */
[----:B------:R-:W-:Y:S02]  /*0ab0*/  FSEL R10, R6, R2, P0 ;  /* 0x00000002060a7208 */ /* 0x000fe40000000000 */
[----:B------:R-:W-:Y:S02]  /*0ac0*/  FSEL R11, R7, R3, P0 ;  /* 0x00000003070b7208 */ /* 0x000fe40000000000 */
[----:B------:R-:W-:Y:S01]  /*0ad0*/  ISETP.GT.AND P0, PT, R12, 0x17, PT ;  /* 0x000000170c00780c */ /* 0x000fe20003f04270 */
[----:B------:R-:W-:Y:S04]  /*0ae0*/  SHFL.DOWN PT, R2, R10, 0x8, 0x1f ;  /* 0x09001f000a027f89 */ /* 0x000fe800000e0000 */
[----:B------:R-:W0:Y:S02]  /*0af0*/  SHFL.DOWN PT, R3, R11, 0x8, 0x1f ;  /* 0x09001f000b037f89 */ /* 0x000e2400000e0000 */
[----:B0-----:R-:W-:-:S10]  /*0b00*/  DADD R2, R2, R10 ;  /* 0x0000000002027229 */ /* 0x001fd4000000000a */
[----:B------:R-:W-:Y:S02]  /*0b10*/  FSEL R6, R10, R2, P0 ;  /* 0x000000020a067208 */ /* 0x000fe40000000000 */
[----:B------:R-:W-:Y:S02]  /*0b20*/  FSEL R7, R11, R3, P0 ;  /* 0x000000030b077208 */ /* 0x000fe40000000000 */
[----:B-1----:R-:W-:Y:S01]  /*0b30*/  @!P1 LEA R11, R9, R4, 0x18 ;  /* 0x00000004090b9211 */ /* 0x002fe200078ec0ff */
[----:B------:R-:W-:Y:S01]  /*0b40*/  SHFL.DOWN PT, R2, R6, 0x10, 0x1f ;  /* 0x0a001f0006027f89 */ /* 0x000fe200000e0000 */
[----:B------:R-:W-:-:S03]  /*0b50*/  ISETP.NE.AND P0, PT, R5, RZ, PT ;  /* 0x000000ff0500720c */ /* 0x000fc60003f05270 */
[----:B------:R-:W0:Y:S01]  /*0b60*/  SHFL.DOWN PT, R3, R7, 0x10, 0x1f ;  /* 0x0a001f0007037f89 */ /* 0x000e2200000e0000 */
[----:B------:R-:W-:Y:S01]  /*0b70*/  @!P1 IMAD.IADD R11, R0, 0x1, R11 ;  /* 0x00000001000b9824 */ /* 0x000fe200078e020b */
[----:B0-----:R-:W-:-:S07]  /*0b80*/  DADD R8, R2, R6 ;  /* 0x0000000002087229 */ /* 0x001fce0000000006 */
[----:B------:R1:W-:Y:S01]  /*0b90*/  @!P1 STS.64 [R11+0x10], R8 ;  /* 0x000010080b009388 */ /* 0x0003e20000000a00 */
[----:B------:R-:W-:Y:S01]  /*0ba0*/  BAR.SYNC.DEFER_BLOCKING 0x0 ;  /* 0x0000000000007b1d */ /* 0x000fe20000010000 */
[----:B------:R-:W-:-:S04]  /*0bb0*/  ISETP.GT.AND P1, PT, R12, 0xf, PT ;  /* 0x0000000f0c00780c */ /* 0x000fc80003f24270 */
[----:B------:R-:W-:Y:S02]  /*0bc0*/  FSEL R2, R6, R8, P1 ;  /* 0x0000000806027208 */ /* 0x000fe40000800000 */
[----:B------:R-:W-:Y:S01]  /*0bd0*/  FSEL R3, R7, R9, P1 ;  /* 0x0000000907037208 */ /* 0x000fe20000800000 */
[----:B------:R-:W-:Y:S06]  /*0be0*/  @P0 BRA `(.L_x_16) ;  /* 0x0000001800440947 */ /* 0x000fec0003800000 */
[----:B------:R-:W0:Y:S01]  /*0bf0*/  S2UR UR5, SR_CgaCtaId ;  /* 0x00000000000579c3 */ /* 0x000e220000008800 */
[----:B------:R-:W-:Y:S02]  /*0c00*/  UMOV UR4, 0x400 ;  /* 0x0000040000047882 */ /* 0x000fe40000000000 */
[----:B0-----:R-:W-:-:S09]  /*0c10*/  ULEA UR4, UR5, UR4, 0x18 ;  /* 0x0000000405047291 */ /* 0x001fd2000f8ec0ff */
[----:B------:R-:W0:Y:S04]  /*0c20*/  LDS.64 R4, [UR4+0x18] ;  /* 0x00001804ff047984 */ /* 0x000e280008000a00 */
[----:B-1----:R-:W1:Y:S04]  /*0c30*/  LDS.128 R8, [UR4+0x20] ;  /* 0x00002004ff087984 */ /* 0x002e680008000c00 */
[----:B------:R-:W2:Y:S01]  /*0c40*/  LDS.128 R12, [UR4+0x30] ;  /* 0x00003004ff0c7984 */ /* 0x000ea20008000c00 */
[----:B0-----:R-:W-:-:S03]  /*0c50*/  DADD R2, R2, R4 ;  /* 0x0000000002027229 */ /* 0x001fc60000000004 */
[----:B------:R-:W0:Y:S05]  /*0c60*/  LDS.128 R4, [UR4+0x40] ;  /* 0x00004004ff047984 */ /* 0x000e2a0008000c00 */
[----:B-1----:R-:W-:-:S08]  /*0c70*/  DADD R2, R2, R8 ;  /* 0x0000000002027229 */ /* 0x002fd00000000008 */
[----:B------:R-:W-:Y:S01]  /*0c80*/  DADD R2, R2, R10 ;  /* 0x0000000002027229 */ /* 0x000fe2000000000a */
[----:B------:R-:W1:Y:S07]  /*0c90*/  LDS.128 R8, [UR4+0x50] ;  /* 0x00005004ff087984 */ /* 0x000e6e0008000c00 */
[----:B--2---:R-:W-:-:S08]  /*0ca0*/  DADD R2, R2, R12 ;  /* 0x0000000002027229 */ /* 0x004fd0000000000c */
[----:B------:R-:W-:Y:S01]  /*0cb0*/  DADD R2, R2, R14 ;  /* 0x0000000002027229 */ /* 0x000fe2000000000e */
[----:B------:R-:W2:Y:S07]  /*0cc0*/  LDS.128 R12, [UR4+0x60] ;  /* 0x00006004ff0c7984 */ /* 0x000eae0008000c00 */
[----:B0-----:R-:W-:-:S08]  /*0cd0*/  DADD R2, R2, R4 ;  /* 0x0000000002027229 */ /* 0x001fd00000000004 */
[----:B------:R-:W-:Y:S01]  /*0ce0*/  DADD R2, R2, R6 ;  /* 0x0000000002027229 */ /* 0x000fe20000000006 */
[----:B------:R-:W0:Y:S07]  /*0cf0*/  LDS.128 R4, [UR4+0x70] ;  /* 0x00007004ff047984 */ /* 0x000e2e0008000c00 */
[----:B-1----:R-:W-:-:S08]  /*0d00*/  DADD R2, R2, R8 ;  /* 0x0000000002027229 */ /* 0x002fd00000000008 */
[----:B------:R-:W-:Y:S01]  /*0d10*/  DADD R2, R2, R10 ;  /* 0x0000000002027229 */ /* 0x000fe2000000000a */
[----:B------:R-:W1:Y:S07]  /*0d20*/  LDS.128 R8, [UR4+0x80] ;  /* 0x00008004ff087984 */ /* 0x000e6e0008000c00 */
[----:B--2---:R-:W-:-:S08]  /*0d30*/  DADD R2, R2, R12 ;  /* 0x0000000002027229 */ /* 0x004fd0000000000c */
[----:B------:R-:W-:-:S08]  /*0d40*/  DADD R2, R2, R14 ;  /* 0x0000000002027229 */ /* 0x000fd0000000000e */
[----:B0-----:R-:W-:-:S08]  /*0d50*/  DADD R2, R2, R4 ;  /* 0x0000000002027229 */ /* 0x001fd00000000004 */
[----:B------:R-:W-:-:S08]  /*0d60*/  DADD R2, R2, R6 ;  /* 0x0000000002027229 */ /* 0x000fd00000000006 */
[----:B-1----:R-:W-:-:S08]  /*0d70*/  DADD R2, R2, R8 ;  /* 0x0000000002027229 */ /* 0x002fd00000000008 */
[----:B------:R-:W-:Y:S01]  /*0d80*/  DADD R2, R2, R10 ;  /* 0x0000000002027229 */ /* 0x000fe2000000000a */
[----:B------:R-:W-:Y:S10]  /*0d90*/  BRA `(.L_x_16) ;  /* 0x0000001400d87947 */ /* 0x000ff40003800000 */
.L_x_15:
[----:B------:R-:W-:Y:S01]  /*0da0*/  LOP3.LUT R0, R5, 0x3e0, RZ, 0xc0, !PT ;  /* 0x000003e005007812 */ /* 0x000fe200078ec0ff */
[----:B------:R-:W0:Y:S03]  /*0db0*/  S2R R10, SR_LANEID ;  /* 0x00000000000a7919 */ /* 0x000e260000000000 */
[----:B------:R-:W-:Y:S01]  /*0dc0*/  LOP3.LUT R9, RZ, R0, RZ, 0x33, !PT ;  /* 0x00000000ff097212 */ /* 0x000fe200078e33ff */
[----:B------:R-:W-:-:S04]  /*0dd0*/  VIADD R7, R0, 0x20 ;  /* 0x0000002000077836 */ /* 0x000fc80000000000 */
[----:B------:R-:W-:Y:S01]  /*0de0*/  IMAD.IADD R9, R9, 0x1, R4 ;  /* 0x0000000109097824 */ /* 0x000fe200078e0204 */
[----:B------:R-:W-:-:S04]  /*0df0*/  ISETP.GT.AND P0, PT, R7, R4, PT ;  /* 0x000000040700720c */ /* 0x000fc80003f04270 */
[----:B------:R-:W-:-:S05]  /*0e00*/  SEL R11, R9, 0x1f, P0 ;  /* 0x0000001f090b7807 */ /* 0x000fca0000000000 */
[----:B-----5:R-:W-:Y:S04]  /*0e10*/  SHFL.DOWN PT, R6, R2, 0x1, R11 ;  /* 0x0820000002067989 */ /* 0x020fe800000e000b */
[----:B------:R-:W1:Y:S01]  /*0e20*/  SHFL.DOWN PT, R7, R3, 0x1, R11 ;  /* 0x0820000003077989 */ /* 0x000e6200000e000b */
[C---:B0-----:R-:W-:Y:S01]  /*0e30*/  ISETP.GE.AND P0, PT, R10.reuse, R11, PT ;  /* 0x0000000b0a00720c */ /* 0x041fe20003f06270 */
[C---:B------:R-:W-:Y:S01]  /*0e40*/  VIADD R0, R10.reuse, 0x2 ;  /* 0x000000020a007836 */ /* 0x040fe20000000000 */
[----:B------:R-:W-:Y:S01]  /*0e50*/  ISETP.NE.AND P1, PT, R10, RZ, PT ;  /* 0x000000ff0a00720c */ /* 0x000fe20003f25270 */
[----:B-1----:R-:W-:-:S12]  /*0e60*/  DADD R6, R6, R2 ;  /* 0x0000000006067229 */ /* 0x002fd80000000002 */
[----:B------:R-:W0:Y:S01]  /*0e70*/  @!P1 S2R R12, SR_CgaCtaId ;  /* 0x00000000000c9919 */ /* 0x000e220000008800 */
[----:B------:R-:W-:Y:S02]  /*0e80*/  FSEL R8, R6, R2, !P0 ;  /* 0x0000000206087208 */ /* 0x000fe40004000000 */
[----:B------:R-:W-:Y:S02]  /*0e90*/  FSEL R9, R7, R3, !P0 ;  /* 0x0000000307097208 */ /* 0x000fe40004000000 */
[----:B------:R-:W-:Y:S01]  /*0ea0*/  ISETP.GT.AND P0, PT, R0, R11, PT ;  /* 0x0000000b0000720c */ /* 0x000fe20003f04270 */
[----:B------:R-:W-:Y:S01]  /*0eb0*/  SHFL.DOWN PT, R6, R8, 0x2, R11 ;  /* 0x0840000008067989 */ /* 0x000fe200000e000b */
[----:B------:R-:W-:-:S03]  /*0ec0*/  VIADD R0, R10, 0x4 ;  /* 0x000000040a007836 */ /* 0x000fc60000000000 */
[----:B------:R-:W1:Y:S02]  /*0ed0*/  SHFL.DOWN PT, R7, R9, 0x2, R11 ;  /* 0x0840000009077989 */ /* 0x000e6400000e000b */
[----:B-1----:R-:W-:-:S10]  /*0ee0*/  DADD R6, R6, R8 ;  /* 0x0000000006067229 */ /* 0x002fd40000000008 */
[----:B------:R-:W-:Y:S02]  /*0ef0*/  FSEL R6, R8, R6, P0 ;  /* 0x0000000608067208 */ /* 0x000fe40000000000 */
[----:B------:R-:W-:Y:S02]  /*0f00*/  FSEL R7, R9, R7, P0 ;  /* 0x0000000709077208 */ /* 0x000fe40000000000 */
        /* <DEDUP_REMOVED lines=16> */
[----:B------:R-:W-:Y:S02]  /*1010*/  @!P1 MOV R9, 0x400 ;  /* 0x0000040000099802 */ /* 0x000fe40000000f00 */
[----:B------:R-:W-:Y:S01]  /*1020*/  @!P1 SHF.R.U32.HI R8, RZ, 0x2, R5 ;  /* 0x00000002ff089819 */ /* 0x000fe20000011605 */
[----:B------:R-:W1:Y:S01]  /*1030*/  SHFL.DOWN PT, R3, R7, 0x10, R11 ;  /* 0x0a00000007037989 */ /* 0x000e6200000e000b */
[----:B0-----:R-:W-:-:S02]  /*1040*/  @!P1 LEA R9, R12, R9, 0x18 ;  /* 0x000000090c099211 */ /* 0x001fc400078ec0ff */
[----:B------:R-:W-:-:S05]  /*1050*/  @!P1 LOP3.LUT R8, R8, 0xf8, RZ, 0xc0, !PT ;  /* 0x000000f808089812 */ /* 0x000fca00078ec0ff */
[----:B------:R-:W-:Y:S01]  /*1060*/  @!P1 IMAD.IADD R9, R8, 0x1, R9 ;  /* 0x0000000108099824 */ /* 0x000fe200078e0209 */
[----:B-1----:R-:W-:-:S10]  /*1070*/  DADD R2, R2, R6 ;  /* 0x0000000002027229 */ /* 0x002fd40000000006 */
[----:B------:R-:W-:Y:S02]  /*1080*/  FSEL R2, R6, R2, P0 ;  /* 0x0000000206027208 */ /* 0x000fe40000000000 */
[----:B------:R-:W-:Y:S02]  /*1090*/  FSEL R3, R7, R3, P0 ;  /* 0x0000000307037208 */ /* 0x000fe40000000000 */
[----:B------:R-:W-:-:S03]  /*10a0*/  ISETP.NE.AND P0, PT, R5, RZ, PT ;  /* 0x000000ff0500720c */ /* 0x000fc60003f05270 */
[----:B------:R0:W-:Y:S01]  /*10b0*/  @!P1 STS.64 [R9+0x10], R2 ;  /* 0x0000100209009388 */ /* 0x0001e20000000a00 */
[----:B------:R-:W-:Y:S09]  /*10c0*/  BAR.SYNC.DEFER_BLOCKING 0x0 ;  /* 0x0000000000007b1d */ /* 0x000ff20000010000 */
[----:B------:R-:W-:Y:S05]  /*10d0*/  @P0 BRA `(.L_x_16) ;  /* 0x0000001400080947 */ /* 0x000fea0003800000 */
[----:B------:R-:W1:Y:S01]  /*10e0*/  S2UR UR5, SR_CgaCtaId ;  /* 0x00000000000579c3 */ /* 0x000e620000008800 */
[----:B------:R-:W-:Y:S01]  /*10f0*/  UMOV UR4, 0x400 ;  /* 0x0000040000047882 */ /* 0x000fe20000000000 */
[----:B------:R-:W-:Y:S01]  /*1100*/  ISETP.GT.AND P1, PT, R4, 0x20, PT ;  /* 0x000000200400780c */ /* 0x000fe20003f24270 */
[----:B-1----:R-:W-:-:S09]  /*1110*/  ULEA UR4, UR5, UR4, 0x18 ;  /* 0x0000000405047291 */ /* 0x002fd2000f8ec0ff */
[----:B------:R-:W1:Y:S04]  /*1120*/  LDS.64 R6, [UR4+0x18] ;  /* 0x00001804ff067984 */ /* 0x000e680008000a00 */
[----:B------:R-:W2:Y:S04]  /*1130*/  LDS.128 R12, [UR4+0x20] ;  /* 0x00002004ff0c7984 */ /* 0x000ea80008000c00 */
[----:B0-----:R-:W0:Y:S01]  /*1140*/  LDS.128 R8, [UR4+0x30] ;  /* 0x00003004ff087984 */ /* 0x001e220008000c00 */
[----:B-1----:R-:W-:-:S10]  /*1150*/  DADD R6, R2, R6 ;  /* 0x0000000002067229 */ /* 0x002fd40000000006 */
[----:B------:R-:W-:Y:S02]  /*1160*/  FSEL R2, R6, R2, P1 ;  /* 0x0000000206027208 */ /* 0x000fe40000800000 */
[----:B------:R-:W-:Y:S02]  /*1170*/  FSEL R3, R7, R3, P1 ;  /* 0x0000000307037208 */ /* 0x000fe40000800000 */
[----:B------:R-:W-:-:S04]  /*1180*/  ISETP.GT.AND P1, PT, R4, 0x40, PT ;  /* 0x000000400400780c */ /* 0x000fc80003f24270 */
[----:B--2---:R-:W-:-:S10]  /*1190*/  DADD R12, R12, R2 ;  /* 0x000000000c0c7229 */ /* 0x004fd40000000002 */
[----:B------:R-:W-:Y:S02]  /*11a0*/  FSEL R2, R12, R2, P1 ;  /* 0x000000020c027208 */ /* 0x000fe40000800000 */
[----:B------:R-:W-:Y:S02]  /*11b0*/  FSEL R3, R13, R3, P1 ;  /* 0x000000030d037208 */ /* 0x000fe40000800000 */
[----:B------:R-:W-:-:S04]  /*11c0*/  ISETP.GT.AND P1, PT, R4, 0x60, PT ;  /* 0x000000600400780c */ /* 0x000fc80003f24270 */
[----:B------:R-:W-:-:S10]  /*11d0*/  DADD R14, R2, R14 ;  /* 0x00000000020e7229 */ /* 0x000fd4000000000e */
[----:B------:R-:W-:Y:S02]  /*11e0*/  FSEL R2, R14, R2, P1 ;  /* 0x000000020e027208 */ /* 0x000fe40000800000 */
[----:B------:R-:W-:Y:S02]  /*11f0*/  FSEL R3, R15, R3, P1 ;  /* 0x000000030f037208 */ /* 0x000fe40000800000 */
[----:B------:R-:W1:Y:S01]  /*1200*/  LDS.128 R12, [UR4+0x40] ;  /* 0x00004004ff0c7984 */ /* 0x000e620008000c00 */
[----:B------:R-:W-:-:S03]  /*1210*/  ISETP.GT.AND P1, PT, R4, 0x80, PT ;  /* 0x000000800400780c */ /* 0x000fc60003f24270 */
[----:B0-----:R-:W-:-:S10]  /*1220*/  DADD R8, R8, R2 ;  /* 0x0000000008087229 */ /* 0x001fd40000000002 */
[----:B------:R-:W-:Y:S02]  /*1230*/  FSEL R2, R8, R2, P1 ;  /* 0x0000000208027208 */ /* 0x000fe40000800000 */
[----:B------:R-:W-:Y:S02]  /*1240*/  FSEL R3, R9, R3, P1 ;  /* 0x0000000309037208 */ /* 0x000fe40000800000 */
[----:B------:R-:W-:-:S04]  /*1250*/  ISETP.GT.AND P1, PT, R4, 0xa0, PT ;  /* 0x000000a00400780c */ /* 0x000fc80003f24270 */
[----:B------:R-:W-:-:S10]  /*1260*/  DADD R10, R2, R10 ;  /* 0x00000000020a7229 */ /* 0x000fd4000000000a */
[----:B------:R-:W-:Y:S02]  /*1270*/  FSEL R2, R10, R2, P1 ;  /* 0x000000020a027208 */ /* 0x000fe40000800000 */
[----:B------:R-:W-:Y:S02]  /*1280*/  FSEL R3, R11, R3, P1 ;  /* 0x000000030b037208 */ /* 0x000fe40000800000 */
[----:B------:R-:W0:Y:S01]  /*1290*/  LDS.128 R8, [UR4+0x50] ;  /* 0x00005004ff087984 */ /* 0x000e220008000c00 */
[----:B------:R-:W-:-:S03]  /*12a0*/  ISETP.GT.AND P1, PT, R4, 0xc0, PT ;  /* 0x000000c00400780c */ /* 0x000fc60003f24270 */
[----:B-1----:R-:W-:-:S10]  /*12b0*/  DADD R12, R12, R2 ;  /* 0x000000000c0c7229 */ /* 0x002fd40000000002 */
        /* <DEDUP_REMOVED lines=33> */
[----:B------:R-:W-:-:S04]  /*14d0*/  ISETP.GT.AND P1, PT, R4, 0x1c0, PT ;  /* 0x000001c00400780c */ /* 0x000fc80003f24270 */
[----:B-1----:R-:W-:-:S10]  /*14e0*/  DADD R12, R12, R2 ;  /* 0x000000000c0c7229 */ /* 0x002fd40000000002 */
[----:B------:R-:W-:Y:S02]  /*14f0*/  FSEL R2, R12, R2, P1 ;  /* 0x000000020c027208 */ /* 0x000fe40000800000 */
[----:B------:R-:W-:Y:S02]  /*1500*/  FSEL R3, R13, R3, P1 ;  /* 0x000000030d037208 */ /* 0x000fe40000800000 */
[----:B------:R-:W-:-:S04]  /*1510*/  ISETP.GT.AND P1, PT, R4, 0x1e0, PT ;  /* 0x000001e00400780c */ /* 0x000fc80003f24270 */
[----:B------:R-:W-:-:S10]  /*1520*/  DADD R14, R2, R14 ;  /* 0x00000000020e7229 */ /* 0x000fd4000000000e */
[----:B------:R-:W-:Y:S02]  /*1530*/  FSEL R2, R14, R2, P1 ;  /* 0x000000020e027208 */ /* 0x000fe40000800000 */
[----:B------:R-:W-:Y:S01]  /*1540*/  FSEL R3, R15, R3, P1 ;  /* 0x000000030f037208 */ /* 0x000fe20000800000 */
[----:B------:R-:W-:Y:S06]  /*1550*/  BRA `(.L_x_16) ;  /* 0x0000000c00e87947 */ /* 0x000fec0003800000 */
.L_x_2:
[----:B------:R-:W0:Y:S01]  /*1560*/  S2R R41, SR_TID.X ;  /* 0x0000000000297919 */ /* 0x000e220000002100 */
[----:B------:R-:W1:Y:S02]  /*1570*/  LDCU.64 UR4, c[0x0][0x380] ;  /* 0x00007000ff0477ac */ /* 0x000e640008000a00 */
[----:B-1----:R-:W-:Y:S02]  /*1580*/  IMAD.U32 R2, RZ, RZ, UR4 ;  /* 0x00000004ff027e24 */ /* 0x002fe4000f8e00ff */
[----:B------:R-:W-:Y:S02]  /*1590*/  IMAD.U32 R3, RZ, RZ, UR5 ;  /* 0x00000005ff037e24 */ /* 0x000fe4000f8e00ff */
[----:B0-----:R-:W-:-:S05]  /*15a0*/  IMAD.WIDE.U32 R18, R41, 0x8, R2 ;  /* 0x0000000829127825 */ /* 0x001fca00078e0002 */
[----:B------:R-:W2:Y:S04]  /*15b0*/  LDG.E.64.CONSTANT R20, desc[UR6][R18.64] ;  /* 0x0000000612147981 */ /* 0x000ea8000c1e9b00 */
[----:B------:R-:W2:Y:S04]  /*15c0*/  LDG.E.64.CONSTANT R6, desc[UR6][R18.64+0x1000] ;  /* 0x0010000612067981 */ /* 0x000ea8000c1e9b00 */
[----:B------:R-:W3:Y:S04]  /*15d0*/  LDG.E.64.CONSTANT R8, desc[UR6][R18.64+0x2000] ;  /* 0x0020000612087981 */ /* 0x000ee8000c1e9b00 */
[----:B------:R-:W4:Y:S04]  /*15e0*/  LDG.E.64.CONSTANT R10, desc[UR6][R18.64+0x3000] ;  /* 0x00300006120a7981 */ /* 0x000f28000c1e9b00 */
[----:B------:R-:W5:Y:S04]  /*15f0*/  LDG.E.64.CONSTANT R12, desc[UR6][R18.64+0x4000] ;  /* 0x00400006120c7981 */ /* 0x000f68000c1e9b00 */
[----:B------:R-:W5:Y:S04]  /*1600*/  LDG.E.64.CONSTANT R14, desc[UR6][R18.64+0x5000] ;  /* 0x00500006120e7981 */ /* 0x000f68000c1e9b00 */
[----:B------:R-:W5:Y:S01]  /*1610*/  LDG.E.64.CONSTANT R16, desc[UR6][R18.64+0x6000] ;  /* 0x0060000612107981 */ /* 0x000f62000c1e9b00 */
[----:B------:R-:W-:Y:S01]  /*1620*/  ISETP.GE.U32.AND P0, PT, R4, 0x1c00, PT ;  /* 0x00001c000400780c */ /* 0x000fe20003f06070 */
[----:B------:R-:W-:Y:S01]  /*1630*/  UMOV UR4, 0xe00 ;  /* 0x00000e0000047882 */ /* 0x000fe20000000000 */
[----:B--2---:R-:W-:-:S08]  /*1640*/  DADD R6, R20, R6 ;  /* 0x0000000014067229 */ /* 0x004fd00000000006 */
[----:B---3--:R-:W-:-:S08]  /*1650*/  DADD R6, R8, R6 ;  /* 0x0000000008067229 */ /* 0x008fd00000000006 */
[----:B----4-:R-:W-:-:S08]  /*1660*/  DADD R6, R10, R6 ;  /* 0x000000000a067229 */ /* 0x010fd00000000006 */
[----:B-----5:R-:W-:-:S08]  /*1670*/  DADD R6, R12, R6 ;  /* 0x000000000c067229 */ /* 0x020fd00000000006 */
[----:B------:R-:W-:-:S08]  /*1680*/  DADD R6, R14, R6 ;  /* 0x000000000e067229 */ /* 0x000fd00000000006 */
[----:B------:R-:W-:Y:S01]  /*1690*/  DADD R6, R16, R6 ;  /* 0x0000000010067229 */ /* 0x000fe20000000006 */
[----:B------:R-:W-:Y:S10]  /*16a0*/  @!P0 BRA `(.L_x_17) ;  /* 0x00000000006c8947 */ /* 0x000ff40003800000 */
[----:B------:R-:W0:Y:S01]  /*16b0*/  LDC R22, c[0x0][0x390] ;  /* 0x0000e400ff167b82 */ /* 0x000e220000000800 */
[----:B------:R-:W-:Y:S01]  /*16c0*/  VIADD R23, R4, 0xfffff200 ;  /* 0xfffff20004177836 */ /* 0x000fe20000000000 */
[----:B------:R-:W-:-:S06]  /*16d0*/  UMOV UR4, 0xe00 ;  /* 0x00000e0000047882 */ /* 0x000fcc0000000000 */
[----:B------:R-:W1:Y:S02]  /*16e0*/  LDC.64 R2, c[0x0][0x380] ;  /* 0x0000e000ff027b82 */ /* 0x000e640000000a00 */
.L_x_19:
[----:B------:R-:W-:-:S04]  /*16f0*/  VIADD R9, R41, UR4 ;  /* 0x0000000429097c36 */ /* 0x000fc80008000000 */
[----:B-1----:R-:W-:-:S05]  /*1700*/  IMAD.WIDE.U32 R8, R9, 0x8, R2 ;  /* 0x0000000809087825 */ /* 0x002fca00078e0002 */
[----:B------:R-:W2:Y:S04]  /*1710*/  LDG.E.64.CONSTANT R4, desc[UR6][R8.64] ;  /* 0x0000000608047981 */ /* 0x000ea8000c1e9b00 */
[----:B------:R-:W3:Y:S04]  /*1720*/  LDG.E.64.CONSTANT R10, desc[UR6][R8.64+0x1000] ;  /* 0x00100006080a7981 */ /* 0x000ee8000c1e9b00 */
[----:B------:R-:W4:Y:S04]  /*1730*/  LDG.E.64.CONSTANT R12, desc[UR6][R8.64+0x2000] ;  /* 0x00200006080c7981 */ /* 0x000f28000c1e9b00 */
[----:B------:R-:W5:Y:S04]  /*1740*/  LDG.E.64.CONSTANT R14, desc[UR6][R8.64+0x3000] ;  /* 0x00300006080e7981 */ /* 0x000f68000c1e9b00 */
[----:B------:R-:W5:Y:S04]  /*1750*/  LDG.E.64.CONSTANT R16, desc[UR6][R8.64+0x4000] ;  /* 0x0040000608107981 */ /* 0x000f68000c1e9b00 */
[----:B------:R-:W5:Y:S04]  /*1760*/  LDG.E.64.CONSTANT R18, desc[UR6][R8.64+0x5000] ;  /* 0x0050000608127981 */ /* 0x000f68000c1e9b00 */
[----:B------:R-:W5:Y:S01]  /*1770*/  LDG.E.64.CONSTANT R20, desc[UR6][R8.64+0x6000] ;  /* 0x0060000608147981 */ /* 0x000f62000c1e9b00 */
[----:B--2---:R-:W-:-:S08]  /*1780*/  DADD R4, R4, R6 ;  /* 0x0000000004047229 */ /* 0x004fd00000000006 */
[----:B---3--:R-:W-:-:S08]  /*1790*/  DADD R4, R10, R4 ;  /* 0x000000000a047229 */ /* 0x008fd00000000004 */
[----:B----4-:R-:W-:-:S08]  /*17a0*/  DADD R4, R12, R4 ;  /* 0x000000000c047229 */ /* 0x010fd00000000004 */
[----:B-----5:R-:W-:-:S08]  /*17b0*/  DADD R4, R14, R4 ;  /* 0x000000000e047229 */ /* 0x020fd00000000004 */
[----:B------:R-:W-:Y:S01]  /*17c0*/  DADD R16, R16, R4 ;  /* 0x0000000010107229 */ /* 0x000fe20000000004 */
[----:B0-----:R-:W-:-:S04]  /*17d0*/  IMAD.MOV.U32 R4, RZ, RZ, R22 ;  /* 0x000000ffff047224 */ /* 0x001fc800078e0016 */
[----:B------:R-:W-:-:S03]  /*17e0*/  VIADD R0, R4, -UR4 ;  /* 0x8000000404007c36 */ /* 0x000fc60008000000 */
[----:B------:R-:W-:Y:S02]  /*17f0*/  DADD R16, R18, R16 ;  /* 0x0000000012107229 */ /* 0x000fe40000000010 */
[----:B------:R-:W-:-:S06]  /*1800*/  ISETP.GE.AND P0, PT, R0, 0xe00, PT ;  /* 0x00000e000000780c */ /* 0x000fcc0003f06270 */
[----:B------:R-:W-:-:S07]  /*1810*/  DADD R6, R20, R16 ;  /* 0x0000000014067229 */ /* 0x000fce0000000010 */
[----:B------:R-:W-:Y:S05]  /*1820*/  @!P0 BRA `(.L_x_18) ;  /* 0x00000008001c8947 */ /* 0x000fea0003800000 */
[----:B------:R-:W-:-:S06]  /*1830*/  UIADD3 UR4, UPT, UPT, UR4, 0xe00, URZ ;  /* 0x00000e0004047890 */ /* 0x000fcc000fffe0ff */
[----:B------:R-:W-:-:S13]  /*1840*/  ISETP.LT.AND P0, PT, R23, UR4, PT ;  /* 0x0000000417007c0c */ /* 0x000fda000bf01270 */
[----:B------:R-:W-:Y:S05]  /*1850*/  @!P0 BRA `(.L_x_19) ;  /* 0xfffffffc00a48947 */ /* 0x000fea000383ffff */
.L_x_17:
[----:B------:R-:W-:-:S13]  /*1860*/  ISETP.LE.AND P0, PT, R4, UR4, PT ;  /* 0x0000000404007c0c */ /* 0x000fda000bf03270 */
[----:B------:R-:W-:Y:S05]  /*1870*/  @P0 BRA `(.L_x_18) ;  /* 0x0000000800080947 */ /* 0x000fea0003800000 */
[----:B------:R-:W-:Y:S01]  /*1880*/  VIADD R0, R4, -UR4 ;  /* 0x8000000404007c36 */ /* 0x000fe20008000000 */
[----:B------:R-:W-:Y:S04]  /*1890*/  BSSY.RECONVERGENT B1, `(.L_x_18) ;  /* 0x0000080000017945 */ /* 0x000fe80003800200 */
[----:B------:R-:W-:-:S13]  /*18a0*/  ISETP.GE.AND P0, PT, R41, R0, PT ;  /* 0x000000002900720c */ /* 0x000fda0003f06270 */
[----:B------:R-:W-:Y:S05]  /*18b0*/  @P0 BRA `(.L_x_20) ;  /* 0x0000000400f40947 */ /* 0x000fea0003800000 */
[----:B------:R-:W-:Y:S01]  /*18c0*/  LOP3.LUT R5, RZ, R41, RZ, 0x33, !PT ;  /* 0x00000029ff057212 */ /* 0x000fe200078e33ff */
[----:B------:R-:W-:Y:S01]  /*18d0*/  BSSY.RECONVERGENT B2, `(.L_x_21) ;  /* 0x0000014000027945 */ /* 0x000fe20003800200 */
[----:B------:R-:W-:Y:S02]  /*18e0*/  IMAD.MOV.U32 R45, RZ, RZ, R41 ;  /* 0x000000ffff2d7224 */ /* 0x000fe400078e0029 */
[----:B------:R-:W-:-:S04]  /*18f0*/  IADD3 R4, PT, PT, R4, -UR4, R5 ;  /* 0x8000000404047c10 */ /* 0x000fc8000fffe005 */
[C---:B------:R-:W-:Y:S02]  /*1900*/  LOP3.LUT R5, R4.reuse, 0x600, RZ, 0xc0, !PT ;  /* 0x0000060004057812 */ /* 0x040fe400078ec0ff */
[----:B------:R-:W-:Y:S02]  /*1910*/  ISETP.GE.U32.AND P1, PT, R4, 0x600, PT ;  /* 0x000006000400780c */ /* 0x000fe40003f26070 */
[----:B------:R-:W-:-:S13]  /*1920*/  ISETP.NE.AND P0, PT, R5, 0x600, PT ;  /* 0x000006000500780c */ /* 0x000fda0003f05270 */
[----:B------:R-:W-:Y:S05]  /*1930*/  @!P0 BRA `(.L_x_22) ;  /* 0x0000000000348947 */ /* 0x000fea0003800000 */
[----:B------:R-:W-:Y:S01]  /*1940*/  LEA.HI R4, R4, 0x1, RZ, 0x17 ;  /* 0x0000000104047811 */ /* 0x000fe200078fb8ff */
[----:B------:R-:W-:Y:S02]  /*1950*/  VIADD R9, R41, UR4 ;  /* 0x0000000429097c36 */ /* 0x000fe40008000000 */
[----:B------:R-:W-:Y:S01]  /*1960*/  IMAD.MOV.U32 R45, RZ, RZ, R41 ;  /* 0x000000ffff2d7224 */ /* 0x000fe200078e0029 */
[----:B------:R-:W-:-:S05]  /*1970*/  LOP3.LUT R4, R4, 0x3, RZ, 0xc0, !PT ;  /* 0x0000000304047812 */ /* 0x000fca00078ec0ff */
[----:B------:R-:W-:-:S07]  /*1980*/  IMAD.MOV R8, RZ, RZ, -R4 ;  /* 0x000000ffff087224 */ /* 0x000fce00078e0a04 */
.L_x_23:
[----:B------:R-:W-:-:S06]  /*1990*/  IMAD.WIDE.U32 R4, R9, 0x8, R2 ;  /* 0x0000000809047825 */ /* 0x000fcc00078e0002 */
[----:B------:R-:W2:Y:S01]  /*19a0*/  LDG.E.64.CONSTANT R4, desc[UR6][R4.64] ;  /* 0x0000000604047981 */ /* 0x000ea2000c1e9b00 */
[----:B------:R-:W-:Y:S02]  /*19b0*/  VIADD R8, R8, 0x1 ;  /* 0x0000000108087836 */ /* 0x000fe40000000000 */
[----:B------:R-:W-:Y:S02]  /*19c0*/  VIADD R45, R45, 0x200 ;  /* 0x000002002d2d7836 */ /* 0x000fe40000000000 */
[----:B------:R-:W-:Y:S01]  /*19d0*/  VIADD R9, R9, 0x200 ;  /* 0x0000020009097836 */ /* 0x000fe20000000000 */
[----:B------:R-:W-:Y:S01]  /*19e0*/  ISETP.NE.AND P0, PT, R8, RZ, PT ;  /* 0x000000ff0800720c */ /* 0x000fe20003f05270 */
[----:B--2---:R-:W-:-:S12]  /*19f0*/  DADD R6, R4, R6 ;  /* 0x0000000004067229 */ /* 0x004fd80000000006 */
[----:B------:R-:W-:Y:S05]  /*1a00*/  @P0 BRA `(.L_x_23) ;  /* 0xfffffffc00e00947 */ /* 0x000fea000383ffff */
.L_x_22:
[----:B------:R-:W-:Y:S05]  /*1a10*/  BSYNC.RECONVERGENT B2 ;  /* 0x0000000000027941 */ /* 0x000fea0003800200 */
.L_x_21:
[----:B------:R-:W-:Y:S05]  /*1a20*/  @!P1 BRA `(.L_x_20) ;  /* 0x0000000400989947 */ /* 0x000fea0003800000 */
[----:B------:R-:W0:Y:S01]  /*1a30*/  LDCU.64 UR8, c[0x0][0x380] ;  /* 0x00007000ff0877ac */ /* 0x000e220008000a00 */
[----:B------:R-:W-:Y:S01]  /*1a40*/  IMAD.IADD R9, R0, 0x1, -R45 ;  /* 0x0000000100097824 */ /* 0x000fe200078e0a2d */
[C---:B------:R-:W-:Y:S01]  /*1a50*/  IADD3 R5, P0, PT, R45.reuse, UR4, RZ ;  /* 0x000000042d057c10 */ /* 0x040fe2000ff1e0ff */
[----:B------:R-:W-:Y:S01]  /*1a60*/  BSSY.RECONVERGENT B2, `(.L_x_24) ;  /* 0x0000039000027945 */ /* 0x000fe20003800200 */
[----:B------:R-:W-:Y:S02]  /*1a70*/  VIADD R43, R45, UR4 ;  /* 0x000000042d2b7c36 */ /* 0x000fe40008000000 */
[----:B------:R-:W-:Y:S01]  /*1a80*/  ISETP.GT.AND P1, PT, R9, 0x1800, PT ;  /* 0x000018000900780c */ /* 0x000fe20003f24270 */
[----:B------:R-:W-:Y:S01]  /*1a90*/  IMAD.X R8, RZ, RZ, RZ, P0 ;  /* 0x000000ffff087224 */ /* 0x000fe200000e06ff */
[----:B0-----:R-:W-:-:S04]  /*1aa0*/  LEA R4, P0, R5, UR8, 0x3 ;  /* 0x0000000805047c11 */ /* 0x001fc8000f8018ff */
[----:B------:R-:W-:Y:S02]  /*1ab0*/  LEA.HI.X R5, R5, UR9, R8, 0x3, P0 ;  /* 0x0000000905057c11 */ /* 0x000fe400080f1c08 */
[----:B------:R-:W-:-:S05]  /*1ac0*/  IADD3 R4, P0, PT, R4, 0x2000, RZ ;  /* 0x0000200004047810 */ /* 0x000fca0007f1e0ff */
[----:B------:R-:W-:Y:S01]  /*1ad0*/  IMAD.X R5, RZ, RZ, R5, P0 ;  /* 0x000000ffff057224 */ /* 0x000fe200000e0605 */
[----:B------:R-:W-:Y:S01]  /*1ae0*/  PLOP3.LUT P0, PT, PT, PT, PT, 0x80, 0x8 ;  /* 0x000000000008781c */ /* 0x000fe20003f0f070 */
[----:B------:R-:W-:-:S12]  /*1af0*/  @!P1 BRA `(.L_x_25) ;  /* 0x0000000000bc9947 */ /* 0x000fd80003800000 */
[----:B------:R-:W-:Y:S01]  /*1b00*/  PLOP3.LUT P0, PT, PT, PT, PT, 0x8, 0x80 ;  /* 0x000000000080781c */ /* 0x000fe20003f0e170 */
[----:B------:R-:W-:-:S12]  /*1b10*/  VIADD R40, R0, 0xffffe800 ;  /* 0xffffe80000287836 */ /* 0x000fd80000000000 */
.L_x_26:
[C---:B------:R-:W-:Y:S01]  /*1b20*/  IMAD.WIDE.U32 R38, R43.reuse, 0x8, R2 ;  /* 0x000000082b267825 */ /* 0x040fe200078e0002 */
[----:B------:R-:W2:Y:S04]  /*1b30*/  LDG.E.64.CONSTANT R8, desc[UR6][R4.64+-0x1000] ;  /* 0xfff0000604087981 */ /* 0x000ea8000c1e9b00 */
[----:B------:R-:W3:Y:S04]  /*1b40*/  LDG.E.64.CONSTANT R10, desc[UR6][R4.64] ;  /* 0x00000006040a7981 */ /* 0x000ee8000c1e9b00 */
[----:B------:R-:W4:Y:S01]  /*1b50*/  LDG.E.64.CONSTANT R38, desc[UR6][R38.64] ;  /* 0x0000000626267981 */ /* 0x000f22000c1e9b00 */
[----:B------:R-:W-:-:S03]  /*1b60*/  VIADD R15, R43, 0x800 ;  /* 0x000008002b0f7836 */ /* 0x000fc60000000000 */
[----:B------:R-:W5:Y:S01]  /*1b70*/  LDG.E.64.CONSTANT R12, desc[UR6][R4.64+0x1000] ;  /* 0x00100006040c7981 */ /* 0x000f62000c1e9b00 */
[----:B------:R-:W-:-:S03]  /*1b80*/  IMAD.WIDE.U32 R14, R15, 0x8, R2 ;  /* 0x000000080f0e7825 */ /* 0x000fc600078e0002 */
[----:B------:R-:W5:Y:S04]  /*1b90*/  LDG.E.64.CONSTANT R16, desc[UR6][R4.64+0x3000] ;  /* 0x0030000604107981 */ /* 0x000f68000c1e9b00 */
[----:B------:R-:W5:Y:S04]  /*1ba0*/  LDG.E.64.CONSTANT R14, desc[UR6][R14.64] ;  /* 0x000000060e0e7981 */ /* 0x000f68000c1e9b00 */
[----:B------:R-:W5:Y:S01]  /*1bb0*/  LDG.E.64.CONSTANT R18, desc[UR6][R4.64+0x4000] ;  /* 0x0040000604127981 */ /* 0x000f62000c1e9b00 */
        /* <DEDUP_REMOVED lines=11> */
[----:B------:R-:W5:Y:S04]  /*1c70*/  LDG.E.64.CONSTANT R34, desc[UR6][R4.64+0xc000] ;  /* 0x00c0000604227981 */ /* 0x000f68000c1e9b00 */
[----:B------:R0:W5:Y:S01]  /*1c80*/  LDG.E.64.CONSTANT R36, desc[UR6][R4.64+0xd000] ;  /* 0x00d0000604247981 */ /* 0x000162000c1e9b00 */
[----:B------:R-:W-:-:S05]  /*1c90*/  VIADD R45, R45, 0x2000 ;  /* 0x000020002d2d7836 */ /* 0x000fca0000000000 */
[----:B------:R-:W-:Y:S02]  /*1ca0*/  ISETP.GE.AND P1, PT, R45, R40, PT ;  /* 0x000000282d00720c */ /* 0x000fe40003f26270 */
[----:B0-----:R-:W-:Y:S01]  /*1cb0*/  IADD3 R4, P2, PT, R4, 0x10000, RZ ;  /* 0x0001000004047810 */ /* 0x001fe20007f5e0ff */
[----:B------:R-:W-:-:S04]  /*1cc0*/  VIADD R43, R43, 0x2000 ;  /* 0x000020002b2b7836 */ /* 0x000fc80000000000 */
[----:B------:R-:W-:Y:S01]  /*1cd0*/  IMAD.X R5, RZ, RZ, R5, P2 ;  /* 0x000000ffff057224 */ /* 0x000fe200010e0605 */
[----:B----4-:R-:W-:-:S08]  /*1ce0*/  DADD R38, R38, R6 ;  /* 0x0000000026267229 */ /* 0x010fd00000000006 */
[----:B--2---:R-:W-:-:S08]  /*1cf0*/  DADD R8, R38, R8 ;  /* 0x0000000026087229 */ /* 0x004fd00000000008 */
[----:B---3--:R-:W-:-:S08]  /*1d00*/  DADD R8, R8, R10 ;  /* 0x0000000008087229 */ /* 0x008fd0000000000a */
[----:B-----5:R-:W-:-:S08]  /*1d10*/  DADD R8, R8, R12 ;  /* 0x0000000008087229 */ /* 0x020fd0000000000c */
        /* <DEDUP_REMOVED lines=13> */
.L_x_25:
[----:B------:R-:W-:Y:S05]  /*1df0*/  BSYNC.RECONVERGENT B2 ;  /* 0x0000000000027941 */ /* 0x000fea0003800200 */
.L_x_24:
[----:B------:R-:W-:Y:S01]  /*1e00*/  IMAD.IADD R8, R0, 0x1, -R45 ;  /* 0x0000000100087824 */ /* 0x000fe200078e0a2d */
[----:B------:R-:W-:Y:S04]  /*1e10*/  BSSY.RECONVERGENT B2, `(.L_x_27) ;  /* 0x000001c000027945 */ /* 0x000fe80003800200 */
[----:B------:R-:W-:-:S13]  /*1e20*/  ISETP.GT.AND P1, PT, R8, 0x800, PT ;  /* 0x000008000800780c */ /* 0x000fda0003f24270 */
[----:B------:R-:W-:Y:S05]  /*1e30*/  @!P1 BRA `(.L_x_28) ;  /* 0x0000000000649947 */ /* 0x000fea0003800000 */
        /* <DEDUP_REMOVED lines=9> */
[----:B------:R-:W5:Y:S04]  /*1ed0*/  LDG.E.64.CONSTANT R22, desc[UR6][R4.64+0x4000] ;  /* 0x0040000604167981 */ /* 0x000f68000c1e9b00 */
[----:B------:R0:W5:Y:S01]  /*1ee0*/  LDG.E.64.CONSTANT R8, desc[UR6][R4.64+0x5000] ;  /* 0x0050000604087981 */ /* 0x000162000c1e9b00 */
[----:B------:R-:W-:Y:S01]  /*1ef0*/  PLOP3.LUT P0, PT, PT, PT, PT, 0x8, 0x80 ;  /* 0x000000000080781c */ /* 0x000fe20003f0e170 */
[----:B------:R-:W-:-:S02]  /*1f00*/  VIADD R45, R45, 0x1000 ;  /* 0x000010002d2d7836 */ /* 0x000fc40000000000 */
[----:B------:R-:W-:Y:S01]  /*1f10*/  VIADD R43, R43, 0x1000 ;  /* 0x000010002b2b7836 */ /* 0x000fe20000000000 */
[----:B----4-:R-:W-:-:S08]  /*1f20*/  DADD R6, R6, R10 ;  /* 0x0000000006067229 */ /* 0x010fd0000000000a */
[----:B--2---:R-:W-:-:S08]  /*1f30*/  DADD R6, R6, R12 ;  /* 0x0000000006067229 */ /* 0x004fd0000000000c */
[----:B---3--:R-:W-:-:S08]  /*1f40*/  DADD R6, R6, R14 ;  /* 0x0000000006067229 */ /* 0x008fd0000000000e */
[----:B-----5:R-:W-:-:S08]  /*1f50*/  DADD R6, R6, R16 ;  /* 0x0000000006067229 */ /* 0x020fd00000000010 */
[----:B------:R-:W-:-:S08]  /*1f60*/  DADD R6, R6, R18 ;  /* 0x0000000006067229 */ /* 0x000fd00000000012 */
[----:B------:R-:W-:Y:S01]  /*1f70*/  DADD R6, R6, R20 ;  /* 0x0000000006067229 */ /* 0x000fe20000000014 */
[----:B------:R-:W-:-:S07]  /*1f80*/  IADD3 R10, P1, PT, R4, 0x8000, RZ ;  /* 0x00008000040a7810 */ /* 0x000fce0007f3e0ff */
[----:B------:R-:W-:Y:S01]  /*1f90*/  DADD R6, R6, R22 ;  /* 0x0000000006067229 */ /* 0x000fe20000000016 */
[----:B0-----:R-:W-:Y:S02]  /*1fa0*/  IMAD.X R5, RZ, RZ, R5, P1 ;  /* 0x000000ffff057224 */ /* 0x001fe400008e0605 */
[----:B------:R-:W-:-:S05]  /*1fb0*/  IMAD.MOV.U32 R4, RZ, RZ, R10 ;  /* 0x000000ffff047224 */ /* 0x000fca00078e000a */
[----:B------:R-:W-:-:S11]  /*1fc0*/  DADD R6, R6, R8 ;  /* 0x0000000006067229 */ /* 0x000fd60000000008 */
.L_x_28:
[----:B------:R-:W-:Y:S05]  /*1fd0*/  BSYNC.RECONVERGENT B2 ;  /* 0x0000000000027941 */ /* 0x000fea0003800200 */
.L_x_27:
[----:B------:R-:W-:-:S13]  /*1fe0*/  ISETP.LT.OR P0, PT, R45, R0, P0 ;  /* 0x000000002d00720c */ /* 0x000fda0000701670 */
[----:B------:R-:W-:Y:S05]  /*1ff0*/  @!P0 BRA `(.L_x_20) ;  /* 0x0000000000248947 */ /* 0x000fea0003800000 */
[----:B------:R-:W-:Y:S01]  /*2000*/  IMAD.WIDE.U32 R2, R43, 0x8, R2 ;  /* 0x000000082b027825 */ /* 0x000fe200078e0002 */
[----:B------:R-:W2:Y:S04]  /*2010*/  LDG.E.64.CONSTANT R8, desc[UR6][R4.64+-0x1000] ;  /* 0xfff0000604087981 */ /* 0x000ea8000c1e9b00 */
[----:B------:R-:W3:Y:S04]  /*2020*/  LDG.E.64.CONSTANT R10, desc[UR6][R4.64] ;  /* 0x00000006040a7981 */ /* 0x000ee8000c1e9b00 */
[----:B------:R-:W4:Y:S04]  /*2030*/  LDG.E.64.CONSTANT R2, desc[UR6][R2.64] ;  /* 0x0000000602027981 */ /* 0x000f28000c1e9b00 */
[----:B------:R-:W5:Y:S01]  /*2040*/  LDG.E.64.CONSTANT R12, desc[UR6][R4.64+0x1000] ;  /* 0x00100006040c7981 */ /* 0x000f62000c1e9b00 */
[----:B----4-:R-:W-:-:S08]  /*2050*/  DADD R6, R6, R2 ;  /* 0x0000000006067229 */ /* 0x010fd00000000002 */
[----:B--2---:R-:W-:-:S08]  /*2060*/  DADD R6, R6, R8 ;  /* 0x0000000006067229 */ /* 0x004fd00000000008 */
[----:B---3--:R-:W-:-:S08]  /*2070*/  DADD R6, R6, R10 ;  /* 0x0000000006067229 */ /* 0x008fd0000000000a */
[----:B-----5:R-:W-:-:S11]  /*2080*/  DADD R6, R6, R12 ;  /* 0x0000000006067229 */ /* 0x020fd6000000000c */
.L_x_20:
[----:B------:R-:W-:Y:S05]  /*2090*/  BSYNC.RECONVERGENT B1 ;  /* 0x0000000000017941 */ /* 0x000fea0003800200 */
.L_x_18:
[----:B------:R-:W0:Y:S01]  /*20a0*/  S2R R0, SR_LANEID ;  /* 0x0000000000007919 */ /* 0x000e220000000000 */
[----:B------:R-:W-:Y:S04]  /*20b0*/  SHFL.DOWN PT, R2, R6, 0x1, 0x1f ;  /* 0x08201f0006027f89 */ /* 0x000fe800000e0000 */
[----:B------:R-:W1:Y:S02]  /*20c0*/  SHFL.DOWN PT, R3, R7, 0x1, 0x1f ;  /* 0x08201f0007037f89 */ /* 0x000e6400000e0000 */
[----:B-1----:R-:W-:Y:S01]  /*20d0*/  DADD R2, R2, R6 ;  /* 0x0000000002027229 */ /* 0x002fe20000000006 */
[C---:B0-----:R-:W-:Y:S02]  /*20e0*/  ISETP.GT.AND P0, PT, R0.reuse, 0x1e, PT ;  /* 0x0000001e0000780c */ /* 0x041fe40003f04270 */
[----:B------:R-:W-:-:S07]  /*20f0*/  ISETP.NE.AND P1, PT, R0, RZ, PT ;  /* 0x000000ff0000720c */ /* 0x000fce0003f25270 */
        /* <DEDUP_REMOVED lines=15> */
[----:B------:R-:W-:Y:S01]  /*21f0*/  ISETP.GT.AND P0, PT, R0, 0x17, PT ;  /* 0x000000170000780c */ /* 0x000fe20003f04270 */
[----:B------:R-:W-:Y:S01]  /*2200*/  SHFL.DOWN PT, R2, R6, 0x8, 0x1f ;  /* 0x09001f0006027f89 */ /* 0x000fe200000e0000 */
[----:B------:R-:W-:-:S03]  /*2210*/  @!P1 MOV R8, 0x400 ;  /* 0x0000040000089802 */ /* 0x000fc60000000f00 */
[----:B------:R-:W0:Y:S01]  /*2220*/  SHFL.DOWN PT, R3, R7, 0x8, 0x1f ;  /* 0x09001f0007037f89 */ /* 0x000e2200000e0000 */
[----:B-1----:R-:W-:Y:S01]  /*2230*/  @!P1 LEA R11, R11, R8, 0x18 ;  /* 0x000000080b0b9211 */ /* 0x002fe200078ec0ff */
[----:B0-----:R-:W-:-:S10]  /*2240*/  DADD R2, R2, R6 ;  /* 0x0000000002027229 */ /* 0x001fd40000000006 */
[----:B------:R-:W-:Y:S02]  /*2250*/  FSEL R4, R6, R2, P0 ;  /* 0x0000000206047208 */ /* 0x000fe40000000000 */
[----:B------:R-:W-:Y:S02]  /*2260*/  FSEL R5, R7, R3, P0 ;  /* 0x0000000307057208 */ /* 0x000fe40000000000 */
[----:B------:R-:W-:Y:S01]  /*2270*/  @!P1 SHF.R.U32.HI R6, RZ, 0x2, R41 ;  /* 0x00000002ff069819 */ /* 0x000fe20000011629 */
[----:B------:R-:W-:Y:S01]  /*2280*/  SHFL.DOWN PT, R2, R4, 0x10, 0x1f ;  /* 0x0a001f0004027f89 */ /* 0x000fe200000e0000 */
[----:B------:R-:W-:Y:S02]  /*2290*/  ISETP.NE.AND P0, PT, R41, RZ, PT ;  /* 0x000000ff2900720c */ /* 0x000fe40003f05270 */
[----:B------:R-:W-:Y:S01]  /*22a0*/  @!P1 LOP3.LUT R6, R6, 0xf8, RZ, 0xc0, !PT ;  /* 0x000000f806069812 */ /* 0x000fe200078ec0ff */
[----:B------:R-:W0:Y:S04]  /*22b0*/  SHFL.DOWN PT, R3, R5, 0x10, 0x1f ;  /* 0x0a001f0005037f89 */ /* 0x000e2800000e0000 */
[----:B------:R-:W-:Y:S01]  /*22c0*/  @!P1 IMAD.IADD R11, R6, 0x1, R11 ;  /* 0x00000001060b9824 */ /* 0x000fe200078e020b */
[----:B0-----:R-:W-:-:S07]  /*22d0*/  DADD R2, R2, R4 ;  /* 0x0000000002027229 */ /* 0x001fce0000000004 */
[----:B------:R0:W-:Y:S01]  /*22e0*/  @!P1 STS.64 [R11+0x10], R2 ;  /* 0x000010020b009388 */ /* 0x0001e20000000a00 */
[----:B------:R-:W-:Y:S01]  /*22f0*/  BAR.SYNC.DEFER_BLOCKING 0x0 ;  /* 0x0000000000007b1d */ /* 0x000fe20000010000 */
[----:B------:R-:W-:-:S04]  /*2300*/  ISETP.GT.AND P1, PT, R0, 0xf, PT ;  /* 0x0000000f0000780c */ /* 0x000fc80003f24270 */
[----:B------:R-:W-:Y:S02]  /*2310*/  FSEL R0, R4, R2, P1 ;  /* 0x0000000204007208 */ /* 0x000fe40000800000 */
[----:B------:R-:W-:-:S03]  /*2320*/  FSEL R5, R5, R3, P1 ;  /* 0x0000000305057208 */ /* 0x000fc60000800000 */
[----:B0-----:R-:W-:Y:S02]  /*2330*/  IMAD.MOV.U32 R2, RZ, RZ, R0 ;  /* 0x000000ffff027224 */ /* 0x001fe400078e0000 */
[----:B------:R-:W-:Y:S01]  /*2340*/  IMAD.MOV.U32 R3, RZ, RZ, R5 ;  /* 0x000000ffff037224 */ /* 0x000fe200078e0005 */
[----:B------:R-:W-:Y:S06]  /*2350*/  @P0 BRA `(.L_x_16) ;  /* 0x0000000000680947 */ /* 0x000fec0003800000 */
[----:B------:R-:W0:Y:S01]  /*2360*/  S2UR UR5, SR_CgaCtaId ;  /* 0x00000000000579c3 */ /* 0x000e220000008800 */
[----:B------:R-:W-:Y:S02]  /*2370*/  UMOV UR4, 0x400 ;  /* 0x0000040000047882 */ /* 0x000fe40000000000 */
[----:B0-----:R-:W-:-:S09]  /*2380*/  ULEA UR4, UR5, UR4, 0x18 ;  /* 0x0000000405047291 */ /* 0x001fd2000f8ec0ff */
[----:B------:R-:W0:Y:S04]  /*2390*/  LDS.64 R4, [UR4+0x18] ;  /* 0x00001804ff047984 */ /* 0x000e280008000a00 */
[----:B------:R-:W1:Y:S04]  /*23a0*/  LDS.128 R8, [UR4+0x20] ;  /* 0x00002004ff087984 */ /* 0x000e680008000c00 */
        /* <DEDUP_REMOVED lines=20> */
[----:B------:R-:W-:-:S11]  /*24f0*/  DADD R2, R2, R10 ;  /* 0x0000000002027229 */ /* 0x000fd6000000000a */
.L_x_16:
[----:B------:R-:W-:Y:S05]  /*2500*/  BSYNC.RECONVERGENT B0 ;  /* 0x0000000000007941 */ /* 0x000fea0003800200 */
.L_x_1:
[----:B------:R-:W-:Y:S05]  /*2510*/  @P0 EXIT ;  /* 0x000000000000094d */ /* 0x000fea0003800000 */
[----:B------:R-:W0:Y:S01]  /*2520*/  LDCU.64 UR4, c[0x0][0x398] ;  /* 0x00007300ff0477ac */ /* 0x000e220008000a00 */
[----:B------:R-:W2:Y:S01]  /*2530*/  LDC.64 R4, c[0x0][0x388] ;  /* 0x0000e200ff047b82 */ /* 0x000ea20000000a00 */
[----:B0-----:R-:W-:-:S07]  /*2540*/  DADD R2, R2, UR4 ;  /* 0x0000000402027e29 */ /* 0x001fce0008000000 */
[----:B--2---:R-:W-:Y:S01]  /*2550*/  STG.E.64 desc[UR6][R4.64], R2 ;  /* 0x0000000204007986 */ /* 0x004fe2000c101b06 */
[----:B------:R-:W-:Y:S05]  /*2560*/  EXIT ;  /* 0x000000000000794d */ /* 0x000fea0003800000 */
.L_x_29:
[----:B------:R-:W-:-:S00]  /*2570*/  BRA `(.L_x_29) ;  /* 0xfffffffc00fc7947 */ /* 0x000fc0000383ffff */
[----:B------:R-:W-:-:S00]  /*2580*/  NOP ;  /* 0x0000000000007918 */ /* 0x000fc00000000000 */
[----:B------:R-:W-:-:S00]  /*2590*/  NOP ;  /* 0x0000000000007918 */ /* 0x000fc00000000000 */
[----:B------:R-:W-:-:S00]  /*25a0*/  NOP ;  /* 0x0000000000007918 */ /* 0x000fc00000000000 */
[----:B------:R-:W-:-:S00]  /*25b0*/  NOP ;  /* 0x0000000000007918 */ /* 0x000fc00000000000 */
[----:B------:R-:W-:-:S00]  /*25c0*/  NOP ;  /* 0x0000000000007918 */ /* 0x000fc00000000000 */
[----:B------:R-:W-:-:S00]  /*25d0*/  NOP ;  /* 0x0000000000007918 */ /* 0x000fc00000000000 */
[----:B------:R-:W-:-:S00]  /*25e0*/  NOP ;  /* 0x0000000000007918 */ /* 0x000fc00000000000 */
[----:B------:R-:W-:-:S00]  /*25f0*/  NOP ;  /* 0x0000000000007918 */ /* 0x000fc00000000000 */
.L_x_193:


//--------------------- .text._ZN3cub18CUB_300001_SM_10006detail6reduce18DeviceReduceKernelINS2_10policy_hubIdyN4cuda3std3__44plusIdEEE10Policy1000EN6thrust24THRUST_300001_SM_1000_NS10device_ptrIdEEyS9_dNS7_10__identityEEEvT0_PT3_T1_NS0_13GridEvenShareISK_EET2_T4_ --------------------------
	.section	.text._ZN3cub18CUB_300001_SM_10006detail6reduce18DeviceReduceKernelINS2_10policy_hubIdyN4cuda3std3__44plusIdEEE10Policy1000EN6thrust24THRUST_300001_SM_1000_NS10device_ptrIdEEyS9_dNS7_10__identityEEEvT0_PT3_T1_NS0_13GridEvenShareISK_EET2_T4_,"ax",@progbits
	.align	128
        .global         _ZN3cub18CUB_300001_SM_10006detail6reduce18DeviceReduceKernelINS2_10policy_hubIdyN4cuda3std3__44plusIdEEE10Policy1000EN6thrust24THRUST_300001_SM_1000_NS10device_ptrIdEEyS9_dNS7_10__identityEEEvT0_PT3_T1_NS0_13GridEvenShareISK_EET2_T4_
        .type           _ZN3cub18CUB_300001_SM_10006detail6reduce18DeviceReduceKernelINS2_10policy_hubIdyN4cuda3std3__44plusIdEEE10Policy1000EN6thrust24THRUST_300001_SM_1000_NS10device_ptrIdEEyS9_dNS7_10__identityEEEvT0_PT3_T1_NS0_13GridEvenShareISK_EET2_T4_,@function
        .size           _ZN3cub18CUB_300001_SM_10006detail6reduce18DeviceReduceKernelINS2_10policy_hubIdyN4cuda3std3__44plusIdEEE10Policy1000EN6thrust24THRUST_300001_SM_1000_NS10device_ptrIdEEyS9_dNS7_10__identityEEEvT0_PT3_T1_NS0_13GridEvenShareISK_EET2_T4_,(.L_x_194 - _ZN3cub18CUB_300001_SM_10006detail6reduce18DeviceReduceKernelINS2_10policy_hubIdyN4cuda3std3__44plusIdEEE10Policy1000EN6thrust24THRUST_300001_SM_1000_NS10device_ptrIdEEyS9_dNS7_10__identityEEEvT0_PT3_T1_NS0_13GridEvenShareISK_EET2_T4_)
        .other          _ZN3cub18CUB_300001_SM_10006detail6reduce18DeviceReduceKernelINS2_10policy_hubIdyN4cuda3std3__44plusIdEEE10Policy1000EN6thrust24THRUST_300001_SM_1000_NS10device_ptrIdEEyS9_dNS7_10__identityEEEvT0_PT3_T1_NS0_13GridEvenShareISK_EET2_T4_,@"STO_CUDA_ENTRY STV_DEFAULT"
_ZN3cub18CUB_300001_SM_10006detail6reduce18DeviceReduceKernelINS2_10policy_hubIdyN4cuda3std3__44plusIdEEE10Policy1000EN6thrust24THRUST_300001_SM_1000_NS10device_ptrIdEEyS9_dNS7_10__identityEEEvT0_PT3_T1_NS0_13GridEvenShareISK_EET2_T4_:
.text._ZN3cub18CUB_300001_SM_10006detail6reduce18DeviceReduceKernelINS2_10policy_hubIdyN4cuda3std3__44plusIdEEE10Policy1000EN6thrust24THRUST_300001_SM_1000_NS10device_ptrIdEEyS9_dNS7_10__identityEEEvT0_PT3_T1_NS0_13GridEvenShareISK_EET2_T4_:
[----:B------:R-:W-:Y:S08]  /*0000*/  LDC R1, c[0x0][0x37c] ;  /* 0x0000df00ff017b82 */ /* 0x000ff00000000800 */
[----:B------:R-:W0:Y:S01]  /*0010*/  S2UR UR18, SR_CTAID.X ;  /* 0x00000000001279c3 */ /* 0x000e220000002500 */
[----:B------:R-:W1:Y:S01]  /*0020*/  LDCU.64 UR4, c[0x0][0x3b8] ;  /* 0x00007700ff0477ac */ /* 0x000e620008000a00 */
[----:B------:R-:W-:Y:S01]  /*0030*/  BSSY.RECONVERGENT B0, `(.L_x_30) ;  /* 0x0000277000007945 */ /* 0x000fe20003800200 */
[----:B------:R-:W2:Y:S01]  /*0040*/  LDCU UR11, c[0x0][0x3c0] ;  /* 0x00007800ff0b77ac */ /* 0x000ea20008000800 */
[----:B------:R-:W3:Y:S01]  /*0050*/  LDCU.64 UR16, c[0x0][0x358] ;  /* 0x00006b00ff1077ac */ /* 0x000ee20008000a00 */
[----:B-1----:R-:W-:-:S02]  /*0060*/  IMAD.U32 R12, RZ, RZ, UR4 ;  /* 0x00000004ff0c7e24 */ /* 0x002fc4000f8e00ff */
[----:B------:R-:W-:Y:S01]  /*0070*/  IMAD.U32 R3, RZ, RZ, UR5 ;  /* 0x00000005ff037e24 */ /* 0x000fe2000f8e00ff */
[----:B--2---:R-:W-:Y:S02]  /*0080*/  UIMAD UR5, UR11, 0xe00, URZ ;  /* 0x00000e000b0578a4 */ /* 0x004fe4000f8e02ff */
[----:B0-----:R-:W-:Y:S02]  /*0090*/  UIMAD UR9, UR18, 0xe00, URZ ;  /* 0x00000e00120978a4 */ /* 0x001fe4000f8e02ff */
[----:B------:R-:W-:-:S04]  /*00a0*/  USHF.R.S32.HI UR4, URZ, 0x1f, UR5 ;  /* 0x0000001fff047899 */ /* 0x000fc80008011405 */
[----:B------:R-:W-:-:S04]  /*00b0*/  IADD3 R13, P1, PT, R12, -UR9, RZ ;  /* 0x800000090c0d7c10 */ /* 0x000fc8000ff3e0ff */
[----:B------:R-:W-:Y:S02]  /*00c0*/  ISETP.GT.U32.AND P0, PT, R13, 0xdff, PT ;  /* 0x00000dff0d00780c */ /* 0x000fe40003f04070 */
[----:B------:R-:W-:-:S04]  /*00d0*/  IADD3.X R2, PT, PT, R3, -0x1, RZ, P1, !PT ;  /* 0xffffffff03027810 */ /* 0x000fc80000ffe4ff */
[----:B------:R-:W-:-:S13]  /*00e0*/  ISETP.GT.U32.AND.EX P0, PT, R2, RZ, PT, P0 ;  /* 0x000000ff0200720c */ /* 0x000fda0003f04100 */
[----:B---3--:R-:W-:Y:S05]  /*00f0*/  @P0 BRA `(.L_x_31) ;  /* 0x0000001400280947 */ /* 0x008fea0003800000 */
[----:B------:R-:W0:Y:S01]  /*0100*/  S2R R0, SR_TID.X ;  /* 0x0000000000007919 */ /* 0x000e220000002100 */
[----:B------:R-:W-:Y:S01]  /*0110*/  VIADD R3, R12, -UR9 ;  /* 0x800000090c037c36 */ /* 0x000fe20008000000 */
[----:B------:R-:W-:Y:S01]  /*0120*/  BSSY.RECONVERGENT B1, `(.L_x_32) ;  /* 0x000000a000017945 */ /* 0x000fe20003800200 */
[----:B------:R-:W-:-:S03]  /*0130*/  CS2R R8, SRZ ;  /* 0x0000000000087805 */ /* 0x000fc6000001ff00 */
[----:B0-----:R-:W-:Y:S01]  /*0140*/  ISETP.GE.AND P0, PT, R0, R3, PT ;  /* 0x000000030000720c */ /* 0x001fe20003f06270 */
[----:B------:R-:W-:-:S12]  /*0150*/  IMAD.MOV.U32 R2, RZ, RZ, R0 ;  /* 0x000000ffff027224 */ /* 0x000fd800078e0000 */
[----:B------:R-:W-:Y:S05]  /*0160*/  @P0 BRA `(.L_x_33) ;  /* 0x0000000000140947 */ /* 0x000fea0003800000 */
[----:B------:R-:W0:Y:S01]  /*0170*/  LDC.64 R8, c[0x0][0x380] ;  /* 0x0000e000ff087b82 */ /* 0x000e220000000a00 */
[----:B------:R-:W-:-:S04]  /*0180*/  VIADD R5, R0, UR9 ;  /* 0x0000000900057c36 */ /* 0x000fc80008000000 */
[----:B0-----:R-:W-:-:S06]  /*0190*/  IMAD.WIDE.U32 R8, R5, 0x8, R8 ;  /* 0x0000000805087825 */ /* 0x001fcc00078e0008 */
[----:B------:R-:W5:Y:S01]  /*01a0*/  LDG.E.64 R8, desc[UR16][R8.64] ;  /* 0x0000001008087981 */ /* 0x000f62000c1e1b00 */
[----:B------:R-:W-:-:S07]  /*01b0*/  VIADD R2, R0, 0x200 ;  /* 0x0000020000027836 */ /* 0x000fce0000000000 */
.L_x_33:
[----:B------:R-:W-:Y:S05]  /*01c0*/  BSYNC.RECONVERGENT B1 ;  /* 0x0000000000017941 */ /* 0x000fea0003800200 */
.L_x_32:
[----:B------:R-:W-:Y:S01]  /*01d0*/  ISETP.GE.AND P0, PT, R2, R3, PT ;  /* 0x000000030200720c */ /* 0x000fe20003f06270 */
[----:B------:R-:W-:-:S12]  /*01e0*/  BSSY.RECONVERGENT B1, `(.L_x_34) ;  /* 0x0000078000017945 */ /* 0x000fd80003800200 */
[----:B------:R-:W-:Y:S05]  /*01f0*/  @P0 BRA `(.L_x_35) ;  /* 0x0000000400d80947 */ /* 0x000fea0003800000 */
[----:B------:R-:W-:Y:S01]  /*0200*/  LOP3.LUT R5, RZ, R2, RZ, 0x33, !PT ;  /* 0x00000002ff057212 */ /* 0x000fe200078e33ff */
[----:B------:R-:W-:Y:S03]  /*0210*/  BSSY.RECONVERGENT B2, `(.L_x_36) ;  /* 0x0000036000027945 */ /* 0x000fe60003800200 */
[----:B------:R-:W-:-:S04]  /*0220*/  IADD3 R12, PT, PT, R12, -UR9, R5 ;  /* 0x800000090c0c7c10 */ /* 0x000fc8000fffe005 */
[C---:B------:R-:W-:Y:S02]  /*0230*/  ISETP.GE.U32.AND P1, PT, R12.reuse, 0x1e00, PT ;  /* 0x00001e000c00780c */ /* 0x040fe40003f26070 */
[----:B------:R-:W-:-:S04]  /*0240*/  LEA.HI R4, R12, 0x1, RZ, 0x17 ;  /* 0x000000010c047811 */ /* 0x000fc800078fb8ff */
[----:B------:R-:W-:-:S04]  /*0250*/  LOP3.LUT R5, R4, 0xf, RZ, 0xc0, !PT ;  /* 0x0000000f04057812 */ /* 0x000fc800078ec0ff */
[----:B------:R-:W-:-:S03]  /*0260*/  ISETP.NE.AND P0, PT, R5, RZ, PT ;  /* 0x000000ff0500720c */ /* 0x000fc60003f05270 */
[----:B------:R-:W-:Y:S10]  /*0270*/  @!P1 BRA `(.L_x_37) ;  /* 0x0000000000bc9947 */ /* 0x000ff40003800000 */
[----:B------:R-:W0:Y:S01]  /*0280*/  LDCU.64 UR4, c[0x0][0x380] ;  /* 0x00007000ff0477ac */ /* 0x000e220008000a00 */
[----:B------:R-:W-:Y:S01]  /*0290*/  IMAD.WIDE.U32 R6, R2, 0x8, RZ ;  /* 0x0000000802067825 */ /* 0x000fe200078e00ff */
[----:B------:R-:W-:-:S03]  /*02a0*/  LOP3.LUT R26, R4, 0xfffff0, RZ, 0xc0, !PT ;  /* 0x00fffff0041a7812 */ /* 0x000fc600078ec0ff */
[----:B------:R-:W-:Y:S02]  /*02b0*/  IMAD.U32 R11, RZ, RZ, UR18 ;  /* 0x00000012ff0b7e24 */ /* 0x000fe4000f8e00ff */
[----:B------:R-:W-:Y:S02]  /*02c0*/  IMAD.MOV R26, RZ, RZ, -R26 ;  /* 0x000000ffff1a7224 */ /* 0x000fe400078e0a1a */
[----:B------:R-:W-:-:S03]  /*02d0*/  IMAD.WIDE.U32 R6, R11, 0x7000, R6 ;  /* 0x000070000b067825 */ /* 0x000fc600078e0006 */
[----:B0-----:R-:W-:-:S04]  /*02e0*/  IADD3 R6, P1, PT, R6, UR4, RZ ;  /* 0x0000000406067c10 */ /* 0x001fc8000ff3e0ff */
[----:B------:R-:W-:-:S04]  /*02f0*/  IADD3 R6, P2, PT, R6, 0x8000, RZ ;  /* 0x0000800006067810 */ /* 0x000fc80007f5e0ff */
[----:B------:R-:W-:-:S09]  /*0300*/  IADD3.X R7, PT, PT, RZ, UR5, R7, P2, P1 ;  /* 0x00000005ff077c10 */ /* 0x000fd200097e2407 */
.L_x_38:
[----:B------:R-:W2:Y:S04]  /*0310*/  LDG.E.64 R10, desc[UR16][R6.64+-0x8000] ;  /* 0xff800010060a7981 */ /* 0x000ea8000c1e1b00 */
[----:B------:R-:W3:Y:S04]  /*0320*/  LDG.E.64 R12, desc[UR16][R6.64+-0x7000] ;  /* 0xff900010060c7981 */ /* 0x000ee8000c1e1b00 */
[----:B------:R-:W4:Y:S04]  /*0330*/  LDG.E.64 R14, desc[UR16][R6.64+-0x6000] ;  /* 0xffa00010060e7981 */ /* 0x000f28000c1e1b00 */
[----:B------:R-:W4:Y:S04]  /*0340*/  LDG.E.64 R16, desc[UR16][R6.64+-0x5000] ;  /* 0xffb0001006107981 */ /* 0x000f28000c1e1b00 */
[----:B------:R-:W4:Y:S04]  /*0350*/  LDG.E.64 R18, desc[UR16][R6.64+-0x4000] ;  /* 0xffc0001006127981 */ /* 0x000f28000c1e1b00 */
[----:B------:R-:W4:Y:S04]  /*0360*/  LDG.E.64 R20, desc[UR16][R6.64+-0x3000] ;  /* 0xffd0001006147981 */ /* 0x000f28000c1e1b00 */
[----:B------:R-:W4:Y:S04]  /*0370*/  LDG.E.64 R24, desc[UR16][R6.64+-0x2000] ;  /* 0xffe0001006187981 */ /* 0x000f28000c1e1b00 */
[----:B------:R-:W4:Y:S01]  /*0380*/  LDG.E.64 R22, desc[UR16][R6.64+-0x1000] ;  /* 0xfff0001006167981 */ /* 0x000f22000c1e1b00 */
[----:B--2--5:R-:W-:-:S03]  /*0390*/  DADD R10, R10, R8 ;  /* 0x000000000a0a7229 */ /* 0x024fc60000000008 */
[----:B------:R-:W2:Y:S05]  /*03a0*/  LDG.E.64 R8, desc[UR16][R6.64] ;  /* 0x0000001006087981 */ /* 0x000eaa000c1e1b00 */
[----:B---3--:R-:W-:Y:S02]  /*03b0*/  DADD R12, R10, R12 ;  /* 0x000000000a0c7229 */ /* 0x008fe4000000000c */
[----:B------:R-:W3:Y:S06]  /*03c0*/  LDG.E.64 R10, desc[UR16][R6.64+0x1000] ;  /* 0x00100010060a7981 */ /* 0x000eec000c1e1b00 */
[----:B----4-:R-:W-:-:S02]  /*03d0*/  DADD R14, R12, R14 ;  /* 0x000000000c0e7229 */ /* 0x010fc4000000000e */
[----:B------:R-:W4:Y:S06]  /*03e0*/  LDG.E.64 R12, desc[UR16][R6.64+0x2000] ;  /* 0x00200010060c7981 */ /* 0x000f2c000c1e1b00 */
[----:B------:R-:W-:Y:S02]  /*03f0*/  DADD R16, R14, R16 ;  /* 0x000000000e107229 */ /* 0x000fe40000000010 */
[----:B------:R-:W4:Y:S06]  /*0400*/  LDG.E.64 R14, desc[UR16][R6.64+0x3000] ;  /* 0x00300010060e7981 */ /* 0x000f2c000c1e1b00 */
[----:B------:R-:W-:-:S02]  /*0410*/  DADD R18, R16, R18 ;  /* 0x0000000010127229 */ /* 0x000fc40000000012 */
[----:B------:R-:W4:Y:S06]  /*0420*/  LDG.E.64 R16, desc[UR16][R6.64+0x4000] ;  /* 0x0040001006107981 */ /* 0x000f2c000c1e1b00 */
[----:B------:R-:W-:Y:S02]  /*0430*/  DADD R20, R18, R20 ;  /* 0x0000000012147229 */ /* 0x000fe40000000014 */
[----:B------:R-:W4:Y:S06]  /*0440*/  LDG.E.64 R18, desc[UR16][R6.64+0x5000] ;  /* 0x0050001006127981 */ /* 0x000f2c000c1e1b00 */
[----:B------:R-:W-:-:S02]  /*0450*/  DADD R24, R20, R24 ;  /* 0x0000000014187229 */ /* 0x000fc40000000018 */
[----:B------:R-:W4:Y:S06]  /*0460*/  LDG.E.64 R20, desc[UR16][R6.64+0x6000] ;  /* 0x0060001006147981 */ /* 0x000f2c000c1e1b00 */
[----:B------:R-:W-:Y:S02]  /*0470*/  DADD R22, R24, R22 ;  /* 0x0000000018167229 */ /* 0x000fe40000000016 */
[----:B------:R0:W4:Y:S01]  /*0480*/  LDG.E.64 R24, desc[UR16][R6.64+0x7000] ;  /* 0x0070001006187981 */ /* 0x000122000c1e1b00 */
[----:B------:R-:W-:Y:S02]  /*0490*/  VIADD R26, R26, 0x10 ;  /* 0x000000101a1a7836 */ /* 0x000fe40000000000 */
[----:B------:R-:W-:-:S03]  /*04a0*/  VIADD R2, R2, 0x2000 ;  /* 0x0000200002027836 */ /* 0x000fc60000000000 */
[----:B------:R-:W-:Y:S02]  /*04b0*/  ISETP.NE.AND P1, PT, R26, RZ, PT ;  /* 0x000000ff1a00720c */ /* 0x000fe40003f25270 */
[----:B0-----:R-:W-:-:S05]  /*04c0*/  IADD3 R6, P2, PT, R6, 0x10000, RZ ;  /* 0x0001000006067810 */ /* 0x001fca0007f5e0ff */
[----:B------:R-:W-:Y:S01]  /*04d0*/  IMAD.X R7, RZ, RZ, R7, P2 ;  /* 0x000000ffff077224 */ /* 0x000fe200010e0607 */
[----:B--2---:R-:W-:-:S08]  /*04e0*/  DADD R8, R22, R8 ;  /* 0x0000000016087229 */ /* 0x004fd00000000008 */
[----:B---3--:R-:W-:-:S08]  /*04f0*/  DADD R8, R8, R10 ;  /* 0x0000000008087229 */ /* 0x008fd0000000000a */
[----:B----4-:R-:W-:-:S08]  /*0500*/  DADD R8, R8, R12 ;  /* 0x0000000008087229 */ /* 0x010fd0000000000c */
[----:B------:R-:W-:-:S08]  /*0510*/  DADD R8, R8, R14 ;  /* 0x0000000008087229 */ /* 0x000fd0000000000e */
[----:B------:R-:W-:-:S08]  /*0520*/  DADD R8, R8, R16 ;  /* 0x0000000008087229 */ /* 0x000fd00000000010 */
[----:B------:R-:W-:-:S08]  /*0530*/  DADD R8, R8, R18 ;  /* 0x0000000008087229 */ /* 0x000fd00000000012 */
[----:B------:R-:W-:-:S08]  /*0540*/  DADD R8, R8, R20 ;  /* 0x0000000008087229 */ /* 0x000fd00000000014 */
[----:B------:R-:W-:Y:S01]  /*0550*/  DADD R8, R8, R24 ;  /* 0x0000000008087229 */ /* 0x000fe20000000018 */
[----:B------:R-:W-:Y:S10]  /*0560*/  @P1 BRA `(.L_x_38) ;  /* 0xfffffffc00681947 */ /* 0x000ff4000383ffff */
.L_x_37:
[----:B------:R-:W-:Y:S05]  /*0570*/  BSYNC.RECONVERGENT B2 ;  /* 0x0000000000027941 */ /* 0x000fea0003800200 */
.L_x_36:
[----:B------:R-:W-:Y:S05]  /*0580*/  @!P0 BRA `(.L_x_35) ;  /* 0x0000000000f48947 */ /* 0x000fea0003800000 */
[----:B------:R-:W-:Y:S01]  /*0590*/  ISETP.GE.U32.AND P1, PT, R5, 0x8, PT ;  /* 0x000000080500780c */ /* 0x000fe20003f26070 */
[----:B------:R-:W-:Y:S01]  /*05a0*/  BSSY.RECONVERGENT B2, `(.L_x_39) ;  /* 0x000001a000027945 */ /* 0x000fe20003800200 */
[----:B------:R-:W-:-:S04]  /*05b0*/  LOP3.LUT R26, R4, 0x7, RZ, 0xc0, !PT ;  /* 0x00000007041a7812 */ /* 0x000fc800078ec0ff */
[----:B------:R-:W-:-:S07]  /*05c0*/  ISETP.NE.AND P0, PT, R26, RZ, PT ;  /* 0x000000ff1a00720c */ /* 0x000fce0003f05270 */
[----:B------:R-:W-:Y:S06]  /*05d0*/  @!P1 BRA `(.L_x_40) ;  /* 0x0000000000589947 */ /* 0x000fec0003800000 */
[----:B------:R-:W0:Y:S01]  /*05e0*/  LDCU.64 UR4, c[0x0][0x380] ;  /* 0x00007000ff0477ac */ /* 0x000e220008000a00 */
[----:B------:R-:W-:-:S04]  /*05f0*/  IADD3 R5, P1, PT, R2, UR9, RZ ;  /* 0x0000000902057c10 */ /* 0x000fc8000ff3e0ff */
[----:B------:R-:W-:Y:S02]  /*0600*/  LEA.HI.X.SX32 R6, R2, RZ, 0x1, P1 ;  /* 0x000000ff02067211 */ /* 0x000fe400008f0eff */
[----:B0-----:R-:W-:-:S04]  /*0610*/  LEA R24, P1, R5, UR4, 0x3 ;  /* 0x0000000405187c11 */ /* 0x001fc8000f8218ff */
[----:B------:R-:W-:-:S05]  /*0620*/  LEA.HI.X R25, R5, UR5, R6, 0x3, P1 ;  /* 0x0000000505197c11 */ /* 0x000fca00088f1c06 */
        /* <DEDUP_REMOVED lines=17> */
.L_x_40:
[----:B------:R-:W-:Y:S05]  /*0740*/  BSYNC.RECONVERGENT B2 ;  /* 0x0000000000027941 */ /* 0x000fea0003800200 */
.L_x_39:
        /* <DEDUP_REMOVED lines=14> */
[----:B------:R-:W4:Y:S01]  /*0830*/  LDG.E.64 R14, desc[UR16][R4.64+0x3000] ;  /* 0x00300010040e7981 */ /* 0x000f22000c1e1b00 */
[----:B------:R-:W-:Y:S01]  /*0840*/  VIADD R2, R2, 0x800 ;  /* 0x0000080002027836 */ /* 0x000fe20000000000 */
[----:B--2--5:R-:W-:-:S08]  /*0850*/  DADD R6, R8, R6 ;  /* 0x0000000008067229 */ /* 0x024fd00000000006 */
[----:B---3--:R-:W-:-:S08]  /*0860*/  DADD R6, R6, R10 ;  /* 0x0000000006067229 */ /* 0x008fd0000000000a */
[----:B----4-:R-:W-:-:S08]  /*0870*/  DADD R6, R6, R12 ;  /* 0x0000000006067229 */ /* 0x010fd0000000000c */
[----:B------:R-:W-:-:S11]  /*0880*/  DADD R8, R6, R14 ;  /* 0x0000000006087229 */ /* 0x000fd6000000000e */
.L_x_42:
[----:B------:R-:W-:Y:S05]  /*0890*/  BSYNC.RECONVERGENT B2 ;  /* 0x0000000000027941 */ /* 0x000fea0003800200 */
.L_x_41:
[----:B------:R-:W-:Y:S05]  /*08a0*/  @!P0 BRA `(.L_x_35) ;  /* 0x00000000002c8947 */ /* 0x000fea0003800000 */
[----:B------:R-:W0:Y:S01]  /*08b0*/  LDC.64 R4, c[0x0][0x380] ;  /* 0x0000e000ff047b82 */ /* 0x000e220000000a00 */
[----:B------:R-:W-:Y:S02]  /*08c0*/  IMAD.U32 R7, RZ, RZ, UR18 ;  /* 0x00000012ff077e24 */ /* 0x000fe4000f8e00ff */
[----:B------:R-:W-:Y:S02]  /*08d0*/  IMAD.MOV R10, RZ, RZ, -R16 ;  /* 0x000000ffff0a7224 */ /* 0x000fe400078e0a10 */
[----:B0-----:R-:W-:-:S07]  /*08e0*/  IMAD.WIDE.U32 R4, R7, 0x7000, R4 ;  /* 0x0000700007047825 */ /* 0x001fce00078e0004 */
.L_x_43:
[----:B------:R-:W-:-:S06]  /*08f0*/  IMAD.WIDE R6, R2, 0x8, R4 ;  /* 0x0000000802067825 */ /* 0x000fcc00078e0204 */
[----:B------:R-:W2:Y:S01]  /*0900*/  LDG.E.64 R6, desc[UR16][R6.64] ;  /* 0x0000001006067981 */ /* 0x000ea2000c1e1b00 */
[----:B------:R-:W-:Y:S02]  /*0910*/  VIADD R10, R10, 0x1 ;  /* 0x000000010a0a7836 */ /* 0x000fe40000000000 */
[----:B------:R-:W-:-:S03]  /*0920*/  VIADD R2, R2, 0x200 ;  /* 0x0000020002027836 */ /* 0x000fc60000000000 */
[----:B------:R-:W-:Y:S01]  /*0930*/  ISETP.NE.AND P0, PT, R10, RZ, PT ;  /* 0x000000ff0a00720c */ /* 0x000fe20003f05270 */
[----:B--2--5:R-:W-:-:S12]  /*0940*/  DADD R8, R6, R8 ;  /* 0x0000000006087229 */ /* 0x024fd80000000008 */
[----:B------:R-:W-:Y:S05]  /*0950*/  @P0 BRA `(.L_x_43) ;  /* 0xfffffffc00e40947 */ /* 0x000fea000383ffff */
.L_x_35:
[----:B------:R-:W-:Y:S05]  /*0960*/  BSYNC.RECONVERGENT B1 ;  /* 0x0000000000017941 */ /* 0x000fea0003800200 */
.L_x_34:
        /* <DEDUP_REMOVED lines=12> */
[----:B------:R-:W-:-:S03]  /*0a30*/  @!P1 SHF.R.U32.HI R3, RZ, 0x2, R0 ;  /* 0x00000002ff039819 */ /* 0x000fc60000011600 */
[----:B------:R-:W0:Y:S01]  /*0a40*/  SHFL.DOWN PT, R5, R7, 0x2, 0x1f ;  /* 0x08401f0007057f89 */ /* 0x000e2200000e0000 */
[----:B------:R-:W-:Y:S01]  /*0a50*/  @!P1 LOP3.LUT R3, R3, 0xf8, RZ, 0xc0, !PT ;  /* 0x000000f803039812 */ /* 0x000fe200078ec0ff */
        /* <DEDUP_REMOVED lines=14> */
[----:B-1----:R-:W-:-:S05]  /*0b40*/  @!P1 LEA R10, R13, R10, 0x18 ;  /* 0x0000000a0d0a9211 */ /* 0x002fca00078ec0ff */
[----:B------:R-:W-:Y:S01]  /*0b50*/  @!P1 IMAD.IADD R3, R3, 0x1, R10 ;  /* 0x0000000103039824 */ /* 0x000fe200078e020a */
[----:B0-----:R-:W-:-:S10]  /*0b60*/  DADD R4, R4, R8 ;  /* 0x0000000004047229 */ /* 0x001fd40000000008 */
[----:B------:R-:W-:Y:S02]  /*0b70*/  FSEL R6, R8, R4, P0 ;  /* 0x0000000408067208 */ /* 0x000fe40000000000 */
[----:B------:R-:W-:Y:S02]  /*0b80*/  FSEL R7, R9, R5, P0 ;  /* 0x0000000509077208 */ /* 0x000fe40000000000 */
[----:B------:R-:W-:Y:S01]  /*0b90*/  ISETP.NE.AND P0, PT, R0, RZ, PT ;  /* 0x000000ff0000720c */ /* 0x000fe20003f05270 */
[----:B------:R-:W-:Y:S04]  /*0ba0*/  SHFL.DOWN PT, R4, R6, 0x10, 0x1f ;  /* 0x0a001f0006047f89 */ /* 0x000fe800000e0000 */
[----:B------:R-:W0:Y:S02]  /*0bb0*/  SHFL.DOWN PT, R5, R7, 0x10, 0x1f ;  /* 0x0a001f0007057f89 */ /* 0x000e2400000e0000 */
        /* <DEDUP_REMOVED lines=10> */
[----:B--2---:R-:W0:Y:S04]  /*0c60*/  LDS.64 R2, [UR4+0x18] ;  /* 0x00001804ff027984 */ /* 0x004e280008000a00 */
        /* <DEDUP_REMOVED lines=23> */
.L_x_44:
[----:B------:R-:W-:-:S05]  /*0de0*/  LOP3.LUT R2, R0, 0x3e0, RZ, 0xc0, !PT ;  /* 0x000003e000027812 */ /* 0x000fca00078ec0ff */
[----:B------:R-:W-:Y:S01]  /*0df0*/  VIADD R4, R2, 0x20 ;  /* 0x0000002002047836 */ /* 0x000fe20000000000 */
[----:B------:R-:W-:-:S04]  /*0e00*/  LOP3.LUT R2, RZ, R2, RZ, 0x33, !PT ;  /* 0x00000002ff027212 */ /* 0x000fc800078e33ff */
[----:B------:R-:W-:Y:S01]  /*0e10*/  ISETP.GT.AND P0, PT, R4, R3, PT ;  /* 0x000000030400720c */ /* 0x000fe20003f04270 */
[----:B------:R-:W-:-:S05]  /*0e20*/  IMAD.IADD R2, R3, 0x1, R2 ;  /* 0x0000000103027824 */ /* 0x000fca00078e0202 */
[----:B------:R-:W-:Y:S02]  /*0e30*/  SEL R5, R2, 0x1f, P0 ;  /* 0x0000001f02057807 */ /* 0x000fe40000000000 */
[----:B------:R-:W0:Y:S03]  /*0e40*/  S2R R2, SR_LANEID ;  /* 0x0000000000027919 */ /* 0x000e260000000000 */
[----:B-----5:R-:W-:Y:S04]  /*0e50*/  SHFL.DOWN PT, R6, R8, 0x1, R5 ;  /* 0x0820000008067989 */ /* 0x020fe800000e0005 */
[----:B------:R-:W1:Y:S02]  /*0e60*/  SHFL.DOWN PT, R7, R9, 0x1, R5 ;  /* 0x0820000009077989 */ /* 0x000e6400000e0005 */
[----:B-1----:R-:W-:Y:S01]  /*0e70*/  DADD R6, R6, R8 ;  /* 0x0000000006067229 */ /* 0x002fe20000000008 */
[C---:B0-----:R-:W-:Y:S01]  /*0e80*/  ISETP.GE.AND P0, PT, R2.reuse, R5, PT ;  /* 0x000000050200720c */ /* 0x041fe20003f06270 */
[C---:B------:R-:W-:Y:S01]  /*0e90*/  VIADD R4, R2.reuse, 0x2 ;  /* 0x0000000202047836 */ /* 0x040fe20000000000 */
[----:B------:R-:W-:-:S07]  /*0ea0*/  ISETP.NE.AND P1, PT, R2, RZ, PT ;  /* 0x000000ff0200720c */ /* 0x000fce0003f25270 */
[----:B------:R-:W-:Y:S02]  /*0eb0*/  FSEL R10, R6, R8, !P0 ;  /* 0x00000008060a7208 */ /* 0x000fe40004000000 */
[----:B------:R-:W-:Y:S02]  /*0ec0*/  FSEL R11, R7, R9, !P0 ;  /* 0x00000009070b7208 */ /* 0x000fe40004000000 */
[----:B------:R-:W-:Y:S01]  /*0ed0*/  ISETP.GT.AND P0, PT, R4, R5, PT ;  /* 0x000000050400720c */ /* 0x000fe20003f04270 */
[----:B------:R-:W-:Y:S01]  /*0ee0*/  SHFL.DOWN PT, R6, R10, 0x2, R5 ;  /* 0x084000000a067989 */ /* 0x000fe200000e0005 */
[----:B------:R-:W-:-:S03]  /*0ef0*/  VIADD R4, R2, 0x4 ;  /* 0x0000000402047836 */ /* 0x000fc60000000000 */
[----:B------:R-:W0:Y:S02]  /*0f00*/  SHFL.DOWN PT, R7, R11, 0x2, R5 ;  /* 0x084000000b077989 */ /* 0x000e2400000e0005 */
[----:B0-----:R-:W-:-:S10]  /*0f10*/  DADD R6, R6, R10 ;  /* 0x0000000006067229 */ /* 0x001fd4000000000a */
[----:B------:R-:W-:Y:S02]  /*0f20*/  FSEL R12, R10, R6, P0 ;  /* 0x000000060a0c7208 */ /* 0x000fe40000000000 */
[----:B------:R-:W-:Y:S02]  /*0f30*/  FSEL R13, R11, R7, P0 ;  /* 0x000000070b0d7208 */ /* 0x000fe40000000000 */
[----:B------:R-:W-:Y:S01]  /*0f40*/  ISETP.GT.AND P0, PT, R4, R5, PT ;  /* 0x000000050400720c */ /* 0x000fe20003f04270 */
[----:B------:R-:W-:Y:S01]  /*0f50*/  SHFL.DOWN PT, R6, R12, 0x4, R5 ;  /* 0x088000000c067989 */ /* 0x000fe200000e0005 */
[C---:B------:R-:W-:Y:S02]  /*0f60*/  VIADD R4, R2.reuse, 0x8 ;  /* 0x0000000802047836 */ /* 0x040fe40000000000 */
[----:B------:R-:W-:Y:S01]  /*0f70*/  VIADD R2, R2, 0x10 ;  /* 0x0000001002027836 */ /* 0x000fe20000000000 */
[----:B------:R-:W0:Y:S02]  /*0f80*/  SHFL.DOWN PT, R7, R13, 0x4, R5 ;  /* 0x088000000d077989 */ /* 0x000e2400000e0005 */
[----:B0-----:R-:W-:-:S10]  /*0f90*/  DADD R6, R6, R12 ;  /* 0x0000000006067229 */ /* 0x001fd4000000000c */
[----:B------:R-:W-:Y:S02]  /*0fa0*/  FSEL R8, R12, R6, P0 ;  /* 0x000000060c087208 */ /* 0x000fe40000000000 */
[----:B------:R-:W-:Y:S02]  /*0fb0*/  FSEL R9, R13, R7, P0 ;  /* 0x000000070d097208 */ /* 0x000fe40000000000 */
[----:B------:R-:W-:Y:S01]  /*0fc0*/  ISETP.GT.AND P0, PT, R4, R5, PT ;  /* 0x000000050400720c */ /* 0x000fe20003f04270 */
[----:B------:R-:W-:Y:S01]  /*0fd0*/  SHFL.DOWN PT, R6, R8, 0x8, R5 ;  /* 0x0900000008067989 */ /* 0x000fe200000e0005 */
[----:B------:R-:W-:-:S03]  /*0fe0*/  @!P1 SHF.R.U32.HI R4, RZ, 0x2, R0 ;  /* 0x00000002ff049819 */ /* 0x000fc60000011600 */
[----:B------:R-:W0:Y:S01]  /*0ff0*/  SHFL.DOWN PT, R7, R9, 0x8, R5 ;  /* 0x0900000009077989 */ /* 0x000e2200000e0005 */
[----:B------:R-:W-:Y:S01]  /*1000*/  @!P1 LOP3.LUT R4, R4, 0xf8, RZ, 0xc0, !PT ;  /* 0x000000f804049812 */ /* 0x000fe200078ec0ff */
[----:B------:R-:W1:Y:S01]  /*1010*/  @!P1 S2R R13, SR_CgaCtaId ;  /* 0x00000000000d9919 */ /* 0x000e620000008800 */
[----:B0-----:R-:W-:-:S10]  /*1020*/  DADD R6, R6, R8 ;  /* 0x0000000006067229 */ /* 0x001fd40000000008 */
[----:B------:R-:W-:Y:S02]  /*1030*/  FSEL R10, R8, R6, P0 ;  /* 0x00000006080a7208 */ /* 0x000fe40000000000 */
[----:B------:R-:W-:Y:S02]  /*1040*/  FSEL R11, R9, R7, P0 ;  /* 0x00000007090b7208 */ /* 0x000fe40000000000 */
[----:B------:R-:W-:Y:S01]  /*1050*/  @!P1 MOV R8, 0x400 ;  /* 0x0000040000089802 */ /* 0x000fe20000000f00 */
[----:B------:R-:W-:Y:S01]  /*1060*/  SHFL.DOWN PT, R6, R10, 0x10, R5 ;  /* 0x0a0000000a067989 */ /* 0x000fe200000e0005 */
[----:B------:R-:W-:Y:S02]  /*1070*/  ISETP.GT.AND P0, PT, R2, R5, PT ;  /* 0x000000050200720c */ /* 0x000fe40003f04270 */
[----:B-1----:R-:W-:Y:S01]  /*1080*/  @!P1 LEA R13, R13, R8, 0x18 ;  /* 0x000000080d0d9211 */ /* 0x002fe200078ec0ff */
[----:B------:R-:W0:Y:S04]  /*1090*/  SHFL.DOWN PT, R7, R11, 0x10, R5 ;  /* 0x0a0000000b077989 */ /* 0x000e2800000e0005 */
[----:B------:R-:W-:Y:S01]  /*10a0*/  @!P1 IMAD.IADD R13, R4, 0x1, R13 ;  /* 0x00000001040d9824 */ /* 0x000fe200078e020d */
[----:B0-----:R-:W-:-:S10]  /*10b0*/  DADD R6, R6, R10 ;  /* 0x0000000006067229 */ /* 0x001fd4000000000a */
[----:B------:R-:W-:Y:S02]  /*10c0*/  FSEL R8, R10, R6, P0 ;  /* 0x000000060a087208 */ /* 0x000fe40000000000 */
[----:B------:R-:W-:Y:S02]  /*10d0*/  FSEL R9, R11, R7, P0 ;  /* 0x000000070b097208 */ /* 0x000fe40000000000 */
[----:B------:R-:W-:-:S03]  /*10e0*/  ISETP.NE.AND P0, PT, R0, RZ, PT ;  /* 0x000000ff0000720c */ /* 0x000fc60003f05270 */
[----:B------:R1:W-:Y:S01]  /*10f0*/  @!P1 STS.64 [R13+0x10], R8 ;  /* 0x000010080d009388 */ /* 0x0003e20000000a00 */
[----:B------:R-:W-:Y:S09]  /*1100*/  BAR.SYNC.DEFER_BLOCKING 0x0 ;  /* 0x0000000000007b1d */ /* 0x000ff20000010000 */
[----:B------:R-:W-:Y:S05]  /*1110*/  @P0 BRA `(.L_x_45) ;  /* 0x0000001400a00947 */ /* 0x000fea0003800000 */
[----:B------:R-:W0:Y:S01]  /*1120*/  S2UR UR5, SR_CgaCtaId ;  /* 0x00000000000579c3 */ /* 0x000e220000008800 */
[----:B------:R-:W-:Y:S01]  /*1130*/  UMOV UR4, 0x400 ;  /* 0x0000040000047882 */ /* 0x000fe20000000000 */
[----:B------:R-:W-:Y:S01]  /*1140*/  ISETP.GT.AND P1, PT, R3, 0x20, PT ;  /* 0x000000200300780c */ /* 0x000fe20003f24270 */
[----:B0-----:R-:W-:-:S09]  /*1150*/  ULEA UR4, UR5, UR4, 0x18 ;  /* 0x0000000405047291 */ /* 0x001fd2000f8ec0ff */
[----:B------:R-:W0:Y:S04]  /*1160*/  LDS.64 R10, [UR4+0x18] ;  /* 0x00001804ff0a7984 */ /* 0x000e280008000a00 */
[----:B------:R-:W2:Y:S01]  /*1170*/  LDS.128 R4, [UR4+0x20] ;  /* 0x00002004ff047984 */ /* 0x000ea20008000c00 */
[----:B0-----:R-:W-:-:S10]  /*1180*/  DADD R10, R8, R10 ;  /* 0x00000000080a7229 */ /* 0x001fd4000000000a */
[----:B------:R-:W-:Y:S02]  /*1190*/  FSEL R12, R10, R8, P1 ;  /* 0x000000080a0c7208 */ /* 0x000fe40000800000 */
[----:B-1----:R-:W-:Y:S02]  /*11a0*/  FSEL R13, R11, R9, P1 ;  /* 0x000000090b0d7208 */ /* 0x002fe40000800000 */
[----:B------:R-:W0:Y:S01]  /*11b0*/  LDS.128 R8, [UR4+0x30] ;  /* 0x00003004ff087984 */ /* 0x000e220008000c00 */
[----:B------:R-:W-:-:S03]  /*11c0*/  ISETP.GT.AND P1, PT, R3, 0x40, PT ;  /* 0x000000400300780c */ /* 0x000fc60003f24270 */
        /* <DEDUP_REMOVED lines=61> */
.L_x_31:
[----:B------:R-:W0:Y:S01]  /*15a0*/  S2R R0, SR_TID.X ;  /* 0x0000000000007919 */ /* 0x000e220000002100 */
[----:B------:R-:W1:Y:S01]  /*15b0*/  LDC.64 R4, c[0x0][0x380] ;  /* 0x0000e000ff047b82 */ /* 0x000e620000000a00 */
[----:B0-----:R-:W-:-:S04]  /*15c0*/  VIADD R21, R0, UR9 ;  /* 0x0000000900157c36 */ /* 0x001fc80008000000 */
[----:B-1----:R-:W-:-:S05]  /*15d0*/  IMAD.WIDE.U32 R20, R21, 0x8, R4 ;  /* 0x0000000815147825 */ /* 0x002fca00078e0004 */
[----:B------:R-:W2:Y:S04]  /*15e0*/  LDG.E.64 R14, desc[UR16][R20.64] ;  /* 0x00000010140e7981 */ /* 0x000ea8000c1e1b00 */
[----:B------:R-:W2:Y:S04]  /*15f0*/  LDG.E.64 R16, desc[UR16][R20.64+0x1000] ;  /* 0x0010001014107981 */ /* 0x000ea8000c1e1b00 */
[----:B------:R-:W3:Y:S04]  /*1600*/  LDG.E.64 R18, desc[UR16][R20.64+0x2000] ;  /* 0x0020001014127981 */ /* 0x000ee8000c1e1b00 */
[----:B------:R-:W4:Y:S04]  /*1610*/  LDG.E.64 R10, desc[UR16][R20.64+0x3000] ;  /* 0x00300010140a7981 */ /* 0x000f28000c1e1b00 */
[----:B------:R-:W5:Y:S04]  /*1620*/  LDG.E.64 R6, desc[UR16][R20.64+0x4000] ;  /* 0x0040001014067981 */ /* 0x000f68000c1e1b00 */
[----:B------:R-:W5:Y:S04]  /*1630*/  LDG.E.64 R4, desc[UR16][R20.64+0x5000] ;  /* 0x0050001014047981 */ /* 0x000f68000c1e1b00 */
[----:B------:R-:W5:Y:S01]  /*1640*/  LDG.E.64 R8, desc[UR16][R20.64+0x6000] ;  /* 0x0060001014087981 */ /* 0x000f62000c1e1b00 */
[----:B------:R-:W-:-:S04]  /*1650*/  ISETP.GE.U32.AND P0, PT, R13, UR5, PT ;  /* 0x000000050d007c0c */ /* 0x000fc8000bf06070 */
[----:B------:R-:W-:Y:S01]  /*1660*/  ISETP.GE.U32.AND.EX P0, PT, R2, UR4, PT, P0 ;  /* 0x0000000402007c0c */ /* 0x000fe2000bf06100 */
[----:B--2---:R-:W-:-:S08]  /*1670*/  DADD R14, R14, R16 ;  /* 0x000000000e0e7229 */ /* 0x004fd00000000010 */
[----:B---3--:R-:W-:-:S08]  /*1680*/  DADD R14, R18, R14 ;  /* 0x00000000120e7229 */ /* 0x008fd0000000000e */
[----:B----4-:R-:W-:-:S08]  /*1690*/  DADD R10, R10, R14 ;  /* 0x000000000a0a7229 */ /* 0x010fd0000000000e */
[----:B-----5:R-:W-:-:S08]  /*16a0*/  DADD R6, R6, R10 ;  /* 0x0000000006067229 */ /* 0x020fd0000000000a */
[----:B------:R-:W-:-:S08]  /*16b0*/  DADD R4, R4, R6 ;  /* 0x0000000004047229 */ /* 0x000fd00000000006 */
[----:B------:R-:W-:Y:S01]  /*16c0*/  DADD R8, R8, R4 ;  /* 0x0000000008087229 */ /* 0x000fe20000000004 */
[----:B------:R-:W-:Y:S10]  /*16d0*/  @!P0 BRA `(.L_x_46) ;  /* 0x0000000c001c8947 */ /* 0x000ff40003800000 */
[----:B------:R-:W-:Y:S01]  /*16e0*/  UIADD3 UR7, UP0, UPT, UR5, UR9, URZ ;  /* 0x0000000905077290 */ /* 0x000fe2000ff1e0ff */
[----:B------:R-:W-:Y:S01]  /*16f0*/  IADD3 R23, P1, PT, R12, -0xe00, RZ ;  /* 0xfffff2000c177810 */ /* 0x000fe20007f3e0ff */
[----:B------:R-:W0:Y:S01]  /*1700*/  LDCU.64 UR12, c[0x0][0x380] ;  /* 0x00007000ff0c77ac */ /* 0x000e220008000a00 */
[----:B------:R-:W-:Y:S02]  /*1710*/  LOP3.LUT R5, RZ, R0, RZ, 0x33, !PT ;  /* 0x00000000ff057212 */ /* 0x000fe400078e33ff */
[----:B------:R-:W-:Y:S01]  /*1720*/  IADD3.X R22, PT, PT, R3, -0x1, RZ, P1, !PT ;  /* 0xffffffff03167810 */ /* 0x000fe20000ffe4ff */
[----:B------:R-:W-:Y:S01]  /*1730*/  UIADD3.X UR8, UPT, UPT, URZ, UR4, URZ, UP0, !UPT ;  /* 0x00000004ff087290 */ /* 0x000fe200087fe4ff */
[----:B------:R-:W-:Y:S01]  /*1740*/  ISETP.LT.U32.AND P0, PT, R23, UR7, PT ;  /* 0x0000000717007c0c */ /* 0x000fe2000bf01070 */
[----:B------:R-:W-:Y:S01]  /*1750*/  UMOV UR6, UR5 ;  /* 0x0000000500067c82 */ /* 0x000fe20008000000 */
[----:B------:R-:W-:Y:S01]  /*1760*/  IADD3 R7, P2, PT, R0, UR7, RZ ;  /* 0x0000000700077c10 */ /* 0x000fe2000ff5e0ff */
[----:B------:R-:W-:Y:S01]  /*1770*/  UMOV UR4, URZ ;  /* 0x000000ff00047c82 */ /* 0x000fe20008000000 */
[----:B------:R-:W-:Y:S01]  /*1780*/  IADD3 R5, PT, PT, R12, -UR5, R5 ;  /* 0x800000050c057c10 */ /* 0x000fe2000fffe005 */
[----:B------:R-:W-:Y:S01]  /*1790*/  IMAD.U32 R11, RZ, RZ, UR8 ;  /* 0x00000008ff0b7e24 */ /* 0x000fe2000f8e00ff */
[----:B------:R-:W-:Y:S01]  /*17a0*/  UMOV UR10, UR8 ;  /* 0x00000008000a7c82 */ /* 0x000fe20008000000 */
[----:B------:R-:W-:-:S03]  /*17b0*/  IMAD.X R0, RZ, RZ, UR8, P2 ;  /* 0x00000008ff007e24 */ /* 0x000fc600090e06ff */
[----:B------:R-:W-:Y:S02]  /*17c0*/  ISETP.GT.U32.AND.EX P0, PT, R11, R22, PT, P0 ;  /* 0x000000160b00720c */ /* 0x000fe40003f04100 */
[----:B0-----:R-:W-:-:S04]  /*17d0*/  LEA R6, P1, R7, UR12, 0x3 ;  /* 0x0000000c07067c11 */ /* 0x001fc8000f8218ff */
[----:B------:R-:W-:Y:S02]  /*17e0*/  IADD3 R6, P2, PT, R6, 0x8000, RZ ;  /* 0x0000800006067810 */ /* 0x000fe40007f5e0ff */
[----:B------:R-:W-:Y:S01]  /*17f0*/  LEA.HI.X R7, R7, UR13, R0, 0x3, P1 ;  /* 0x0000000d07077c11 */ /* 0x000fe200088f1c00 */
[----:B------:R-:W-:Y:S01]  /*1800*/  VIADD R0, R5, -UR9 ;  /* 0x8000000905007c36 */ /* 0x000fe20008000000 */
[----:B------:R-:W-:-:S03]  /*1810*/  UMOV UR9, UR7 ;  /* 0x0000000700097c82 */ /* 0x000fc60008000000 */
[----:B------:R-:W-:Y:S01]  /*1820*/  IMAD.X R7, RZ, RZ, R7, P2 ;  /* 0x000000ffff077224 */ /* 0x000fe200010e0607 */
[----:B------:R-:W-:Y:S06]  /*1830*/  @P0 BRA `(.L_x_47) ;  /* 0x0000000000b80947 */ /* 0x000fec0003800000 */
[----:B------:R-:W0:Y:S01]  /*1840*/  LDC.64 R2, c[0x0][0x3b8] ;  /* 0x0000ee00ff027b82 */ /* 0x000e220000000a00 */
[----:B------:R-:W1:Y:S01]  /*1850*/  LDCU UR11, c[0x0][0x3c0] ;  /* 0x00007800ff0b77ac */ /* 0x000e620008000800 */
[----:B------:R-:W2:Y:S01]  /*1860*/  LDCU.64 UR12, c[0x0][0x380] ;  /* 0x00007000ff0c77ac */ /* 0x000ea20008000a00 */
[----:B------:R-:W-:Y:S01]  /*1870*/  NOP ;  /* 0x0000000000007918 */ /* 0x000fe20000000000 */
.L_x_48:
[----:B------:R-:W3:Y:S02]  /*1880*/  S2R R4, SR_TID.X ;  /* 0x0000000000047919 */ /* 0x000ee40000002100 */
[----:B---3--:R-:W-:-:S05]  /*1890*/  IADD3 R4, P0, PT, R4, UR7, RZ ;  /* 0x0000000704047c10 */ /* 0x008fca000ff1e0ff */
[----:B------:R-:W-:Y:S01]  /*18a0*/  IMAD.X R5, RZ, RZ, UR8, P0 ;  /* 0x00000008ff057e24 */ /* 0x000fe200080e06ff */
[----:B--2---:R-:W-:-:S04]  /*18b0*/  LEA R24, P0, R4, UR12, 0x3 ;  /* 0x0000000c04187c11 */ /* 0x004fc8000f8018ff */
[----:B------:R-:W-:-:S05]  /*18c0*/  LEA.HI.X R25, R4, UR13, R5, 0x3, P0 ;  /* 0x0000000d04197c11 */ /* 0x000fca00080f1c05 */
[----:B------:R-:W2:Y:S04]  /*18d0*/  LDG.E.64 R12, desc[UR16][R24.64] ;  /* 0x00000010180c7981 */ /* 0x000ea8000c1e1b00 */
[----:B------:R-:W3:Y:S04]  /*18e0*/  LDG.E.64 R14, desc[UR16][R24.64+0x1000] ;  /* 0x00100010180e7981 */ /* 0x000ee8000c1e1b00 */
[----:B------:R-:W4:Y:S04]  /*18f0*/  LDG.E.64 R16, desc[UR16][R24.64+0x2000] ;  /* 0x0020001018107981 */ /* 0x000f28000c1e1b00 */
[----:B------:R-:W5:Y:S04]  /*1900*/  LDG.E.64 R18, desc[UR16][R24.64+0x3000] ;  /* 0x0030001018127981 */ /* 0x000f68000c1e1b00 */
[----:B------:R-:W5:Y:S04]  /*1910*/  LDG.E.64 R20, desc[UR16][R24.64+0x4000] ;  /* 0x0040001018147981 */ /* 0x000f68000c1e1b00 */
[----:B------:R-:W5:Y:S04]  /*1920*/  LDG.E.64 R4, desc[UR16][R24.64+0x5000] ;  /* 0x0050001018047981 */ /* 0x000f68000c1e1b00 */
[----:B------:R-:W5:Y:S01]  /*1930*/  LDG.E.64 R10, desc[UR16][R24.64+0x6000] ;  /* 0x00600010180a7981 */ /* 0x000f62000c1e1b00 */
[----:B-1----:R-:W-:-:S04]  /*1940*/  UIMAD UR14, UR11, 0xe00, URZ ;  /* 0x00000e000b0e78a4 */ /* 0x002fc8000f8e02ff */
[----:B------:R-:W-:Y:S02]  /*1950*/  USHF.R.S32.HI UR15, URZ, 0x1f, UR14 ;  /* 0x0000001fff0f7899 */ /* 0x000fe4000801140e */
[----:B------:R-:W-:-:S04]  /*1960*/  UIADD3 UR5, UP0, UPT, UR14, UR9, URZ ;  /* 0x000000090e057290 */ /* 0x000fc8000ff1e0ff */
[----:B------:R-:W-:Y:S01]  /*1970*/  UIADD3.X UR6, UPT, UPT, UR15, UR10, URZ, UP0, !UPT ;  /* 0x0000000a0f067290 */ /* 0x000fe200087fe4ff */
[----:B--2---:R-:W-:-:S08]  /*1980*/  DADD R12, R12, R8 ;  /* 0x000000000c0c7229 */ /* 0x004fd00000000008 */
[----:B---3--:R-:W-:-:S08]  /*1990*/  DADD R12, R14, R12 ;  /* 0x000000000e0c7229 */ /* 0x008fd0000000000c */
[----:B----4-:R-:W-:-:S08]  /*19a0*/  DADD R12, R16, R12 ;  /* 0x00000000100c7229 */ /* 0x010fd0000000000c */
[----:B-----5:R-:W-:-:S08]  /*19b0*/  DADD R12, R18, R12 ;  /* 0x00000000120c7229 */ /* 0x020fd0000000000c */
[----:B------:R-:W-:Y:S01]  /*19c0*/  DADD R20, R20, R12 ;  /* 0x0000000014147229 */ /* 0x000fe2000000000c */
[----:B0-----:R-:W-:-:S05]  /*19d0*/  IMAD.MOV.U32 R12, RZ, RZ, R2 ;  /* 0x000000ffff0c7224 */ /* 0x001fca00078e0002 */
[----:B------:R-:W-:Y:S02]  /*19e0*/  IADD3 R8, P1, PT, R12, -UR7, RZ ;  /* 0x800000070c087c10 */ /* 0x000fe4000ff3e0ff */
[----:B------:R-:W-:Y:S02]  /*19f0*/  DADD R4, R4, R20 ;  /* 0x0000000004047229 */ /* 0x000fe40000000014 */
[----:B------:R-:W-:Y:S02]  /*1a00*/  ISETP.GE.U32.AND P0, PT, R8, UR14, PT ;  /* 0x0000000e08007c0c */ /* 0x000fe4000bf06070 */
[----:B------:R-:W-:-:S04]  /*1a10*/  IADD3.X R8, PT, PT, R3, ~UR8, RZ, P1, !PT ;  /* 0x8000000803087c10 */ /* 0x000fc80008ffe4ff */
[----:B------:R-:W-:Y:S01]  /*1a20*/  ISETP.GE.U32.AND.EX P0, PT, R8, UR15, PT, P0 ;  /* 0x0000000f08007c0c */ /* 0x000fe2000bf06100 */
[----:B------:R-:W-:-:S12]  /*1a30*/  DADD R8, R10, R4 ;  /* 0x000000000a087229 */ /* 0x000fd80000000004 */
[----:B------:R-:W-:Y:S05]  /*1a40*/  @!P0 BRA `(.L_x_46) ;  /* 0x0000000800408947 */ /* 0x000fea0003800000 */
[----:B------:R-:W-:Y:S02]  /*1a50*/  UIADD3 UR7, UP0, UPT, UR14, UR7, URZ ;  /* 0x000000070e077290 */ /* 0x000fe4000ff1e0ff */
[----:B------:R-:W-:Y:S01]  /*1a60*/  IMAD.U32 R5, RZ, RZ, UR14 ;  /* 0x0000000eff057e24 */ /* 0x000fe2000f8e00ff */
[----:B------:R-:W-:Y:S01]  /*1a70*/  UIADD3 UR4, UPT, UPT, UR4, 0x1, URZ ;  /* 0x0000000104047890 */ /* 0x000fe2000fffe0ff */
[----:B------:R-:W-:Y:S01]  /*1a80*/  VIADD R0, R0, -UR14 ;  /* 0x8000000e00007c36 */ /* 0x000fe20008000000 */
[----:B------:R-:W-:Y:S01]  /*1a90*/  UIADD3.X UR8, UPT, UPT, UR15, UR8, URZ, UP0, !UPT ;  /* 0x000000080f087290 */ /* 0x000fe200087fe4ff */
[----:B------:R-:W-:Y:S01]  /*1aa0*/  IMAD.WIDE R6, R5, 0x8, R6 ;  /* 0x0000000805067825 */ /* 0x000fe200078e0206 */
[----:B------:R-:W-:Y:S01]  /*1ab0*/  ISETP.LT.U32.AND P0, PT, R23, UR7, PT ;  /* 0x0000000717007c0c */ /* 0x000fe2000bf01070 */
[----:B------:R-:W-:Y:S01]  /*1ac0*/  UMOV UR9, UR5 ;  /* 0x0000000500097c82 */ /* 0x000fe20008000000 */
[----:B------:R-:W-:Y:S02]  /*1ad0*/  UMOV UR10, UR6 ;  /* 0x00000006000a7c82 */ /* 0x000fe40008000000 */
[----:B------:R-:W-:-:S05]  /*1ae0*/  IMAD.U32 R11, RZ, RZ, UR8 ;  /* 0x00000008ff0b7e24 */ /* 0x000fca000f8e00ff */
[----:B------:R-:W-:-:S13]  /*1af0*/  ISETP.GT.U32.AND.EX P0, PT, R11, R22, PT, P0 ;  /* 0x000000160b00720c */ /* 0x000fda0003f04100 */
[----:B------:R-:W-:Y:S05]  /*1b00*/  @!P0 BRA `(.L_x_48) ;  /* 0xfffffffc005c8947 */ /* 0x000fea000383ffff */
[----:B------:R-:W-:-:S05]  /*1b10*/  UMOV UR6, UR14 ;  /* 0x0000000e00067c82 */ /* 0x000fca0008000000 */
.L_x_47:
[----:B------:R-:W0:Y:S01]  /*1b20*/  S2R R11, SR_TID.X ;  /* 0x00000000000b7919 */ /* 0x000e220000002100 */
[C---:B------:R-:W-:Y:S01]  /*1b30*/  VIADD R2, R12.reuse, -UR7 ;  /* 0x800000070c027c36 */ /* 0x040fe20008000000 */
[----:B------:R-:W-:Y:S01]  /*1b40*/  ISETP.LE.U32.AND P1, PT, R12, UR7, PT ;  /* 0x000000070c007c0c */ /* 0x000fe2000bf23070 */
[----:B------:R-:W-:Y:S01]  /*1b50*/  IMAD.U32 R4, RZ, RZ, UR8 ;  /* 0x00000008ff047e24 */ /* 0x000fe2000f8e00ff */
[----:B------:R-:W-:Y:S02]  /*1b60*/  BSSY.RECONVERGENT B1, `(.L_x_46) ;  /* 0x000007e000017945 */ /* 0x000fe40003800200 */
[----:B0-----:R-:W-:-:S04]  /*1b70*/  ISETP.GE.AND P0, PT, R11, R2, PT ;  /* 0x000000020b00720c */ /* 0x001fc80003f06270 */
[----:B------:R-:W-:-:S13]  /*1b80*/  ISETP.GE.U32.OR.EX P0, PT, R4, R3, P0, P1 ;  /* 0x000000030400720c */ /* 0x000fda0000706510 */
[----:B------:R-:W-:Y:S05]  /*1b90*/  @P0 BRA `(.L_x_49) ;  /* 0x0000000400e80947 */ /* 0x000fea0003800000 */
[----:B------:R-:W-:Y:S01]  /*1ba0*/  UIMAD UR5, UR18, 0xe00, URZ ;  /* 0x00000e00120578a4 */ /* 0x000fe2000f8e02ff */
[----:B------:R-:W-:Y:S01]  /*1bb0*/  LOP3.LUT R3, RZ, R11, RZ, 0x33, !PT ;  /* 0x0000000bff037212 */ /* 0x000fe200078e33ff */
[----:B------:R-:W-:Y:S01]  /*1bc0*/  UIMAD UR14, UR4, UR11, URZ ;  /* 0x0000000b040e72a4 */ /* 0x000fe2000f8e02ff */
[----:B------:R-:W-:Y:S01]  /*1bd0*/  BSSY.RECONVERGENT B2, `(.L_x_50) ;  /* 0x0000035000027945 */ /* 0x000fe20003800200 */
[----:B------:R-:W-:Y:S01]  /*1be0*/  UIADD3 UR5, UPT, UPT, UR5, UR6, URZ ;  /* 0x0000000605057290 */ /* 0x000fe2000fffe0ff */
[----:B------:R-:W-:-:S03]  /*1bf0*/  IMAD.MOV.U32 R2, RZ, RZ, R11 ;  /* 0x000000ffff027224 */ /* 0x000fc600078e000b */
[----:B------:R-:W-:Y:S02]  /*1c00*/  IMAD.U32 R5, RZ, RZ, UR14 ;  /* 0x0000000eff057e24 */ /* 0x000fe4000f8e00ff */
[----:B------:R-:W-:-:S05]  /*1c10*/  IADD3 R12, PT, PT, R12, -UR5, R3 ;  /* 0x800000050c0c7c10 */ /* 0x000fca000fffe003 */
[----:B------:R-:W-:-:S05]  /*1c20*/  IMAD R12, R5, -0xe00, R12 ;  /* 0xfffff200050c7824 */ /* 0x000fca00078e020c */
[C---:B------:R-:W-:Y:S02]  /*1c30*/  ISETP.GE.U32.AND P1, PT, R12.reuse, 0x1e00, PT ;  /* 0x00001e000c00780c */ /* 0x040fe40003f26070 */
[----:B------:R-:W-:-:S04]  /*1c40*/  LEA.HI R3, R12, 0x1, RZ, 0x17 ;  /* 0x000000010c037811 */ /* 0x000fc800078fb8ff */
[----:B------:R-:W-:-:S04]  /*1c50*/  LOP3.LUT R4, R3, 0xf, RZ, 0xc0, !PT ;  /* 0x0000000f03047812 */ /* 0x000fc800078ec0ff */
[----:B------:R-:W-:-:S03]  /*1c60*/  ISETP.NE.AND P0, PT, R4, RZ, PT ;  /* 0x000000ff0400720c */ /* 0x000fc60003f05270 */
[----:B------:R-:W-:Y:S10]  /*1c70*/  @!P1 BRA `(.L_x_51) ;  /* 0x0000000000a89947 */ /* 0x000ff40003800000 */
[----:B------:R-:W-:-:S04]  /*1c80*/  LEA.HI R2, R0, 0x1, RZ, 0x17 ;  /* 0x0000000100027811 */ /* 0x000fc800078fb8ff */
[----:B------:R-:W-:Y:S01]  /*1c90*/  LOP3.LUT R5, R2, 0xfffff0, RZ, 0xc0, !PT ;  /* 0x00fffff002057812 */ /* 0x000fe200078ec0ff */
[----:B------:R-:W-:-:S04]  /*1ca0*/  IMAD.MOV.U32 R2, RZ, RZ, R11 ;  /* 0x000000ffff027224 */ /* 0x000fc800078e000b */
[----:B------:R-:W-:-:S07]  /*1cb0*/  IMAD.MOV R5, RZ, RZ, -R5 ;  /* 0x000000ffff057224 */ /* 0x000fce00078e0a05 */
.L_x_52:
[----:B------:R-:W2:Y:S04]  /*1cc0*/  LDG.E.64 R20, desc[UR16][R6.64+-0x8000] ;  /* 0xff80001006147981 */ /* 0x000ea8000c1e1b00 */
[----:B------:R-:W3:Y:S04]  /*1cd0*/  LDG.E.64 R18, desc[UR16][R6.64+-0x7000] ;  /* 0xff90001006127981 */ /* 0x000ee8000c1e1b00 */
[----:B------:R-:W4:Y:S04]  /*1ce0*/  LDG.E.64 R16, desc[UR16][R6.64+-0x6000] ;  /* 0xffa0001006107981 */ /* 0x000f28000c1e1b00 */
[----:B------:R-:W5:Y:S04]  /*1cf0*/  LDG.E.64 R14, desc[UR16][R6.64+-0x5000] ;  /* 0xffb00010060e7981 */ /* 0x000f68000c1e1b00 */
[----:B------:R-:W5:Y:S04]  /*1d00*/  LDG.E.64 R12, desc[UR16][R6.64+-0x4000] ;  /* 0xffc00010060c7981 */ /* 0x000f68000c1e1b00 */
[----:B------:R-:W5:Y:S04]  /*1d10*/  LDG.E.64 R10, desc[UR16][R6.64+-0x3000] ;  /* 0xffd00010060a7981 */ /* 0x000f68000c1e1b00 */
[----:B------:R-:W5:Y:S04]  /*1d20*/  LDG.E.64 R24, desc[UR16][R6.64+-0x2000] ;  /* 0xffe0001006187981 */ /* 0x000f68000c1e1b00 */
[----:B------:R-:W5:Y:S01]  /*1d30*/  LDG.E.64 R22, desc[UR16][R6.64+-0x1000] ;  /* 0xfff0001006167981 */ /* 0x000f62000c1e1b00 */
[----:B--2---:R-:W-:-:S03]  /*1d40*/  DADD R20, R20, R8 ;  /* 0x0000000014147229 */ /* 0x004fc60000000008 */
[----:B------:R-:W2:Y:S05]  /*1d50*/  LDG.E.64 R8, desc[UR16][R6.64] ;  /* 0x0000001006087981 */ /* 0x000eaa000c1e1b00 */
[----:B---3--:R-:W-:Y:S02]  /*1d60*/  DADD R18, R20, R18 ;  /* 0x0000000014127229 */ /* 0x008fe40000000012 */
[----:B------:R-:W3:Y:S06]  /*1d70*/  LDG.E.64 R20, desc[UR16][R6.64+0x1000] ;  /* 0x0010001006147981 */ /* 0x000eec000c1e1b00 */
[----:B----4-:R-:W-:-:S02]  /*1d80*/  DADD R16, R18, R16 ;  /* 0x0000000012107229 */ /* 0x010fc40000000010 */
[----:B------:R-:W4:Y:S06]  /*1d90*/  LDG.E.64 R18, desc[UR16][R6.64+0x2000] ;  /* 0x0020001006127981 */ /* 0x000f2c000c1e1b00 */
[----:B-----5:R-:W-:Y:S02]  /*1da0*/  DADD R14, R16, R14 ;  /* 0x00000000100e7229 */ /* 0x020fe4000000000e */
[----:B------:R-:W5:Y:S06]  /*1db0*/  LDG.E.64 R16, desc[UR16][R6.64+0x3000] ;  /* 0x0030001006107981 */ /* 0x000f6c000c1e1b00 */
[----:B------:R-:W-:-:S02]  /*1dc0*/  DADD R12, R14, R12 ;  /* 0x000000000e0c7229 */ /* 0x000fc4000000000c */
[----:B------:R-:W5:Y:S06]  /*1dd0*/  LDG.E.64 R14, desc[UR16][R6.64+0x4000] ;  /* 0x00400010060e7981 */ /* 0x000f6c000c1e1b00 */
[----:B------:R-:W-:Y:S02]  /*1de0*/  DADD R10, R12, R10 ;  /* 0x000000000c0a7229 */ /* 0x000fe4000000000a */
[----:B------:R-:W5:Y:S06]  /*1df0*/  LDG.E.64 R12, desc[UR16][R6.64+0x5000] ;  /* 0x00500010060c7981 */ /* 0x000f6c000c1e1b00 */
[----:B------:R-:W-:-:S02]  /*1e00*/  DADD R24, R10, R24 ;  /* 0x000000000a187229 */ /* 0x000fc40000000018 */
[----:B------:R-:W5:Y:S06]  /*1e10*/  LDG.E.64 R10, desc[UR16][R6.64+0x6000] ;  /* 0x00600010060a7981 */ /* 0x000f6c000c1e1b00 */
[----:B------:R-:W-:Y:S02]  /*1e20*/  DADD R22, R24, R22 ;  /* 0x0000000018167229 */ /* 0x000fe40000000016 */
[----:B------:R0:W5:Y:S01]  /*1e30*/  LDG.E.64 R24, desc[UR16][R6.64+0x7000] ;  /* 0x0070001006187981 */ /* 0x000162000c1e1b00 */
        /* <DEDUP_REMOVED lines=8> */
[----:B-----5:R-:W-:-:S08]  /*1ec0*/  DADD R8, R8, R16 ;  /* 0x0000000008087229 */ /* 0x020fd00000000010 */
[----:B------:R-:W-:-:S08]  /*1ed0*/  DADD R8, R8, R14 ;  /* 0x0000000008087229 */ /* 0x000fd0000000000e */
[----:B------:R-:W-:-:S08]  /*1ee0*/  DADD R8, R8, R12 ;  /* 0x0000000008087229 */ /* 0x000fd0000000000c */
[----:B------:R-:W-:-:S08]  /*1ef0*/  DADD R8, R8, R10 ;  /* 0x0000000008087229 */ /* 0x000fd0000000000a */
[----:B------:R-:W-:Y:S01]  /*1f00*/  DADD R8, R8, R24 ;  /* 0x0000000008087229 */ /* 0x000fe20000000018 */
[----:B------:R-:W-:Y:S10]  /*1f10*/  @P1 BRA `(.L_x_52) ;  /* 0xfffffffc00681947 */ /* 0x000ff4000383ffff */
.L_x_51:
[----:B------:R-:W-:Y:S05]  /*1f20*/  BSYNC.RECONVERGENT B2 ;  /* 0x0000000000027941 */ /* 0x000fea0003800200 */
.L_x_50:
[----:B------:R-:W-:Y:S05]  /*1f30*/  @!P0 BRA `(.L_x_49) ;  /* 0x0000000400008947 */ /* 0x000fea0003800000 */
[----:B------:R-:W-:Y:S01]  /*1f40*/  ISETP.GE.U32.AND P1, PT, R4, 0x8, PT ;  /* 0x000000080400780c */ /* 0x000fe20003f26070 */
[----:B------:R-:W-:Y:S01]  /*1f50*/  BSSY.RECONVERGENT B2, `(.L_x_53) ;  /* 0x0000019000027945 */ /* 0x000fe20003800200 */
[----:B------:R-:W-:-:S04]  /*1f60*/  LOP3.LUT R24, R3, 0x7, RZ, 0xc0, !PT ;  /* 0x0000000703187812 */ /* 0x000fc800078ec0ff */
[----:B------:R-:W-:-:S07]  /*1f70*/  ISETP.NE.AND P0, PT, R24, RZ, PT ;  /* 0x000000ff1800720c */ /* 0x000fce0003f05270 */
[----:B------:R-:W-:Y:S06]  /*1f80*/  @!P1 BRA `(.L_x_54) ;  /* 0x0000000000549947 */ /* 0x000fec0003800000 */
[----:B------:R-:W-:-:S05]  /*1f90*/  IADD3 R4, P1, PT, R2, UR7, RZ ;  /* 0x0000000702047c10 */ /* 0x000fca000ff3e0ff */
[----:B------:R-:W-:Y:S01]  /*1fa0*/  IMAD.X R5, RZ, RZ, UR8, P1 ;  /* 0x00000008ff057e24 */ /* 0x000fe200088e06ff */
[----:B------:R-:W-:-:S04]  /*1fb0*/  LEA R20, P1, R4, UR12, 0x3 ;  /* 0x0000000c04147c11 */ /* 0x000fc8000f8218ff */
[----:B------:R-:W-:-:S05]  /*1fc0*/  LEA.HI.X R21, R4, UR13, R5, 0x3, P1 ;  /* 0x0000000d04157c11 */ /* 0x000fca00088f1c05 */
        /* <DEDUP_REMOVED lines=8> */
[----:B------:R-:W-:Y:S01]  /*2050*/  VIADD R2, R2, 0x1000 ;  /* 0x0000100002027836 */ /* 0x000fe20000000000 */
[----:B--2---:R-:W-:-:S08]  /*2060*/  DADD R22, R8, R22 ;  /* 0x0000000008167229 */ /* 0x004fd00000000016 */
[----:B---3--:R-:W-:-:S08]  /*2070*/  DADD R16, R22, R16 ;  /* 0x0000000016107229 */ /* 0x008fd00000000010 */
[----:B----4-:R-:W-:-:S08]  /*2080*/  DADD R14, R16, R14 ;  /* 0x00000000100e7229 */ /* 0x010fd0000000000e */
[----:B-----5:R-:W-:-:S08]  /*2090*/  DADD R12, R14, R12 ;  /* 0x000000000e0c7229 */ /* 0x020fd0000000000c */
[----:B------:R-:W-:-:S08]  /*20a0*/  DADD R10, R12, R10 ;  /* 0x000000000c0a7229 */ /* 0x000fd0000000000a */
[----:B------:R-:W-:-:S08]  /*20b0*/  DADD R6, R10, R6 ;  /* 0x000000000a067229 */ /* 0x000fd00000000006 */
[----:B------:R-:W-:-:S08]  /*20c0*/  DADD R4, R6, R4 ;  /* 0x0000000006047229 */ /* 0x000fd00000000004 */
[----:B------:R-:W-:-:S11]  /*20d0*/  DADD R8, R4, R18 ;  /* 0x0000000004087229 */ /* 0x000fd60000000012 */
.L_x_54:
[----:B------:R-:W-:Y:S05]  /*20e0*/  BSYNC.RECONVERGENT B2 ;  /* 0x0000000000027941 */ /* 0x000fea0003800200 */
.L_x_53:
[----:B------:R-:W-:Y:S05]  /*20f0*/  @!P0 BRA `(.L_x_49) ;  /* 0x0000000000908947 */ /* 0x000fea0003800000 */
[----:B------:R-:W-:Y:S01]  /*2100*/  ISETP.GE.U32.AND P1, PT, R24, 0x4, PT ;  /* 0x000000041800780c */ /* 0x000fe20003f26070 */
[----:B------:R-:W-:Y:S01]  /*2110*/  BSSY.RECONVERGENT B2, `(.L_x_55) ;  /* 0x0000010000027945 */ /* 0x000fe20003800200 */
[----:B------:R-:W-:-:S11]  /*2120*/  LOP3.LUT P0, RZ, R3, 0x3, RZ, 0xc0, !PT ;  /* 0x0000000303ff7812 */ /* 0x000fd6000780c0ff */
[----:B------:R-:W-:Y:S05]  /*2130*/  @!P1 BRA `(.L_x_56) ;  /* 0x0000000000349947 */ /* 0x000fea0003800000 */
[----:B------:R-:W-:-:S05]  /*2140*/  IADD3 R3, P1, PT, R2, UR7, RZ ;  /* 0x0000000702037c10 */ /* 0x000fca000ff3e0ff */
[----:B------:R-:W-:Y:S01]  /*2150*/  IMAD.X R6, RZ, RZ, UR8, P1 ;  /* 0x00000008ff067e24 */ /* 0x000fe200088e06ff */
[----:B------:R-:W-:-:S04]  /*2160*/  LEA R4, P1, R3, UR12, 0x3 ;  /* 0x0000000c03047c11 */ /* 0x000fc8000f8218ff */
[----:B------:R-:W-:-:S05]  /*2170*/  LEA.HI.X R5, R3, UR13, R6, 0x3, P1 ;  /* 0x0000000d03057c11 */ /* 0x000fca00088f1c06 */
[----:B------:R-:W2:Y:S04]  /*2180*/  LDG.E.64 R6, desc[UR16][R4.64] ;  /* 0x0000001004067981 */ /* 0x000ea8000c1e1b00 */
[----:B------:R-:W3:Y:S04]  /*2190*/  LDG.E.64 R10, desc[UR16][R4.64+0x1000] ;  /* 0x00100010040a7981 */ /* 0x000ee8000c1e1b00 */
[----:B------:R-:W4:Y:S04]  /*21a0*/  LDG.E.64 R12, desc[UR16][R4.64+0x2000] ;  /* 0x00200010040c7981 */ /* 0x000f28000c1e1b00 */
[----:B------:R-:W5:Y:S01]  /*21b0*/  LDG.E.64 R14, desc[UR16][R4.64+0x3000] ;  /* 0x00300010040e7981 */ /* 0x000f62000c1e1b00 */
[----:B------:R-:W-:Y:S01]  /*21c0*/  VIADD R2, R2, 0x800 ;  /* 0x0000080002027836 */ /* 0x000fe20000000000 */
[----:B--2---:R-:W-:-:S08]  /*21d0*/  DADD R6, R8, R6 ;  /* 0x0000000008067229 */ /* 0x004fd00000000006 */
[----:B---3--:R-:W-:-:S08]  /*21e0*/  DADD R6, R6, R10 ;  /* 0x0000000006067229 */ /* 0x008fd0000000000a */
[----:B----4-:R-:W-:-:S08]  /*21f0*/  DADD R6, R6, R12 ;  /* 0x0000000006067229 */ /* 0x010fd0000000000c */
[----:B-----5:R-:W-:-:S11]  /*2200*/  DADD R8, R6, R14 ;  /* 0x0000000006087229 */ /* 0x020fd6000000000e */
.L_x_56:
[----:B------:R-:W-:Y:S05]  /*2210*/  BSYNC.RECONVERGENT B2 ;  /* 0x0000000000027941 */ /* 0x000fea0003800200 */
.L_x_55:
[----:B------:R-:W-:Y:S05]  /*2220*/  @!P0 BRA `(.L_x_49) ;  /* 0x0000000000448947 */ /* 0x000fea0003800000 */
[----:B------:R-:W-:Y:S02]  /*2230*/  LOP3.LUT R0, R0, 0xffff, RZ, 0xc0, !PT ;  /* 0x0000ffff00007812 */ /* 0x000fe400078ec0ff */
[----:B------:R-:W-:Y:S02]  /*2240*/  IADD3 R2, P0, PT, R2, UR9, RZ ;  /* 0x0000000902027c10 */ /* 0x000fe4000ff1e0ff */
[----:B------:R-:W-:Y:S02]  /*2250*/  LEA.HI R0, R0, 0x1, RZ, 0x17 ;  /* 0x0000000100007811 */ /* 0x000fe400078fb8ff */
[----:B------:R-:W-:Y:S01]  /*2260*/  LEA R4, P1, R2, UR12, 0x3 ;  /* 0x0000000c02047c11 */ /* 0x000fe2000f8218ff */
[----:B------:R-:W-:Y:S01]  /*2270*/  IMAD.X R5, RZ, RZ, UR10, P0 ;  /* 0x0000000aff057e24 */ /* 0x000fe200080e06ff */
[----:B------:R-:W-:-:S04]  /*2280*/  LOP3.LUT R0, R0, 0x3, RZ, 0xc0, !PT ;  /* 0x0000000300007812 */ /* 0x000fc800078ec0ff */
[----:B------:R-:W-:Y:S01]  /*2290*/  LEA.HI.X R5, R2, UR13, R5, 0x3, P1 ;  /* 0x0000000d02057c11 */ /* 0x000fe200088f1c05 */
[----:B------:R-:W-:-:S07]  /*22a0*/  IMAD.MOV R0, RZ, RZ, -R0 ;  /* 0x000000ffff007224 */ /* 0x000fce00078e0a00 */
.L_x_57:
[----:B------:R-:W-:Y:S02]  /*22b0*/  IMAD.MOV.U32 R2, RZ, RZ, R4 ;  /* 0x000000ffff027224 */ /* 0x000fe400078e0004 */
[----:B------:R-:W-:-:S06]  /*22c0*/  IMAD.MOV.U32 R3, RZ, RZ, R5 ;  /* 0x000000ffff037224 */ /* 0x000fcc00078e0005 */
[----:B------:R-:W2:Y:S01]  /*22d0*/  LDG.E.64 R2, desc[UR16][R2.64] ;  /* 0x0000001002027981 */ /* 0x000ea2000c1e1b00 */
[----:B------:R-:W-:Y:S01]  /*22e0*/  VIADD R0, R0, 0x1 ;  /* 0x0000000100007836 */ /* 0x000fe20000000000 */
[----:B------:R-:W-:-:S04]  /*22f0*/  IADD3 R4, P1, PT, R4, 0x1000, RZ ;  /* 0x0000100004047810 */ /* 0x000fc80007f3e0ff */
[----:B------:R-:W-:Y:S01]  /*2300*/  ISETP.NE.AND P0, PT, R0, RZ, PT ;  /* 0x000000ff0000720c */ /* 0x000fe20003f05270 */
[----:B------:R-:W-:Y:S01]  /*2310*/  IMAD.X R5, RZ, RZ, R5, P1 ;  /* 0x000000ffff057224 */ /* 0x000fe200008e0605 */
[----:B--2---:R-:W-:-:S11]  /*2320*/  DADD R8, R2, R8 ;  /* 0x0000000002087229 */ /* 0x004fd60000000008 */
[----:B------:R-:W-:Y:S05]  /*2330*/  @P0 BRA `(.L_x_57) ;  /* 0xfffffffc00dc0947 */ /* 0x000fea000383ffff */
.L_x_49:
[----:B------:R-:W-:Y:S05]  /*2340*/  BSYNC.RECONVERGENT B1 ;  /* 0x0000000000017941 */ /* 0x000fea0003800200 */
.L_x_46:
[----:B------:R-:W0:Y:S01]  /*2350*/  S2R R0, SR_LANEID ;  /* 0x0000000000007919 */ /* 0x000e220000000000 */
[----:B------:R-:W-:Y:S04]  /*2360*/  SHFL.DOWN PT, R2, R8, 0x1, 0x1f ;  /* 0x08201f0008027f89 */ /* 0x000fe800000e0000 */
[----:B------:R-:W1:Y:S01]  /*2370*/  SHFL.DOWN PT, R3, R9, 0x1, 0x1f ;  /* 0x08201f0009037f89 */ /* 0x000e6200000e0000 */
[----:B------:R-:W2:Y:S01]  /*2380*/  S2R R11, SR_TID.X ;  /* 0x00000000000b7919 */ /* 0x000ea20000002100 */
        /* <DEDUP_REMOVED lines=20> */
[----:B------:R-:W-:Y:S02]  /*24d0*/  @!P1 MOV R7, 0x400 ;  /* 0x0000040000079802 */ /* 0x000fe40000000f00 */
[----:B--2---:R-:W-:Y:S01]  /*24e0*/  @!P1 SHF.R.U32.HI R6, RZ, 0x2, R11 ;  /* 0x00000002ff069819 */ /* 0x004fe2000001160b */
[----:B------:R-:W0:Y:S01]  /*24f0*/  SHFL.DOWN PT, R3, R9, 0x8, 0x1f ;  /* 0x09001f0009037f89 */ /* 0x000e2200000e0000 */
[----:B-1----:R-:W-:-:S02]  /*2500*/  @!P1 LEA R7, R10, R7, 0x18 ;  /* 0x000000070a079211 */ /* 0x002fc400078ec0ff */
[----:B------:R-:W-:-:S05]  /*2510*/  @!P1 LOP3.LUT R6, R6, 0xf8, RZ, 0xc0, !PT ;  /* 0x000000f806069812 */ /* 0x000fca00078ec0ff */
        /* <DEDUP_REMOVED lines=14> */
[----:B------:R-:W1:Y:S01]  /*2600*/  S2UR UR5, SR_CgaCtaId ;  /* 0x00000000000579c3 */ /* 0x000e620000008800 */
[----:B------:R-:W-:Y:S02]  /*2610*/  UMOV UR4, 0x400 ;  /* 0x0000040000047882 */ /* 0x000fe40000000000 */
[----:B-1----:R-:W-:-:S09]  /*2620*/  ULEA UR4, UR5, UR4, 0x18 ;  /* 0x0000000405047291 */ /* 0x002fd2000f8ec0ff */
[----:B0-----:R-:W0:Y:S04]  /*2630*/  LDS.64 R2, [UR4+0x18] ;  /* 0x00001804ff027984 */ /* 0x001e280008000a00 */
        /* <DEDUP_REMOVED lines=22> */
.L_x_45:
[----:B------:R-:W-:Y:S05]  /*27a0*/  BSYNC.RECONVERGENT B0 ;  /* 0x0000000000007941 */ /* 0x000fea0003800200 */
.L_x_30:
[----:B------:R-:W-:Y:S05]  /*27b0*/  @P0 EXIT ;  /* 0x000000000000094d */ /* 0x000fea0003800000 */
[----:B------:R-:W3:Y:S02]  /*27c0*/  LDCU.64 UR4, c[0x0][0x388] ;  /* 0x00007100ff0477ac */ /* 0x000ee40008000a00 */
[----:B---3--:R-:W-:-:S06]  /*27d0*/  UIMAD.WIDE.U32 UR4, UR18, 0x8, UR4 ;  /* 0x00000008120478a5 */ /* 0x008fcc000f8e0004 */
[----:B0-----:R-:W-:Y:S02]  /*27e0*/  IMAD.U32 R2, RZ, RZ, UR4 ;  /* 0x00000004ff027e24 */ /* 0x001fe4000f8e00ff */
[----:B--2---:R-:W-:-:S05]  /*27f0*/  IMAD.U32 R3, RZ, RZ, UR5 ;  /* 0x00000005ff037e24 */ /* 0x004fca000f8e00ff */
[----:B------:R-:W-:Y:S01]  /*2800*/  STG.E.64 desc[UR16][R2.64], R8 ;  /* 0x0000000802007986 */ /* 0x000fe2000c101b10 */
[----:B------:R-:W-:Y:S05]  /*2810*/  EXIT ;  /* 0x000000000000794d */ /* 0x000fea0003800000 */
.L_x_58:
        /* <DEDUP_REMOVED lines=14> */
.L_x_194:


//--------------------- .text._ZN3cub18CUB_300001_SM_10006detail6reduce28DeviceReduceSingleTileKernelINS2_10policy_hubIdyN4cuda3std3__44plusIdEEE10Policy1000EN6thrust24THRUST_300001_SM_1000_NS10device_ptrIdEEPdyS9_ddNS7_10__identityEEEvT0_T1_T2_T3_T4_T6_ --------------------------
	.section	.text._ZN3cub18CUB_300001_SM_10006detail6reduce28DeviceReduceSingleTileKernelINS2_10policy_hubIdyN4cuda3std3__44plusIdEEE10Policy1000EN6thrust24THRUST_300001_SM_1000_NS10device_ptrIdEEPdyS9_ddNS7_10__identityEEEvT0_T1_T2_T3_T4_T6_,"ax",@progbits
	.align	128
        .global         _ZN3cub18CUB_300001_SM_10006detail6reduce28DeviceReduceSingleTileKernelINS2_10policy_hubIdyN4cuda3std3__44plusIdEEE10Policy1000EN6thrust24THRUST_300001_SM_1000_NS10device_ptrIdEEPdyS9_ddNS7_10__identityEEEvT0_T1_T2_T3_T4_T6_
        .type           _ZN3cub18CUB_300001_SM_10006detail6reduce28DeviceReduceSingleTileKernelINS2_10policy_hubIdyN4cuda3std3__44plusIdEEE10Policy1000EN6thrust24THRUST_300001_SM_1000_NS10device_ptrIdEEPdyS9_ddNS7_10__identityEEEvT0_T1_T2_T3_T4_T6_,@function
        .size           _ZN3cub18CUB_300001_SM_10006detail6reduce28DeviceReduceSingleTileKernelINS2_10policy_hubIdyN4cuda3std3__44plusIdEEE10Policy1000EN6thrust24THRUST_300001_SM_1000_NS10device_ptrIdEEPdyS9_ddNS7_10__identityEEEvT0_T1_T2_T3_T4_T6_,(.L_x_195 - _ZN3cub18CUB_300001_SM_10006detail6reduce28DeviceReduceSingleTileKernelINS2_10policy_hubIdyN4cuda3std3__44plusIdEEE10Policy1000EN6thrust24THRUST_300001_SM_1000_NS10device_ptrIdEEPdyS9_ddNS7_10__identityEEEvT0_T1_T2_T3_T4_T6_)
        .other          _ZN3cub18CUB_300001_SM_10006detail6reduce28DeviceReduceSingleTileKernelINS2_10policy_hubIdyN4cuda3std3__44plusIdEEE10Policy1000EN6thrust24THRUST_300001_SM_1000_NS10device_ptrIdEEPdyS9_ddNS7_10__identityEEEvT0_T1_T2_T3_T4_T6_,@"STO_CUDA_ENTRY STV_DEFAULT"
_ZN3cub18CUB_300001_SM_10006detail6reduce28DeviceReduceSingleTileKernelINS2_10policy_hubIdyN4cuda3std3__44plusIdEEE10Policy1000EN6thrust24THRUST_300001_SM_1000_NS10device_ptrIdEEPdyS9_ddNS7_10__identityEEEvT0_T1_T2_T3_T4_T6_:
.text._ZN3cub18CUB_300001_SM_10006detail6reduce28DeviceReduceSingleTileKernelINS2_10policy_hubIdyN4cuda3std3__44plusIdEEE10Policy1000EN6thrust24THRUST_300001_SM_1000_NS10device_ptrIdEEPdyS9_ddNS7_10__identityEEEvT0_T1_T2_T3_T4_T6_:
[----:B------:R-:W-:Y:S01]  /*0000*/  LDC R1, c[0x0][0x37c] ;  /* 0x0000df00ff017b82 */ /* 0x000fe20000000800 */
[----:B------:R-:W0:Y:S01]  /*0010*/  LDCU.64 UR4, c[0x0][0x390] ;  /* 0x00007200ff0477ac */ /* 0x000e220008000a00 */
[----:B------:R-:W1:Y:S01]  /*0020*/  LDCU.64 UR6, c[0x0][0x358] ;  /* 0x00006b00ff0677ac */ /* 0x000e620008000a00 */
[----:B0-----:R-:W-:Y:S02]  /*0030*/  IMAD.U32 R8, RZ, RZ, UR4 ;  /* 0x00000004ff087e24 */ /* 0x001fe4000f8e00ff */
[----:B------:R-:W-:-:S03]  /*0040*/  IMAD.U32 R9, RZ, RZ, UR5 ;  /* 0x00000005ff097e24 */ /* 0x000fc6000f8e00ff */
[----:B------:R-:W-:-:S04]  /*0050*/  ISETP.NE.U32.AND P0, PT, R8, RZ, PT ;  /* 0x000000ff0800720c */ /* 0x000fc80003f05070 */
[----:B------:R-:W-:-:S13]  /*0060*/  ISETP.NE.AND.EX P0, PT, R9, RZ, PT, P0 ;  /* 0x000000ff0900720c */ /* 0x000fda0003f05300 */
        /* <DEDUP_REMOVED lines=8> */
.L_x_59:
[----:B------:R-:W-:Y:S01]  /*00f0*/  ISETP.GT.U32.AND P0, PT, R8, 0xdff, PT ;  /* 0x00000dff0800780c */ /* 0x000fe20003f04070 */
[----:B------:R-:W-:Y:S03]  /*0100*/  BSSY.RECONVERGENT B0, `(.L_x_60) ;  /* 0x000024d000007945 */ /* 0x000fe60003800200 */
[----:B------:R-:W-:-:S13]  /*0110*/  ISETP.GT.U32.AND.EX P0, PT, R9, RZ, PT, P0 ;  /* 0x000000ff0900720c */ /* 0x000fda0003f04100 */
[----:B------:R-:W-:Y:S05]  /*0120*/  @P0 BRA `(.L_x_61) ;  /* 0x0000001400340947 */ /* 0x000fea0003800000 */
[----:B------:R-:W0:Y:S01]  /*0130*/  S2R R0, SR_TID.X ;  /* 0x0000000000007919 */ /* 0x000e220000002100 */
[----:B------:R-:W-:Y:S01]  /*0140*/  BSSY.RECONVERGENT B1, `(.L_x_62) ;  /* 0x0000009000017945 */ /* 0x000fe20003800200 */
[----:B------:R-:W-:Y:S02]  /*0150*/  CS2R R4, SRZ ;  /* 0x0000000000047805 */ /* 0x000fe4000001ff00 */
[----:B0-----:R-:W-:Y:S01]  /*0160*/  ISETP.GE.U32.AND P0, PT, R0, R8, PT ;  /* 0x000000080000720c */ /* 0x001fe20003f06070 */
[----:B------:R-:W-:-:S12]  /*0170*/  IMAD.MOV.U32 R2, RZ, RZ, R0 ;  /* 0x000000ffff027224 */ /* 0x000fd800078e0000 */
[----:B------:R-:W-:Y:S05]  /*0180*/  @P0 BRA `(.L_x_63) ;  /* 0x0000000000100947 */ /* 0x000fea0003800000 */
[----:B------:R-:W0:Y:S02]  /*0190*/  LDC.64 R4, c[0x0][0x380] ;  /* 0x0000e000ff047b82 */ /* 0x000e240000000a00 */
[----:B0-----:R-:W-:-:S06]  /*01a0*/  IMAD.WIDE.U32 R4, R0, 0x8, R4 ;  /* 0x0000000800047825 */ /* 0x001fcc00078e0004 */
[----:B------:R-:W5:Y:S01]  /*01b0*/  LDG.E.64 R4, desc[UR6][R4.64] ;  /* 0x0000000604047981 */ /* 0x000f62000c1e1b00 */
[----:B------:R-:W-:-:S07]  /*01c0*/  VIADD R2, R0, 0x200 ;  /* 0x0000020000027836 */ /* 0x000fce0000000000 */
.L_x_63:
[----:B------:R-:W-:Y:S05]  /*01d0*/  BSYNC.RECONVERGENT B1 ;  /* 0x0000000000017941 */ /* 0x000fea0003800200 */
.L_x_62:
[----:B------:R-:W-:Y:S01]  /*01e0*/  ISETP.GE.U32.AND P0, PT, R2, R8, PT ;  /* 0x000000080200720c */ /* 0x000fe20003f06070 */
[----:B------:R-:W-:-:S12]  /*01f0*/  BSSY.RECONVERGENT B1, `(.L_x_64) ;  /* 0x000006d000017945 */ /* 0x000fd80003800200 */
[----:B------:R-:W-:Y:S05]  /*0200*/  @P0 BRA `(.L_x_65) ;  /* 0x0000000400ac0947 */ /* 0x000fea0003800000 */
[----:B------:R-:W-:Y:S01]  /*0210*/  LOP3.LUT R3, RZ, R2, RZ, 0x33, !PT ;  /* 0x00000002ff037212 */ /* 0x000fe200078e33ff */
[----:B------:R-:W-:Y:S04]  /*0220*/  BSSY.RECONVERGENT B2, `(.L_x_66) ;  /* 0x0000033000027945 */ /* 0x000fe80003800200 */
[----:B------:R-:W-:-:S05]  /*0230*/  IMAD.IADD R6, R3, 0x1, R8 ;  /* 0x0000000103067824 */ /* 0x000fca00078e0208 */
[C---:B------:R-:W-:Y:S02]  /*0240*/  ISETP.GE.U32.AND P1, PT, R6.reuse, 0x1e00, PT ;  /* 0x00001e000600780c */ /* 0x040fe40003f26070 */
[----:B------:R-:W-:-:S04]  /*0250*/  LEA.HI R3, R6, 0x1, RZ, 0x17 ;  /* 0x0000000106037811 */ /* 0x000fc800078fb8ff */
[----:B------:R-:W-:-:S04]  /*0260*/  LOP3.LUT R43, R3, 0xf, RZ, 0xc0, !PT ;  /* 0x0000000f032b7812 */ /* 0x000fc800078ec0ff */
[----:B------:R-:W-:-:S03]  /*0270*/  ISETP.NE.AND P0, PT, R43, RZ, PT ;  /* 0x000000ff2b00720c */ /* 0x000fc60003f05270 */
[----:B------:R-:W-:Y:S10]  /*0280*/  @!P1 BRA `(.L_x_67) ;  /* 0x0000000000b09947 */ /* 0x000ff40003800000 */
[----:B------:R-:W0:Y:S01]  /*0290*/  LDC.64 R6, c[0x0][0x380] ;  /* 0x0000e000ff067b82 */ /* 0x000e220000000a00 */
[----:B------:R-:W-:-:S05]  /*02a0*/  LOP3.LUT R42, R3, 0xfffff0, RZ, 0xc0, !PT ;  /* 0x00fffff0032a7812 */ /* 0x000fca00078ec0ff */
[----:B------:R-:W-:Y:S02]  /*02b0*/  IMAD.MOV R42, RZ, RZ, -R42 ;  /* 0x000000ffff2a7224 */ /* 0x000fe400078e0a2a */
[----:B0-----:R-:W-:-:S03]  /*02c0*/  IMAD.WIDE.U32 R6, R2, 0x8, R6 ;  /* 0x0000000802067825 */ /* 0x001fc600078e0006 */
[----:B------:R-:W-:-:S05]  /*02d0*/  IADD3 R6, P1, PT, R6, 0x8000, RZ ;  /* 0x0000800006067810 */ /* 0x000fca0007f3e0ff */
[----:B------:R-:W-:-:S08]  /*02e0*/  IMAD.X R7, RZ, RZ, R7, P1 ;  /* 0x000000ffff077224 */ /* 0x000fd000008e0607 */
.L_x_68:
[----:B------:R-:W2:Y:S04]  /*02f0*/  LDG.E.64 R10, desc[UR6][R6.64+-0x8000] ;  /* 0xff800006060a7981 */ /* 0x000ea8000c1e1b00 */
[----:B------:R-:W3:Y:S04]  /*0300*/  LDG.E.64 R12, desc[UR6][R6.64+-0x7000] ;  /* 0xff900006060c7981 */ /* 0x000ee8000c1e1b00 */
[----:B------:R-:W4:Y:S04]  /*0310*/  LDG.E.64 R14, desc[UR6][R6.64+-0x6000] ;  /* 0xffa00006060e7981 */ /* 0x000f28000c1e1b00 */
        /* <DEDUP_REMOVED lines=12> */
[----:B------:R0:W4:Y:S01]  /*03e0*/  LDG.E.64 R40, desc[UR6][R6.64+0x7000] ;  /* 0x0070000606287981 */ /* 0x000122000c1e1b00 */
[----:B------:R-:W-:-:S02]  /*03f0*/  VIADD R42, R42, 0x10 ;  /* 0x000000102a2a7836 */ /* 0x000fc40000000000 */
[----:B------:R-:W-:-:S03]  /*0400*/  VIADD R2, R2, 0x2000 ;  /* 0x0000200002027836 */ /* 0x000fc60000000000 */
[----:B------:R-:W-:Y:S02]  /*0410*/  ISETP.NE.AND P1, PT, R42, RZ, PT ;  /* 0x000000ff2a00720c */ /* 0x000fe40003f25270 */
[----:B0-----:R-:W-:-:S05]  /*0420*/  IADD3 R6, P2, PT, R6, 0x10000, RZ ;  /* 0x0001000006067810 */ /* 0x001fca0007f5e0ff */
[----:B------:R-:W-:Y:S01]  /*0430*/  IMAD.X R7, RZ, RZ, R7, P2 ;  /* 0x000000ffff077224 */ /* 0x000fe200010e0607 */
        /* <DEDUP_REMOVED lines=16> */
[----:B------:R-:W-:Y:S10]  /*0540*/  @P1 BRA `(.L_x_68) ;  /* 0xfffffffc00681947 */ /* 0x000ff4000383ffff */
.L_x_67:
[----:B------:R-:W-:Y:S05]  /*0550*/  BSYNC.RECONVERGENT B2 ;  /* 0x0000000000027941 */ /* 0x000fea0003800200 */
.L_x_66:
[----:B------:R-:W-:Y:S05]  /*0560*/  @!P0 BRA `(.L_x_65) ;  /* 0x0000000000d48947 */ /* 0x000fea0003800000 */
[----:B------:R-:W-:Y:S01]  /*0570*/  ISETP.GE.U32.AND P0, PT, R43, 0x8, PT ;  /* 0x000000082b00780c */ /* 0x000fe20003f06070 */
[----:B------:R-:W-:Y:S01]  /*0580*/  BSSY.RECONVERGENT B2, `(.L_x_69) ;  /* 0x0000017000027945 */ /* 0x000fe20003800200 */
[----:B------:R-:W-:-:S04]  /*0590*/  LOP3.LUT R26, R3, 0x7, RZ, 0xc0, !PT ;  /* 0x00000007031a7812 */ /* 0x000fc800078ec0ff */
[----:B------:R-:W-:-:S07]  /*05a0*/  ISETP.NE.AND P1, PT, R26, RZ, PT ;  /* 0x000000ff1a00720c */ /* 0x000fce0003f25270 */
[----:B------:R-:W-:Y:S06]  /*05b0*/  @!P0 BRA `(.L_x_70) ;  /* 0x00000000004c8947 */ /* 0x000fec0003800000 */
[----:B------:R-:W0:Y:S02]  /*05c0*/  LDC.64 R6, c[0x0][0x380] ;  /* 0x0000e000ff067b82 */ /* 0x000e240000000a00 */
[----:B0-----:R-:W-:-:S05]  /*05d0*/  IMAD.WIDE R6, R2, 0x8, R6 ;  /* 0x0000000802067825 */ /* 0x001fca00078e0206 */
        /* <DEDUP_REMOVED lines=17> */
.L_x_70:
[----:B------:R-:W-:Y:S05]  /*06f0*/  BSYNC.RECONVERGENT B2 ;  /* 0x0000000000027941 */ /* 0x000fea0003800200 */
.L_x_69:
        /* <DEDUP_REMOVED lines=17> */
.L_x_72:
[----:B------:R-:W-:Y:S05]  /*0810*/  BSYNC.RECONVERGENT B2 ;  /* 0x0000000000027941 */ /* 0x000fea0003800200 */
.L_x_71:
[----:B------:R-:W-:Y:S05]  /*0820*/  @!P1 BRA `(.L_x_65) ;  /* 0x0000000000249947 */ /* 0x000fea0003800000 */
[----:B------:R-:W0:Y:S01]  /*0830*/  LDC.64 R10, c[0x0][0x380] ;  /* 0x0000e000ff0a7b82 */ /* 0x000e220000000a00 */
[----:B------:R-:W-:-:S07]  /*0840*/  IMAD.MOV R3, RZ, RZ, -R3 ;  /* 0x000000ffff037224 */ /* 0x000fce00078e0a03 */
.L_x_73:
[----:B0-----:R-:W-:-:S06]  /*0850*/  IMAD.WIDE R6, R2, 0x8, R10 ;  /* 0x0000000802067825 */ /* 0x001fcc00078e020a */
[----:B------:R-:W2:Y:S01]  /*0860*/  LDG.E.64 R6, desc[UR6][R6.64] ;  /* 0x0000000606067981 */ /* 0x000ea2000c1e1b00 */
[----:B------:R-:W-:Y:S02]  /*0870*/  VIADD R3, R3, 0x1 ;  /* 0x0000000103037836 */ /* 0x000fe40000000000 */
[----:B------:R-:W-:-:S03]  /*0880*/  VIADD R2, R2, 0x200 ;  /* 0x0000020002027836 */ /* 0x000fc60000000000 */
[----:B------:R-:W-:Y:S01]  /*0890*/  ISETP.NE.AND P0, PT, R3, RZ, PT ;  /* 0x000000ff0300720c */ /* 0x000fe20003f05270 */
[----:B--2--5:R-:W-:-:S12]  /*08a0*/  DADD R4, R6, R4 ;  /* 0x0000000006047229 */ /* 0x024fd80000000004 */
[----:B------:R-:W-:Y:S05]  /*08b0*/  @P0 BRA `(.L_x_73) ;  /* 0xfffffffc00e40947 */ /* 0x000fea000383ffff */
.L_x_65:
[----:B------:R-:W-:Y:S05]  /*08c0*/  BSYNC.RECONVERGENT B1 ;  /* 0x0000000000017941 */ /* 0x000fea0003800200 */
.L_x_64:
[----:B------:R-:W-:-:S04]  /*08d0*/  ISETP.GE.U32.AND P0, PT, R8, 0x200, PT ;  /* 0x000002000800780c */ /* 0x000fc80003f06070 */
[----:B------:R-:W-:-:S13]  /*08e0*/  ISETP.GE.U32.AND.EX P0, PT, R9, RZ, PT, P0 ;  /* 0x000000ff0900720c */ /* 0x000fda0003f06100 */
        /* <DEDUP_REMOVED lines=32> */
[----:B------:R-:W-:Y:S02]  /*0af0*/  ISETP.GT.AND P0, PT, R10, 0xf, PT ;  /* 0x0000000f0a00780c */ /* 0x000fe40003f04270 */
[----:B------:R-:W-:Y:S01]  /*0b00*/  @!P1 LOP3.LUT R8, R4, 0xf8, RZ, 0xc0, !PT ;  /* 0x000000f804089812 */ /* 0x000fe200078ec0ff */
[----:B------:R-:W0:Y:S04]  /*0b10*/  SHFL.DOWN PT, R3, R7, 0x10, 0x1f ;  /* 0x0a001f0007037f89 */ /* 0x000e2800000e0000 */
[----:B------:R-:W-:Y:S01]  /*0b20*/  @!P1 IMAD.IADD R9, R8, 0x1, R9 ;  /* 0x0000000108099824 */ /* 0x000fe200078e0209 */
[----:B0-----:R-:W-:-:S07]  /*0b30*/  DADD R4, R2, R6 ;  /* 0x0000000002047229 */ /* 0x001fce0000000006 */
[----:B------:R0:W-:Y:S01]  /*0b40*/  @!P1 STS.64 [R9+0x10], R4 ;  /* 0x0000100409009388 */ /* 0x0001e20000000a00 */
[----:B------:R-:W-:Y:S01]  /*0b50*/  BAR.SYNC.DEFER_BLOCKING 0x0 ;  /* 0x0000000000007b1d */ /* 0x000fe20000010000 */
[----:B------:R-:W-:Y:S02]  /*0b60*/  ISETP.NE.AND P1, PT, R0, RZ, PT ;  /* 0x000000ff0000720c */ /* 0x000fe40003f25270 */
[----:B------:R-:W-:Y:S02]  /*0b70*/  FSEL R2, R6, R4, P0 ;  /* 0x0000000406027208 */ /* 0x000fe40000000000 */
[----:B------:R-:W-:-:S09]  /*0b80*/  FSEL R3, R7, R5, P0 ;  /* 0x0000000507037208 */ /* 0x000fd20000000000 */
[----:B0-----:R-:W-:Y:S05]  /*0b90*/  @P1 BRA `(.L_x_75) ;  /* 0x00000018008c1947 */ /* 0x001fea0003800000 */
        /* <DEDUP_REMOVED lines=27> */
.L_x_74:
[----:B------:R-:W-:Y:S01]  /*0d50*/  LOP3.LUT R2, R0, 0x3e0, RZ, 0xc0, !PT ;  /* 0x000003e000027812 */ /* 0x000fe200078ec0ff */
[----:B------:R-:W0:Y:S03]  /*0d60*/  S2R R12, SR_LANEID ;  /* 0x00000000000c7919 */ /* 0x000e260000000000 */
[----:B------:R-:W-:Y:S01]  /*0d70*/  LOP3.LUT R7, RZ, R2, RZ, 0x33, !PT ;  /* 0x00000002ff077212 */ /* 0x000fe200078e33ff */
[----:B------:R-:W-:-:S04]  /*0d80*/  VIADD R3, R2, 0x20 ;  /* 0x0000002002037836 */ /* 0x000fc80000000000 */
[----:B------:R-:W-:Y:S01]  /*0d90*/  IMAD.IADD R7, R7, 0x1, R8 ;  /* 0x0000000107077824 */ /* 0x000fe200078e0208 */
[----:B------:R-:W-:-:S04]  /*0da0*/  ISETP.GT.U32.AND P0, PT, R3, R8, PT ;  /* 0x000000080300720c */ /* 0x000fc80003f04070 */
[----:B------:R-:W-:-:S05]  /*0db0*/  SEL R13, R7, 0x1f, P0 ;  /* 0x0000001f070d7807 */ /* 0x000fca0000000000 */
[----:B-----5:R-:W-:Y:S04]  /*0dc0*/  SHFL.DOWN PT, R2, R4, 0x1, R13 ;  /* 0x0820000004027989 */ /* 0x020fe800000e000d */
[----:B------:R-:W1:Y:S01]  /*0dd0*/  SHFL.DOWN PT, R3, R5, 0x1, R13 ;  /* 0x0820000005037989 */ /* 0x000e6200000e000d */
[C---:B0-----:R-:W-:Y:S01]  /*0de0*/  ISETP.GE.AND P0, PT, R12.reuse, R13, PT ;  /* 0x0000000d0c00720c */ /* 0x041fe20003f06270 */
[C---:B------:R-:W-:Y:S01]  /*0df0*/  VIADD R10, R12.reuse, 0x2 ;  /* 0x000000020c0a7836 */ /* 0x040fe20000000000 */
[----:B------:R-:W-:Y:S01]  /*0e00*/  ISETP.NE.AND P1, PT, R12, RZ, PT ;  /* 0x000000ff0c00720c */ /* 0x000fe20003f25270 */
[----:B-1----:R-:W-:-:S10]  /*0e10*/  DADD R2, R2, R4 ;  /* 0x0000000002027229 */ /* 0x002fd40000000004 */
[----:B------:R-:W-:Y:S01]  /*0e20*/  FSEL R6, R2, R4, !P0 ;  /* 0x0000000402067208 */ /* 0x000fe20004000000 */
[----:B------:R-:W-:Y:S01]  /*0e30*/  VIADD R4, R12, 0x4 ;  /* 0x000000040c047836 */ /* 0x000fe20000000000 */
[----:B------:R-:W-:Y:S02]  /*0e40*/  FSEL R7, R3, R5, !P0 ;  /* 0x0000000503077208 */ /* 0x000fe40004000000 */
[----:B------:R-:W-:Y:S01]  /*0e50*/  ISETP.GT.AND P0, PT, R10, R13, PT ;  /* 0x0000000d0a00720c */ /* 0x000fe20003f04270 */
[----:B------:R-:W-:Y:S04]  /*0e60*/  SHFL.DOWN PT, R2, R6, 0x2, R13 ;  /* 0x0840000006027989 */ /* 0x000fe800000e000d */
[----:B------:R-:W0:Y:S02]  /*0e70*/  SHFL.DOWN PT, R3, R7, 0x2, R13 ;  /* 0x0840000007037989 */ /* 0x000e2400000e000d */
[----:B0-----:R-:W-:-:S10]  /*0e80*/  DADD R2, R2, R6 ;  /* 0x0000000002027229 */ /* 0x001fd40000000006 */
[----:B------:R-:W-:Y:S01]  /*0e90*/  FSEL R10, R6, R2, P0 ;  /* 0x00000002060a7208 */ /* 0x000fe20000000000 */
[----:B------:R-:W-:Y:S01]  /*0ea0*/  VIADD R6, R12, 0x8 ;  /* 0x000000080c067836 */ /* 0x000fe20000000000 */
[----:B------:R-:W-:Y:S02]  /*0eb0*/  FSEL R11, R7, R3, P0 ;  /* 0x00000003070b7208 */ /* 0x000fe40000000000 */
[----:B------:R-:W-:Y:S01]  /*0ec0*/  ISETP.GT.AND P0, PT, R4, R13, PT ;  /* 0x0000000d0400720c */ /* 0x000fe20003f04270 */
[----:B------:R-:W-:Y:S04]  /*0ed0*/  SHFL.DOWN PT, R2, R10, 0x4, R13 ;  /* 0x088000000a027989 */ /* 0x000fe800000e000d */
[----:B------:R-:W0:Y:S02]  /*0ee0*/  SHFL.DOWN PT, R3, R11, 0x4, R13 ;  /* 0x088000000b037989 */ /* 0x000e2400000e000d */
[----:B0-----:R-:W-:-:S10]  /*0ef0*/  DADD R2, R2, R10 ;  /* 0x0000000002027229 */ /* 0x001fd4000000000a */
[----:B------:R-:W-:Y:S02]  /*0f00*/  FSEL R4, R10, R2, P0 ;  /* 0x000000020a047208 */ /* 0x000fe40000000000 */
[----:B------:R-:W-:Y:S02]  /*0f10*/  FSEL R5, R11, R3, P0 ;  /* 0x000000030b057208 */ /* 0x000fe40000000000 */
[----:B------:R-:W-:Y:S01]  /*0f20*/  ISETP.GT.AND P0, PT, R6, R13, PT ;  /* 0x0000000d0600720c */ /* 0x000fe20003f04270 */
[----:B------:R-:W-:Y:S01]  /*0f30*/  SHFL.DOWN PT, R2, R4, 0x8, R13 ;  /* 0x0900000004027989 */ /* 0x000fe200000e000d */
[----:B------:R-:W-:-:S03]  /*0f40*/  @!P1 MOV R10, 0x400 ;  /* 0x00000400000a9802 */ /* 0x000fc60000000f00 */
[----:B------:R-:W0:Y:S01]  /*0f50*/  SHFL.DOWN PT, R3, R5, 0x8, R13 ;  /* 0x0900000005037989 */ /* 0x000e2200000e000d */
[----:B------:R-:W1:Y:S01]  /*0f60*/  @!P1 S2R R11, SR_CgaCtaId ;  /* 0x00000000000b9919 */ /* 0x000e620000008800 */
[----:B0-----:R-:W-:-:S10]  /*0f70*/  DADD R2, R2, R4 ;  /* 0x0000000002027229 */ /* 0x001fd40000000004 */
[----:B------:R-:W-:Y:S01]  /*0f80*/  FSEL R6, R4, R2, P0 ;  /* 0x0000000204067208 */ /* 0x000fe20000000000 */
[----:B------:R-:W-:Y:S01]  /*0f90*/  VIADD R4, R12, 0x10 ;  /* 0x000000100c047836 */ /* 0x000fe20000000000 */
[----:B------:R-:W-:Y:S02]  /*0fa0*/  FSEL R7, R5, R3, P0 ;  /* 0x0000000305077208 */ /* 0x000fe40000000000 */
[----:B------:R-:W-:Y:S01]  /*0fb0*/  @!P1 SHF.R.U32.HI R5, RZ, 0x2, R0 ;  /* 0x00000002ff059819 */ /* 0x000fe20000011600 */
[----:B------:R-:W-:Y:S01]  /*0fc0*/  SHFL.DOWN PT, R2, R6, 0x10, R13 ;  /* 0x0a00000006027989 */ /* 0x000fe200000e000d */
[----:B-1----:R-:W-:Y:S02]  /*0fd0*/  @!P1 LEA R10, R11, R10, 0x18 ;  /* 0x0000000a0b0a9211 */ /* 0x002fe400078ec0ff */
[----:B------:R-:W-:Y:S01]  /*0fe0*/  @!P1 LOP3.LUT R5, R5, 0xf8, RZ, 0xc0, !PT ;  /* 0x000000f805059812 */ /* 0x000fe200078ec0ff */
[----:B------:R-:W0:Y:S01]  /*0ff0*/  SHFL.DOWN PT, R3, R7, 0x10, R13 ;  /* 0x0a00000007037989 */ /* 0x000e2200000e000d */
[----:B------:R-:W-:-:S03]  /*1000*/  ISETP.GT.AND P0, PT, R4, R13, PT ;  /* 0x0000000d0400720c */ /* 0x000fc60003f04270 */
[----:B------:R-:W-:Y:S01]  /*1010*/  @!P1 IMAD.IADD R5, R5, 0x1, R10 ;  /* 0x0000000105059824 */ /* 0x000fe200078e020a */
[----:B0-----:R-:W-:-:S10]  /*1020*/  DADD R2, R2, R6 ;  /* 0x0000000002027229 */ /* 0x001fd40000000006 */
[----:B------:R-:W-:Y:S02]  /*1030*/  FSEL R2, R6, R2, P0 ;  /* 0x0000000206027208 */ /* 0x000fe40000000000 */
[----:B------:R-:W-:-:S05]  /*1040*/  FSEL R3, R7, R3, P0 ;  /* 0x0000000307037208 */ /* 0x000fca0000000000 */
[----:B------:R0:W-:Y:S01]  /*1050*/  @!P1 STS.64 [R5+0x10], R2 ;  /* 0x0000100205009388 */ /* 0x0001e20000000a00 */
[----:B------:R-:W-:Y:S01]  /*1060*/  BAR.SYNC.DEFER_BLOCKING 0x0 ;  /* 0x0000000000007b1d */ /* 0x000fe20000010000 */
[----:B------:R-:W-:-:S13]  /*1070*/  ISETP.NE.AND P1, PT, R0, RZ, PT ;  /* 0x000000ff0000720c */ /* 0x000fda0003f25270 */
[----:B0-----:R-:W-:Y:S05]  /*1080*/  @P1 BRA `(.L_x_75) ;  /* 0x0000001400501947 */ /* 0x001fea0003800000 */
[----:B------:R-:W0:Y:S01]  /*1090*/  S2UR UR5, SR_CgaCtaId ;  /* 0x00000000000579c3 */ /* 0x000e220000008800 */
[----:B------:R-:W-:Y:S01]  /*10a0*/  UMOV UR4, 0x400 ;  /* 0x0000040000047882 */ /* 0x000fe20000000000 */
[----:B------:R-:W-:-:S04]  /*10b0*/  ISETP.GT.U32.AND P0, PT, R8, 0x20, PT ;  /* 0x000000200800780c */ /* 0x000fc80003f04070 */
[----:B------:R-:W-:Y:S01]  /*10c0*/  ISETP.GT.U32.AND.EX P0, PT, R9, RZ, PT, P0 ;  /* 0x000000ff0900720c */ /* 0x000fe20003f04100 */
[----:B0-----:R-:W-:-:S09]  /*10d0*/  ULEA UR4, UR5, UR4, 0x18 ;  /* 0x0000000405047291 */ /* 0x001fd2000f8ec0ff */
[----:B------:R-:W0:Y:S04]  /*10e0*/  LDS.64 R4, [UR4+0x18] ;  /* 0x00001804ff047984 */ /* 0x000e280008000a00 */
[----:B------:R-:W1:Y:S01]  /*10f0*/  LDS.128 R12, [UR4+0x20] ;  /* 0x00002004ff0c7984 */ /* 0x000e620008000c00 */
[----:B0-----:R-:W-:-:S10]  /*1100*/  DADD R4, R2, R4 ;  /* 0x0000000002047229 */ /* 0x001fd40000000004 */
[----:B------:R-:W-:Y:S02]  /*1110*/  FSEL R2, R4, R2, P0 ;  /* 0x0000000204027208 */ /* 0x000fe40000000000 */
[----:B------:R-:W-:Y:S02]  /*1120*/  FSEL R3, R5, R3, P0 ;  /* 0x0000000305037208 */ /* 0x000fe40000000000 */
[----:B------:R-:W0:Y:S01]  /*1130*/  LDS.128 R4, [UR4+0x30] ;  /* 0x00003004ff047984 */ /* 0x000e220008000c00 */
[----:B------:R-:W-:-:S03]  /*1140*/  ISETP.GT.U32.AND P0, PT, R8, 0x40, PT ;  /* 0x000000400800780c */ /* 0x000fc60003f04070 */
[----:B-1----:R-:W-:Y:S01]  /*1150*/  DADD R12, R12, R2 ;  /* 0x000000000c0c7229 */ /* 0x002fe20000000002 */
[----:B------:R-:W-:-:S09]  /*1160*/  ISETP.GT.U32.AND.EX P0, PT, R9, RZ, PT, P0 ;  /* 0x000000ff0900720c */ /* 0x000fd20003f04100 */
[----:B------:R-:W-:Y:S02]  /*1170*/  FSEL R2, R12, R2, P0 ;  /* 0x000000020c027208 */ /* 0x000fe40000000000 */
[----:B------:R-:W-:Y:S02]  /*1180*/  FSEL R3, R13, R3, P0 ;  /* 0x000000030d037208 */ /* 0x000fe40000000000 */
[----:B------:R-:W-:-:S04]  /*1190*/  ISETP.GT.U32.AND P0, PT, R8, 0x60, PT ;  /* 0x000000600800780c */ /* 0x000fc80003f04070 */
[----:B------:R-:W-:Y:S01]  /*11a0*/  DADD R14, R2, R14 ;  /* 0x00000000020e7229 */ /* 0x000fe2000000000e */
[----:B------:R-:W-:-:S09]  /*11b0*/  ISETP.GT.U32.AND.EX P0, PT, R9, RZ, PT, P0 ;  /* 0x000000ff0900720c */ /* 0x000fd20003f04100 */
[----:B------:R-:W-:Y:S02]  /*11c0*/  FSEL R2, R14, R2, P0 ;  /* 0x000000020e027208 */ /* 0x000fe40000000000 */
[----:B------:R-:W-:Y:S02]  /*11d0*/  FSEL R3, R15, R3, P0 ;  /* 0x000000030f037208 */ /* 0x000fe40000000000 */
[----:B------:R-:W1:Y:S01]  /*11e0*/  LDS.128 R12, [UR4+0x40] ;  /* 0x00004004ff0c7984 */ /* 0x000e620008000c00 */
[----:B------:R-:W-:-:S03]  /*11f0*/  ISETP.GT.U32.AND P0, PT, R8, 0x80, PT ;  /* 0x000000800800780c */ /* 0x000fc60003f04070 */
[----:B0-----:R-:W-:Y:S01]  /*1200*/  DADD R4, R4, R2 ;  /* 0x0000000004047229 */ /* 0x001fe20000000002 */
        /* <DEDUP_REMOVED lines=52> */
[----:B------:R-:W-:-:S04]  /*1550*/  ISETP.GT.U32.AND P0, PT, R8, 0x1c0, PT ;  /* 0x000001c00800780c */ /* 0x000fc80003f04070 */
        /* <DEDUP_REMOVED lines=8> */
[----:B------:R-:W-:Y:S01]  /*15e0*/  FSEL R3, R15, R3, P0 ;  /* 0x000000030f037208 */ /* 0x000fe20000000000 */
[----:B------:R-:W-:Y:S06]  /*15f0*/  BRA `(.L_x_75) ;  /* 0x0000000c00f47947 */ /* 0x000fec0003800000 */
.L_x_61:
[----:B------:R-:W0:Y:S01]  /*1600*/  S2R R0, SR_TID.X ;  /* 0x0000000000007919 */ /* 0x000e220000002100 */
[----:B------:R-:W0:Y:S02]  /*1610*/  LDC.64 R4, c[0x0][0x380] ;  /* 0x0000e000ff047b82 */ /* 0x000e240000000a00 */
[----:B0-----:R-:W-:-:S05]  /*1620*/  IMAD.WIDE.U32 R4, R0, 0x8, R4 ;  /* 0x0000000800047825 */ /* 0x001fca00078e0004 */
[----:B------:R-:W2:Y:S04]  /*1630*/  LDG.E.64 R2, desc[UR6][R4.64] ;  /* 0x0000000604027981 */ /* 0x000ea8000c1e1b00 */
[----:B------:R-:W2:Y:S04]  /*1640*/  LDG.E.64 R6, desc[UR6][R4.64+0x1000] ;  /* 0x0010000604067981 */ /* 0x000ea8000c1e1b00 */
[----:B------:R-:W3:Y:S04]  /*1650*/  LDG.E.64 R10, desc[UR6][R4.64+0x2000] ;  /* 0x00200006040a7981 */ /* 0x000ee8000c1e1b00 */
[----:B------:R-:W4:Y:S04]  /*1660*/  LDG.E.64 R12, desc[UR6][R4.64+0x3000] ;  /* 0x00300006040c7981 */ /* 0x000f28000c1e1b00 */
[----:B------:R-:W5:Y:S04]  /*1670*/  LDG.E.64 R14, desc[UR6][R4.64+0x4000] ;  /* 0x00400006040e7981 */ /* 0x000f68000c1e1b00 */
[----:B------:R-:W5:Y:S04]  /*1680*/  LDG.E.64 R16, desc[UR6][R4.64+0x5000] ;  /* 0x0050000604107981 */ /* 0x000f68000c1e1b00 */
[----:B------:R-:W5:Y:S01]  /*1690*/  LDG.E.64 R18, desc[UR6][R4.64+0x6000] ;  /* 0x0060000604127981 */ /* 0x000f62000c1e1b00 */
[----:B--2---:R-:W-:-:S08]  /*16a0*/  DADD R2, R2, R6 ;  /* 0x0000000002027229 */ /* 0x004fd00000000006 */
[----:B---3--:R-:W-:-:S08]  /*16b0*/  DADD R2, R10, R2 ;  /* 0x000000000a027229 */ /* 0x008fd00000000002 */
[----:B----4-:R-:W-:Y:S01]  /*16c0*/  DADD R2, R12, R2 ;  /* 0x000000000c027229 */ /* 0x010fe20000000002 */
[----:B------:R-:W-:-:S04]  /*16d0*/  IADD3 R12, P1, PT, R8, -0xe00, RZ ;  /* 0xfffff200080c7810 */ /* 0x000fc80007f3e0ff */
[----:B------:R-:W-:Y:S02]  /*16e0*/  ISETP.GE.U32.AND P0, PT, R12, 0xe00, PT ;  /* 0x00000e000c00780c */ /* 0x000fe40003f06070 */
[----:B------:R-:W-:Y:S01]  /*16f0*/  IADD3.X R13, PT, PT, R9, -0x1, RZ, P1, !PT ;  /* 0xffffffff090d7810 */ /* 0x000fe20000ffe4ff */
[----:B-----5:R-:W-:-:S03]  /*1700*/  DADD R2, R14, R2 ;  /* 0x000000000e027229 */ /* 0x020fc60000000002 */
[----:B------:R-:W-:-:S05]  /*1710*/  ISETP.GE.U32.AND.EX P0, PT, R13, RZ, PT, P0 ;  /* 0x000000ff0d00720c */ /* 0x000fca0003f06100 */
[----:B------:R-:W-:-:S08]  /*1720*/  DADD R2, R16, R2 ;  /* 0x0000000010027229 */ /* 0x000fd00000000002 */
[----:B------:R-:W-:Y:S01]  /*1730*/  DADD R6, R18, R2 ;  /* 0x0000000012067229 */ /* 0x000fe20000000002 */
[----:B------:R-:W-:Y:S02]  /*1740*/  IMAD.MOV.U32 R3, RZ, RZ, 0xe00 ;  /* 0x00000e00ff037424 */ /* 0x000fe400078e00ff */
[----:B------:R-:W-:Y:S01]  /*1750*/  IMAD.MOV.U32 R2, RZ, RZ, RZ ;  /* 0x000000ffff027224 */ /* 0x000fe200078e00ff */
[----:B------:R-:W-:Y:S07]  /*1760*/  @!P0 BRA `(.L_x_76) ;  /* 0x0000000000748947 */ /* 0x000fee0003800000 */
[----:B------:R-:W0:Y:S01]  /*1770*/  LDC.64 R8, c[0x0][0x390] ;  /* 0x0000e400ff087b82 */ /* 0x000e220000000a00 */
[----:B------:R-:W-:Y:S02]  /*1780*/  IMAD.MOV.U32 R3, RZ, RZ, 0xe00 ;  /* 0x00000e00ff037424 */ /* 0x000fe400078e00ff */
[----:B------:R-:W-:-:S07]  /*1790*/  IMAD.MOV.U32 R2, RZ, RZ, RZ ;  /* 0x000000ffff027224 */ /* 0x000fce00078e00ff */
.L_x_78:
[----:B------:R-:W-:-:S04]  /*17a0*/  LEA R16, P0, R3, R4, 0x3 ;  /* 0x0000000403107211 */ /* 0x000fc800078018ff */
[----:B------:R-:W-:-:S05]  /*17b0*/  LEA.HI.X R17, R3, R5, R2, 0x3, P0 ;  /* 0x0000000503117211 */ /* 0x000fca00000f1c02 */
[----:B------:R-:W2:Y:S04]  /*17c0*/  LDG.E.64 R18, desc[UR6][R16.64] ;  /* 0x0000000610127981 */ /* 0x000ea8000c1e1b00 */
[----:B------:R-:W3:Y:S04]  /*17d0*/  LDG.E.64 R20, desc[UR6][R16.64+0x1000] ;  /* 0x0010000610147981 */ /* 0x000ee8000c1e1b00 */
[----:B------:R-:W4:Y:S04]  /*17e0*/  LDG.E.64 R22, desc[UR6][R16.64+0x2000] ;  /* 0x0020000610167981 */ /* 0x000f28000c1e1b00 */
[----:B------:R-:W5:Y:S04]  /*17f0*/  LDG.E.64 R24, desc[UR6][R16.64+0x3000] ;  /* 0x0030000610187981 */ /* 0x000f68000c1e1b00 */
[----:B------:R-:W5:Y:S04]  /*1800*/  LDG.E.64 R26, desc[UR6][R16.64+0x4000] ;  /* 0x00400006101a7981 */ /* 0x000f68000c1e1b00 */
[----:B------:R-:W5:Y:S04]  /*1810*/  LDG.E.64 R10, desc[UR6][R16.64+0x5000] ;  /* 0x00500006100a7981 */ /* 0x000f68000c1e1b00 */
[----:B------:R-:W5:Y:S01]  /*1820*/  LDG.E.64 R14, desc[UR6][R16.64+0x6000] ;  /* 0x00600006100e7981 */ /* 0x000f62000c1e1b00 */
[----:B--2---:R-:W-:Y:S01]  /*1830*/  DADD R18, R18, R6 ;  /* 0x0000000012127229 */ /* 0x004fe20000000006 */
[----:B0-----:R-:W-:-:S04]  /*1840*/  IADD3 R6, P1, PT, -R3, R8, RZ ;  /* 0x0000000803067210 */ /* 0x001fc80007f3e1ff */
[----:B------:R-:W-:Y:S01]  /*1850*/  ISETP.GE.U32.AND P0, PT, R6, 0xe00, PT ;  /* 0x00000e000600780c */ /* 0x000fe20003f06070 */
[----:B------:R-:W-:Y:S02]  /*1860*/  IMAD.X R6, R9, 0x1, ~R2, P1 ;  /* 0x0000000109067824 */ /* 0x000fe400008e0e02 */
[----:B---3--:R-:W-:-:S03]  /*1870*/  DADD R18, R20, R18 ;  /* 0x0000000014127229 */ /* 0x008fc60000000012 */
[----:B------:R-:W-:-:S05]  /*1880*/  ISETP.GE.U32.AND.EX P0, PT, R6, RZ, PT, P0 ;  /* 0x000000ff0600720c */ /* 0x000fca0003f06100 */
[----:B----4-:R-:W-:-:S08]  /*1890*/  DADD R18, R22, R18 ;  /* 0x0000000016127229 */ /* 0x010fd00000000012 */
[----:B-----5:R-:W-:-:S08]  /*18a0*/  DADD R18, R24, R18 ;  /* 0x0000000018127229 */ /* 0x020fd00000000012 */
[----:B------:R-:W-:-:S08]  /*18b0*/  DADD R18, R26, R18 ;  /* 0x000000001a127229 */ /* 0x000fd00000000012 */
[----:B------:R-:W-:-:S08]  /*18c0*/  DADD R10, R10, R18 ;  /* 0x000000000a0a7229 */ /* 0x000fd00000000012 */
[----:B------:R-:W-:Y:S01]  /*18d0*/  DADD R6, R14, R10 ;  /* 0x000000000e067229 */ /* 0x000fe2000000000a */
[----:B------:R-:W-:Y:S10]  /*18e0*/  @!P0 BRA `(.L_x_77) ;  /* 0x0000000800208947 */ /* 0x000ff40003800000 */
[----:B------:R-:W-:-:S05]  /*18f0*/  IADD3 R3, P0, PT, R3, 0xe00, RZ ;  /* 0x00000e0003037810 */ /* 0x000fca0007f1e0ff */
[----:B------:R-:W-:Y:S01]  /*1900*/  IMAD.X R2, RZ, RZ, R2, P0 ;  /* 0x000000ffff027224 */ /* 0x000fe200000e0602 */
[----:B------:R-:W-:-:S04]  /*1910*/  ISETP.GT.U32.AND P0, PT, R3, R12, PT ;  /* 0x0000000c0300720c */ /* 0x000fc80003f04070 */
[----:B------:R-:W-:-:S13]  /*1920*/  ISETP.GT.U32.AND.EX P0, PT, R2, R13, PT, P0 ;  /* 0x0000000d0200720c */ /* 0x000fda0003f04100 */
[----:B------:R-:W-:Y:S05]  /*1930*/  @!P0 BRA `(.L_x_78) ;  /* 0xfffffffc00988947 */ /* 0x000fea000383ffff */
.L_x_76:
[----:B------:R-:W-:Y:S01]  /*1940*/  IMAD.IADD R5, R8, 0x1, -R3 ;  /* 0x0000000108057824 */ /* 0x000fe200078e0a03 */
[----:B------:R-:W-:Y:S01]  /*1950*/  ISETP.GE.U32.AND P1, PT, R3, R8, PT ;  /* 0x000000080300720c */ /* 0x000fe20003f26070 */
[----:B------:R-:W-:Y:S03]  /*1960*/  BSSY.RECONVERGENT B1, `(.L_x_77) ;  /* 0x0000080000017945 */ /* 0x000fe60003800200 */
[----:B------:R-:W-:-:S04]  /*1970*/  ISETP.GE.AND P0, PT, R0, R5, PT ;  /* 0x000000050000720c */ /* 0x000fc80003f06270 */
[----:B------:R-:W-:-:S13]  /*1980*/  ISETP.GE.U32.OR.EX P0, PT, R2, R9, P0, P1 ;  /* 0x000000090200720c */ /* 0x000fda0000706510 */
[----:B------:R-:W-:Y:S05]  /*1990*/  @P0 BRA `(.L_x_79) ;  /* 0x0000000400f00947 */ /* 0x000fea0003800000 */
[----:B------:R-:W-:Y:S01]  /*19a0*/  LOP3.LUT R4, RZ, R0, RZ, 0x33, !PT ;  /* 0x00000000ff047212 */ /* 0x000fe200078e33ff */
[----:B------:R-:W-:Y:S01]  /*19b0*/  BSSY.RECONVERGENT B2, `(.L_x_80) ;  /* 0x0000038000027945 */ /* 0x000fe20003800200 */
[----:B------:R-:W-:Y:S02]  /*19c0*/  IMAD.MOV.U32 R42, RZ, RZ, R0 ;  /* 0x000000ffff2a7224 */ /* 0x000fe400078e0000 */
[----:B------:R-:W-:-:S04]  /*19d0*/  IADD3 R8, PT, PT, -R3, R8, R4 ;  /* 0x0000000803087210 */ /* 0x000fc80007ffe104 */
[C---:B------:R-:W-:Y:S02]  /*19e0*/  ISETP.GE.U32.AND P1, PT, R8.reuse, 0x1e00, PT ;  /* 0x00001e000800780c */ /* 0x040fe40003f26070 */
[----:B------:R-:W-:-:S04]  /*19f0*/  LEA.HI R4, R8, 0x1, RZ, 0x17 ;  /* 0x0000000108047811 */ /* 0x000fc800078fb8ff */
[----:B------:R-:W-:-:S04]  /*1a00*/  LOP3.LUT R5, R4, 0xf, RZ, 0xc0, !PT ;  /* 0x0000000f04057812 */ /* 0x000fc800078ec0ff */
[----:B------:R-:W-:-:S03]  /*1a10*/  ISETP.NE.AND P0, PT, R5, RZ, PT ;  /* 0x000000ff0500720c */ /* 0x000fc60003f05270 */
[----:B------:R-:W-:Y:S10]  /*1a20*/  @!P1 BRA `(.L_x_81) ;  /* 0x0000000000c09947 */ /* 0x000ff40003800000 */
[----:B------:R-:W0:Y:S01]  /*1a30*/  LDCU.64 UR4, c[0x0][0x380] ;  /* 0x00007000ff0477ac */ /* 0x000e220008000a00 */
[----:B------:R-:W-:Y:S01]  /*1a40*/  IADD3 R9, P2, PT, R0, R3, RZ ;  /* 0x0000000300097210 */ /* 0x000fe20007f5e0ff */
[----:B------:R-:W-:Y:S01]  /*1a50*/  IMAD.MOV.U32 R42, RZ, RZ, R0 ;  /* 0x000000ffff2a7224 */ /* 0x000fe200078e0000 */
[----:B------:R-:W-:-:S03]  /*1a60*/  LOP3.LUT R43, R4, 0xfffff0, RZ, 0xc0, !PT ;  /* 0x00fffff0042b7812 */ /* 0x000fc600078ec0ff */
[----:B------:R-:W-:Y:S02]  /*1a70*/  IMAD.X R10, RZ, RZ, R2, P2 ;  /* 0x000000ffff0a7224 */ /* 0x000fe400010e0602 */
[----:B------:R-:W-:Y:S01]  /*1a80*/  IMAD.MOV R43, RZ, RZ, -R43 ;  /* 0x000000ffff2b7224 */ /* 0x000fe200078e0a2b */
[----:B0-----:R-:W-:-:S04]  /*1a90*/  LEA R8, P1, R9, UR4, 0x3 ;  /* 0x0000000409087c11 */ /* 0x001fc8000f8218ff */
[----:B------:R-:W-:Y:S02]  /*1aa0*/  IADD3 R8, P2, PT, R8, 0x8000, RZ ;  /* 0x0000800008087810 */ /* 0x000fe40007f5e0ff */
[----:B------:R-:W-:-:S05]  /*1ab0*/  LEA.HI.X R9, R9, UR5, R10, 0x3, P1 ;  /* 0x0000000509097c11 */ /* 0x000fca00088f1c0a */
[----:B------:R-:W-:-:S07]  /*1ac0*/  IMAD.X R9, RZ, RZ, R9, P2 ;  /* 0x000000ffff097224 */ /* 0x000fce00010e0609 */
.L_x_82:
[----:B------:R-:W2:Y:S04]  /*1ad0*/  LDG.E.64 R10, desc[UR6][R8.64+-0x8000] ;  /* 0xff800006080a7981 */ /* 0x000ea8000c1e1b00 */
[----:B------:R-:W3:Y:S04]  /*1ae0*/  LDG.E.64 R12, desc[UR6][R8.64+-0x7000] ;  /* 0xff900006080c7981 */ /* 0x000ee8000c1e1b00 */
[----:B------:R-:W4:Y:S04]  /*1af0*/  LDG.E.64 R14, desc[UR6][R8.64+-0x6000] ;  /* 0xffa00006080e7981 */ /* 0x000f28000c1e1b00 */
[----:B------:R-:W5:Y:S04]  /*1b00*/  LDG.E.64 R16, desc[UR6][R8.64+-0x5000] ;  /* 0xffb0000608107981 */ /* 0x000f68000c1e1b00 */
        /* <DEDUP_REMOVED lines=11> */
[----:B------:R0:W5:Y:S01]  /*1bc0*/  LDG.E.64 R40, desc[UR6][R8.64+0x7000] ;  /* 0x0070000608287981 */ /* 0x000162000c1e1b00 */
[----:B------:R-:W-:-:S02]  /*1bd0*/  VIADD R43, R43, 0x10 ;  /* 0x000000102b2b7836 */ /* 0x000fc40000000000 */
        /* <DEDUP_REMOVED lines=21> */
.L_x_81:
[----:B------:R-:W-:Y:S05]  /*1d30*/  BSYNC.RECONVERGENT B2 ;  /* 0x0000000000027941 */ /* 0x000fea0003800200 */
.L_x_80:
[----:B------:R-:W-:Y:S05]  /*1d40*/  @!P0 BRA `(.L_x_79) ;  /* 0x0000000400048947 */ /* 0x000fea0003800000 */
[----:B------:R-:W-:Y:S01]  /*1d50*/  ISETP.GE.U32.AND P1, PT, R5, 0x8, PT ;  /* 0x000000080500780c */ /* 0x000fe20003f26070 */
[----:B------:R-:W-:Y:S01]  /*1d60*/  BSSY.RECONVERGENT B2, `(.L_x_83) ;  /* 0x000001a000027945 */ /* 0x000fe20003800200 */
[----:B------:R-:W-:-:S04]  /*1d70*/  LOP3.LUT R26, R4, 0x7, RZ, 0xc0, !PT ;  /* 0x00000007041a7812 */ /* 0x000fc800078ec0ff */
[----:B------:R-:W-:-:S07]  /*1d80*/  ISETP.NE.AND P0, PT, R26, RZ, PT ;  /* 0x000000ff1a00720c */ /* 0x000fce0003f05270 */
[----:B------:R-:W-:Y:S06]  /*1d90*/  @!P1 BRA `(.L_x_84) ;  /* 0x0000000000589947 */ /* 0x000fec0003800000 */
[----:B------:R-:W0:Y:S01]  /*1da0*/  LDCU.64 UR4, c[0x0][0x380] ;  /* 0x00007000ff0477ac */ /* 0x000e220008000a00 */
[----:B------:R-:W-:-:S05]  /*1db0*/  IADD3 R5, P1, PT, R42, R3, RZ ;  /* 0x000000032a057210 */ /* 0x000fca0007f3e0ff */
[----:B------:R-:W-:Y:S01]  /*1dc0*/  IMAD.X R10, RZ, RZ, R2, P1 ;  /* 0x000000ffff0a7224 */ /* 0x000fe200008e0602 */
[----:B0-----:R-:W-:-:S04]  /*1dd0*/  LEA R8, P1, R5, UR4, 0x3 ;  /* 0x0000000405087c11 */ /* 0x001fc8000f8218ff */
        /* <DEDUP_REMOVED lines=18> */
.L_x_84:
[----:B------:R-:W-:Y:S05]  /*1f00*/  BSYNC.RECONVERGENT B2 ;  /* 0x0000000000027941 */ /* 0x000fea0003800200 */
.L_x_83:
        /* <DEDUP_REMOVED lines=20> */
.L_x_86:
[----:B------:R-:W-:Y:S05]  /*2050*/  BSYNC.RECONVERGENT B2 ;  /* 0x0000000000027941 */ /* 0x000fea0003800200 */
.L_x_85:
[----:B------:R-:W-:Y:S05]  /*2060*/  @!P0 BRA `(.L_x_79) ;  /* 0x00000000003c8947 */ /* 0x000fea0003800000 */
[----:B------:R-:W0:Y:S01]  /*2070*/  LDCU.64 UR4, c[0x0][0x380] ;  /* 0x00007000ff0477ac */ /* 0x000e220008000a00 */
[----:B------:R-:W-:Y:S01]  /*2080*/  IADD3 R3, P0, PT, R42, R3, RZ ;  /* 0x000000032a037210 */ /* 0x000fe20007f1e0ff */
[----:B------:R-:W-:-:S04]  /*2090*/  IMAD.MOV R4, RZ, RZ, -R16 ;  /* 0x000000ffff047224 */ /* 0x000fc800078e0a10 */
[----:B------:R-:W-:Y:S01]  /*20a0*/  IMAD.X R2, RZ, RZ, R2, P0 ;  /* 0x000000ffff027224 */ /* 0x000fe200000e0602 */
[----:B0-----:R-:W-:-:S04]  /*20b0*/  LEA R5, P1, R3, UR4, 0x3 ;  /* 0x0000000403057c11 */ /* 0x001fc8000f8218ff */
[----:B------:R-:W-:-:S09]  /*20c0*/  LEA.HI.X R8, R3, UR5, R2, 0x3, P1 ;  /* 0x0000000503087c11 */ /* 0x000fd200088f1c02 */
.L_x_87:
        /* <DEDUP_REMOVED lines=9> */
.L_x_79:
[----:B------:R-:W-:Y:S05]  /*2160*/  BSYNC.RECONVERGENT B1 ;  /* 0x0000000000017941 */ /* 0x000fea0003800200 */
.L_x_77:
        /* <DEDUP_REMOVED lines=40> */
[----:B------:R-:W-:-:S03]  /*23f0*/  FSEL R5, R5, R3, P0 ;  /* 0x0000000305057208 */ /* 0x000fc60000000000 */
[----:B0-----:R-:W-:Y:S02]  /*2400*/  IMAD.MOV.U32 R2, RZ, RZ, R0 ;  /* 0x000000ffff027224 */ /* 0x001fe400078e0000 */
[----:B------:R-:W-:-:S04]  /*2410*/  IMAD.MOV.U32 R3, RZ, RZ, R5 ;  /* 0x000000ffff037224 */ /* 0x000fc800078e0005 */
[----:B------:R-:W-:Y:S05]  /*2420*/  @P1 BRA `(.L_x_75) ;  /* 0x0000000000681947 */ /* 0x000fea0003800000 */
        /* <DEDUP_REMOVED lines=26> */
.L_x_75:
[----:B------:R-:W-:Y:S05]  /*25d0*/  BSYNC.RECONVERGENT B0 ;  /* 0x0000000000007941 */ /* 0x000fea0003800200 */
.L_x_60:
[----:B------:R-:W-:Y:S05]  /*25e0*/  @P1 EXIT ;  /* 0x000000000000194d */ /* 0x000fea0003800000 */
[----:B------:R-:W0:Y:S01]  /*25f0*/  LDCU.64 UR4, c[0x0][0x3a0] ;  /* 0x00007400ff0477ac */ /* 0x000e220008000a00 */
[----:B------:R-:W1:Y:S01]  /*2600*/  LDC.64 R4, c[0x0][0x388] ;  /* 0x0000e200ff047b82 */ /* 0x000e620000000a00 */
[----:B0-----:R-:W-:-:S07]  /*2610*/  DADD R2, R2, UR4 ;  /* 0x0000000402027e29 */ /* 0x001fce0008000000 */
[----:B-1----:R-:W-:Y:S01]  /*2620*/  STG.E.64 desc[UR6][R4.64], R2 ;  /* 0x0000000204007986 */ /* 0x002fe2000c101b06 */
[----:B------:R-:W-:Y:S05]  /*2630*/  EXIT ;  /* 0x000000000000794d */ /* 0x000fea0003800000 */
.L_x_88:
        /* <DEDUP_REMOVED lines=12> */
.L_x_195:


//--------------------- .text._ZN3cub18CUB_300001_SM_10006detail6reduce28DeviceReduceSingleTileKernelINS2_10policy_hubIdjN4cuda3std3__44plusIdEEE10Policy1000EPdSC_iS9_ddNS7_10__identityEEEvT0_T1_T2_T3_T4_T6_ --------------------------
	.section	.text._ZN3cub18CUB_300001_SM_10006detail6reduce28DeviceReduceSingleTileKernelINS2_10policy_hubIdjN4cuda3std3__44plusIdEEE10Policy1000EPdSC_iS9_ddNS7_10__identityEEEvT0_T1_T2_T3_T4_T6_,"ax",@progbits
	.align	128
        .global         _ZN3cub18CUB_300001_SM_10006detail6reduce28DeviceReduceSingleTileKernelINS2_10policy_hubIdjN4cuda3std3__44plusIdEEE10Policy1000EPdSC_iS9_ddNS7_10__identityEEEvT0_T1_T2_T3_T4_T6_
        .type           _ZN3cub18CUB_300001_SM_10006detail6reduce28DeviceReduceSingleTileKernelINS2_10policy_hubIdjN4cuda3std3__44plusIdEEE10Policy1000EPdSC_iS9_ddNS7_10__identityEEEvT0_T1_T2_T3_T4_T6_,@function
        .size           _ZN3cub18CUB_300001_SM_10006detail6reduce28DeviceReduceSingleTileKernelINS2_10policy_hubIdjN4cuda3std3__44plusIdEEE10Policy1000EPdSC_iS9_ddNS7_10__identityEEEvT0_T1_T2_T3_T4_T6_,(.L_x_196 - _ZN3cub18CUB_300001_SM_10006detail6reduce28DeviceReduceSingleTileKernelINS2_10policy_hubIdjN4cuda3std3__44plusIdEEE10Policy1000EPdSC_iS9_ddNS7_10__identityEEEvT0_T1_T2_T3_T4_T6_)
        .other          _ZN3cub18CUB_300001_SM_10006detail6reduce28DeviceReduceSingleTileKernelINS2_10policy_hubIdjN4cuda3std3__44plusIdEEE10Policy1000EPdSC_iS9_ddNS7_10__identityEEEvT0_T1_T2_T3_T4_T6_,@"STO_CUDA_ENTRY STV_DEFAULT"
_ZN3cub18CUB_300001_SM_10006detail6reduce28DeviceReduceSingleTileKernelINS2_10policy_hubIdjN4cuda3std3__44plusIdEEE10Policy1000EPdSC_iS9_ddNS7_10__identityEEEvT0_T1_T2_T3_T4_T6_:
.text._ZN3cub18CUB_300001_SM_10006detail6reduce28DeviceReduceSingleTileKernelINS2_10policy_hubIdjN4cuda3std3__44plusIdEEE10Policy1000EPdSC_iS9_ddNS7_10__identityEEEvT0_T1_T2_T3_T4_T6_:
        /* <DEDUP_REMOVED lines=13> */
.L_x_89:
        /* <DEDUP_REMOVED lines=13> */
.L_x_93:
[----:B------:R-:W-:Y:S05]  /*01a0*/  BSYNC.RECONVERGENT B1 ;  /* 0x0000000000017941 */ /* 0x000fea0003800200 */
.L_x_92:
[----:B------:R-:W-:Y:S01]  /*01b0*/  ISETP.GE.AND P0, PT, R5, R4, PT ;  /* 0x000000040500720c */ /* 0x000fe20003f06270 */
[----:B------:R-:W-:-:S12]  /*01c0*/  BSSY.RECONVERGENT B1, `(.L_x_94) ;  /* 0x0000078000017945 */ /* 0x000fd80003800200 */
[----:B------:R-:W-:Y:S05]  /*01d0*/  @P0 BRA `(.L_x_95) ;  /* 0x0000000400d80947 */ /* 0x000fea0003800000 */
[----:B------:R-:W-:Y:S01]  /*01e0*/  LOP3.LUT R9, RZ, R5, RZ, 0x33, !PT ;  /* 0x00000005ff097212 */ /* 0x000fe200078e33ff */
[----:B------:R-:W-:Y:S04]  /*01f0*/  BSSY.RECONVERGENT B2, `(.L_x_96) ;  /* 0x0000019000027945 */ /* 0x000fe80003800200 */
[----:B------:R-:W-:-:S04]  /*0200*/  IMAD.IADD R9, R9, 0x1, R4 ;  /* 0x0000000109097824 */ /* 0x000fc800078e0204 */
[C---:B------:R-:W-:Y:S01]  /*0210*/  IMAD.HI.U32 R0, R9.reuse, -0x33333333, RZ ;  /* 0xcccccccd09007827 */ /* 0x040fe200078e00ff */
[----:B------:R-:W-:-:S04]  /*0220*/  ISETP.GE.U32.AND P0, PT, R9, 0x780, PT ;  /* 0x000007800900780c */ /* 0x000fc80003f06070 */
[----:B------:R-:W-:-:S04]  /*0230*/  SHF.R.U32.HI R0, RZ, 0x9, R0 ;  /* 0x00000009ff007819 */ /* 0x000fc80000011600 */
[----:B------:R-:W-:-:S04]  /*0240*/  LOP3.LUT R2, R0, 0x3, RZ, 0xc0, !PT ;  /* 0x0000000300027812 */ /* 0x000fc800078ec0ff */
[----:B------:R-:W-:-:S13]  /*0250*/  ISETP.NE.AND P1, PT, R2, 0x3, PT ;  /* 0x000000030200780c */ /* 0x000fda0003f25270 */
[----:B------:R-:W-:Y:S05]  /*0260*/  @!P1 BRA `(.L_x_97) ;  /* 0x0000000000449947 */ /* 0x000fea0003800000 */
[----:B------:R-:W0:Y:S01]  /*0270*/  LDC.64 R8, c[0x0][0x380] ;  /* 0x0000e000ff087b82 */ /* 0x000e220000000a00 */
[----:B------:R-:W-:-:S05]  /*0280*/  VIADD R0, R0, 0x1 ;  /* 0x0000000100007836 */ /* 0x000fca0000000000 */
[----:B------:R-:W-:-:S05]  /*0290*/  LOP3.LUT R0, R0, 0x3, RZ, 0xc0, !PT ;  /* 0x0000000300007812 */ /* 0x000fca00078ec0ff */
[----:B------:R-:W-:Y:S02]  /*02a0*/  IMAD.MOV R0, RZ, RZ, -R0 ;  /* 0x000000ffff007224 */ /* 0x000fe400078e0a00 */
[----:B0-----:R-:W-:-:S04]  /*02b0*/  IMAD.WIDE.U32 R8, R5, 0x8, R8 ;  /* 0x0000000805087825 */ /* 0x001fc800078e0008 */
[----:B------:R-:W-:Y:S02]  /*02c0*/  IMAD.MOV.U32 R2, RZ, RZ, R8 ;  /* 0x000000ffff027224 */ /* 0x000fe400078e0008 */
[----:B------:R-:W-:-:S07]  /*02d0*/  IMAD.MOV.U32 R11, RZ, RZ, R9 ;  /* 0x000000ffff0b7224 */ /* 0x000fce00078e0009 */
.L_x_98:
        /* <DEDUP_REMOVED lines=10> */
.L_x_97:
[----:B------:R-:W-:Y:S05]  /*0380*/  BSYNC.RECONVERGENT B2 ;  /* 0x0000000000027941 */ /* 0x000fea0003800200 */
.L_x_96:
        /* <DEDUP_REMOVED lines=8> */
.L_x_101:
        /* <DEDUP_REMOVED lines=43> */
.L_x_100:
[----:B------:R-:W-:Y:S05]  /*06c0*/  BSYNC.RECONVERGENT B2 ;  /* 0x0000000000027941 */ /* 0x000fea0003800200 */
.L_x_99:
        /* <DEDUP_REMOVED lines=26> */
.L_x_103:
[----:B------:R-:W-:Y:S05]  /*0870*/  BSYNC.RECONVERGENT B2 ;  /* 0x0000000000027941 */ /* 0x000fea0003800200 */
.L_x_102:
        /* <DEDUP_REMOVED lines=12> */
.L_x_95:
[----:B------:R-:W-:Y:S05]  /*0940*/  BSYNC.RECONVERGENT B1 ;  /* 0x0000000000017941 */ /* 0x000fea0003800200 */
.L_x_94:
        /* <DEDUP_REMOVED lines=47> */
[----:B------:R-:W0:Y:S04]  /*0c40*/  LDS.128 R8, [UR4+0x20] ;  /* 0x00002004ff087984 */ /* 0x000e280008000c00 */
[----:B------:R-:W1:Y:S04]  /*0c50*/  LDS.128 R16, [UR4+0x30] ;  /* 0x00003004ff107984 */ /* 0x000e680008000c00 */
[----:B--2---:R-:W2:Y:S01]  /*0c60*/  LDS.128 R4, [UR4+0x40] ;  /* 0x00004004ff047984 */ /* 0x004ea20008000c00 */
[----:B0-----:R-:W-:-:S03]  /*0c70*/  DADD R8, R12, R8 ;  /* 0x000000000c087229 */ /* 0x001fc60000000008 */
[----:B------:R-:W-:Y:S05]  /*0c80*/  LDS.128 R12, [UR4+0x60] ;  /* 0x00006004ff0c7984 */ /* 0x000fea0008000c00 */
[----:B------:R-:W-:Y:S02]  /*0c90*/  DADD R2, R8, R10 ;  /* 0x0000000008027229 */ /* 0x000fe4000000000a */
[----:B------:R-:W0:Y:S06]  /*0ca0*/  LDS.128 R8, [UR4+0x50] ;  /* 0x00005004ff087984 */ /* 0x000e2c0008000c00 */
[----:B-1----:R-:W-:-:S08]  /*0cb0*/  DADD R2, R2, R16 ;  /* 0x0000000002027229 */ /* 0x002fd00000000010 */
[----:B------:R-:W-:-:S08]  /*0cc0*/  DADD R2, R2, R18 ;  /* 0x0000000002027229 */ /* 0x000fd00000000012 */
[----:B--2---:R-:W-:-:S08]  /*0cd0*/  DADD R2, R2, R4 ;  /* 0x0000000002027229 */ /* 0x004fd00000000004 */
[----:B------:R-:W-:Y:S01]  /*0ce0*/  DADD R2, R2, R6 ;  /* 0x0000000002027229 */ /* 0x000fe20000000006 */
[----:B------:R-:W1:Y:S07]  /*0cf0*/  LDS.128 R4, [UR4+0x70] ;  /* 0x00007004ff047984 */ /* 0x000e6e0008000c00 */
[----:B0-----:R-:W-:-:S08]  /*0d00*/  DADD R2, R2, R8 ;  /* 0x0000000002027229 */ /* 0x001fd00000000008 */
[----:B------:R-:W-:Y:S01]  /*0d10*/  DADD R2, R2, R10 ;  /* 0x0000000002027229 */ /* 0x000fe2000000000a */
[----:B------:R-:W0:Y:S07]  /*0d20*/  LDS.128 R8, [UR4+0x80] ;  /* 0x00008004ff087984 */ /* 0x000e2e0008000c00 */
[----:B------:R-:W-:-:S08]  /*0d30*/  DADD R2, R2, R12 ;  /* 0x0000000002027229 */ /* 0x000fd0000000000c */
[----:B------:R-:W-:Y:S01]  /*0d40*/  DADD R2, R2, R14 ;  /* 0x0000000002027229 */ /* 0x000fe2000000000e */
[----:B------:R-:W2:Y:S07]  /*0d50*/  LDS.128 R12, [UR4+0x90] ;  /* 0x00009004ff0c7984 */ /* 0x000eae0008000c00 */
[----:B-1----:R-:W-:-:S08]  /*0d60*/  DADD R2, R2, R4 ;  /* 0x0000000002027229 */ /* 0x002fd00000000004 */
[----:B------:R-:W-:Y:S01]  /*0d70*/  DADD R2, R2, R6 ;  /* 0x0000000002027229 */ /* 0x000fe20000000006 */
[----:B------:R-:W1:Y:S07]  /*0d80*/  LDS.128 R4, [UR4+0xa0] ;  /* 0x0000a004ff047984 */ /* 0x000e6e0008000c00 */
[----:B0-----:R-:W-:Y:S01]  /*0d90*/  DADD R2, R2, R8 ;  /* 0x0000000002027229 */ /* 0x001fe20000000008 */
[----:B------:R-:W0:Y:S07]  /*0da0*/  LDS.64 R8, [UR4+0xb0] ;  /* 0x0000b004ff087984 */ /* 0x000e2e0008000a00 */
[----:B------:R-:W-:-:S08]  /*0db0*/  DADD R2, R2, R10 ;  /* 0x0000000002027229 */ /* 0x000fd0000000000a */
[----:B--2---:R-:W-:-:S08]  /*0dc0*/  DADD R2, R2, R12 ;  /* 0x0000000002027229 */ /* 0x004fd0000000000c */
[----:B------:R-:W-:-:S08]  /*0dd0*/  DADD R2, R2, R14 ;  /* 0x0000000002027229 */ /* 0x000fd0000000000e */
[----:B-1----:R-:W-:-:S08]  /*0de0*/  DADD R2, R2, R4 ;  /* 0x0000000002027229 */ /* 0x002fd00000000004 */
[----:B------:R-:W-:-:S08]  /*0df0*/  DADD R2, R2, R6 ;  /* 0x0000000002027229 */ /* 0x000fd00000000006 */
[----:B0-----:R-:W-:Y:S01]  /*0e00*/  DADD R12, R2, R8 ;  /* 0x00000000020c7229 */ /* 0x001fe20000000008 */
[----:B------:R-:W-:Y:S10]  /*0e10*/  BRA `(.L_x_105) ;  /* 0x0000001800487947 */ /* 0x000ff40003800000 */
.L_x_104:
        /* <DEDUP_REMOVED lines=32> */
[----:B------:R-:W-:Y:S01]  /*1020*/  VIADD R0, R2, 0x10 ;  /* 0x0000001002007836 */ /* 0x000fe20000000000 */
[----:B------:R-:W-:Y:S02]  /*1030*/  @!P1 SHF.R.U32.HI R2, RZ, 0x2, R3 ;  /* 0x00000002ff029819 */ /* 0x000fe40000011603 */
[----:B------:R-:W1:Y:S02]  /*1040*/  SHFL.DOWN PT, R7, R11, 0x8, R5 ;  /* 0x090000000b077989 */ /* 0x000e6400000e0005 */
[----:B------:R-:W-:Y:S01]  /*1050*/  @!P1 LOP3.LUT R2, R2, 0xf8, RZ, 0xc0, !PT ;  /* 0x000000f802029812 */ /* 0x000fe200078ec0ff */
[----:B-1----:R-:W-:-:S10]  /*1060*/  DADD R6, R6, R10 ;  /* 0x0000000006067229 */ /* 0x002fd4000000000a */
[----:B------:R-:W-:Y:S02]  /*1070*/  FSEL R8, R10, R6, P0 ;  /* 0x000000060a087208 */ /* 0x000fe40000000000 */
[----:B------:R-:W-:Y:S02]  /*1080*/  FSEL R9, R11, R7, P0 ;  /* 0x000000070b097208 */ /* 0x000fe40000000000 */
[----:B------:R-:W-:Y:S01]  /*1090*/  @!P1 MOV R10, 0x400 ;  /* 0x00000400000a9802 */ /* 0x000fe20000000f00 */
[----:B------:R-:W-:Y:S01]  /*10a0*/  SHFL.DOWN PT, R6, R8, 0x10, R5 ;  /* 0x0a00000008067989 */ /* 0x000fe200000e0005 */
[----:B------:R-:W-:Y:S02]  /*10b0*/  ISETP.GT.AND P0, PT, R0, R5, PT ;  /* 0x000000050000720c */ /* 0x000fe40003f04270 */
[----:B0-----:R-:W-:Y:S01]  /*10c0*/  @!P1 LEA R11, R13, R10, 0x18 ;  /* 0x0000000a0d0b9211 */ /* 0x001fe200078ec0ff */
        /* <DEDUP_REMOVED lines=13> */
[----:B------:R-:W0:Y:S04]  /*11a0*/  LDS.128 R16, [UR4+0x20] ;  /* 0x00002004ff107984 */ /* 0x000e280008000c00 */
[----:B-1----:R-:W1:Y:S01]  /*11b0*/  LDS.128 R8, [UR4+0x30] ;  /* 0x00003004ff087984 */ /* 0x002e620008000c00 */
[----:B0-----:R-:W-:-:S10]  /*11c0*/  DADD R16, R12, R16 ;  /* 0x000000000c107229 */ /* 0x001fd40000000010 */
[----:B------:R-:W-:Y:S02]  /*11d0*/  FSEL R2, R16, R12, P1 ;  /* 0x0000000c10027208 */ /* 0x000fe40000800000 */
[----:B------:R-:W-:Y:S02]  /*11e0*/  FSEL R3, R17, R13, P1 ;  /* 0x0000000d11037208 */ /* 0x000fe40000800000 */
[----:B------:R-:W-:Y:S01]  /*11f0*/  ISETP.GT.AND P1, PT, R4, 0x40, PT ;  /* 0x000000400400780c */ /* 0x000fe20003f24270 */
[----:B------:R-:W0:Y:S03]  /*1200*/  LDS.128 R12, [UR4+0x40] ;  /* 0x00004004ff0c7984 */ /* 0x000e260008000c00 */
        /* <DEDUP_REMOVED lines=65> */
[----:B------:R-:W1:Y:S01]  /*1620*/  LDS.64 R2, [UR4+0xb0] ;  /* 0x0000b004ff027984 */ /* 0x000e620008000a00 */
        /* <DEDUP_REMOVED lines=11> */
[----:B------:R-:W-:Y:S01]  /*16e0*/  FSEL R13, R3, R7, P1 ;  /* 0x00000007030d7208 */ /* 0x000fe20000800000 */
[----:B------:R-:W-:Y:S06]  /*16f0*/  BRA `(.L_x_105) ;  /* 0x0000001000107947 */ /* 0x000fec0003800000 */
.L_x_91:
[----:B------:R-:W0:Y:S01]  /*1700*/  S2R R0, SR_TID.X ;  /* 0x0000000000007919 */ /* 0x000e220000002100 */
[----:B------:R-:W0:Y:S02]  /*1710*/  LDC.64 R6, c[0x0][0x380] ;  /* 0x0000e000ff067b82 */ /* 0x000e240000000a00 */
[----:B0-----:R-:W-:-:S05]  /*1720*/  IMAD.WIDE.U32 R6, R0, 0x8, R6 ;  /* 0x0000000800067825 */ /* 0x001fca00078e0006 */
[----:B------:R-:W2:Y:S04]  /*1730*/  LDG.E.64.CONSTANT R20, desc[UR6][R6.64] ;  /* 0x0000000606147981 */ /* 0x000ea8000c1e9b00 */
[----:B------:R-:W2:Y:S04]  /*1740*/  LDG.E.64.CONSTANT R2, desc[UR6][R6.64+0x1400] ;  /* 0x0014000606027981 */ /* 0x000ea8000c1e9b00 */
[----:B------:R-:W3:Y:S04]  /*1750*/  LDG.E.64.CONSTANT R8, desc[UR6][R6.64+0x2800] ;  /* 0x0028000606087981 */ /* 0x000ee8000c1e9b00 */
[----:B------:R-:W4:Y:S04]  /*1760*/  LDG.E.64.CONSTANT R10, desc[UR6][R6.64+0x3c00] ;  /* 0x003c0006060a7981 */ /* 0x000f28000c1e9b00 */
[----:B------:R-:W5:Y:S04]  /*1770*/  LDG.E.64.CONSTANT R12, desc[UR6][R6.64+0x5000] ;  /* 0x00500006060c7981 */ /* 0x000f68000c1e9b00 */
[----:B------:R-:W5:Y:S04]  /*1780*/  LDG.E.64.CONSTANT R14, desc[UR6][R6.64+0x6400] ;  /* 0x00640006060e7981 */ /* 0x000f68000c1e9b00 */
[----:B------:R-:W5:Y:S04]  /*1790*/  LDG.E.64.CONSTANT R16, desc[UR6][R6.64+0x7800] ;  /* 0x0078000606107981 */ /* 0x000f68000c1e9b00 */
[----:B------:R-:W5:Y:S01]  /*17a0*/  LDG.E.64.CONSTANT R18, desc[UR6][R6.64+0x8c00] ;  /* 0x008c000606127981 */ /* 0x000f62000c1e9b00 */
[----:B------:R-:W-:Y:S01]  /*17b0*/  ISETP.GE.U32.AND P0, PT, R4, 0x2800, PT ;  /* 0x000028000400780c */ /* 0x000fe20003f06070 */
[----:B--2---:R-:W-:-:S08]  /*17c0*/  DADD R2, R20, R2 ;  /* 0x0000000014027229 */ /* 0x004fd00000000002 */
[----:B---3--:R-:W-:Y:S01]  /*17d0*/  DADD R2, R8, R2 ;  /* 0x0000000008027229 */ /* 0x008fe20000000002 */
[----:B------:R-:W-:-:S07]  /*17e0*/  IMAD.MOV.U32 R9, RZ, RZ, 0x1400 ;  /* 0x00001400ff097424 */ /* 0x000fce00078e00ff */
[----:B----4-:R-:W-:-:S08]  /*17f0*/  DADD R2, R10, R2 ;  /* 0x000000000a027229 */ /* 0x010fd00000000002 */
[----:B-----5:R-:W-:-:S08]  /*1800*/  DADD R2, R12, R2 ;  /* 0x000000000c027229 */ /* 0x020fd00000000002 */
[----:B------:R-:W-:-:S08]  /*1810*/  DADD R2, R14, R2 ;  /* 0x000000000e027229 */ /* 0x000fd00000000002 */
[----:B------:R-:W-:-:S08]  /*1820*/  DADD R2, R16, R2 ;  /* 0x0000000010027229 */ /* 0x000fd00000000002 */
[----:B------:R-:W-:Y:S01]  /*1830*/  DADD R2, R18, R2 ;  /* 0x0000000012027229 */ /* 0x000fe20000000002 */
[----:B------:R-:W-:Y:S10]  /*1840*/  @!P0 BRA `(.L_x_106) ;  /* 0x00000000006c8947 */ /* 0x000ff40003800000 */
[----:B------:R-:W0:Y:S01]  /*1850*/  LDC R26, c[0x0][0x390] ;  /* 0x0000e400ff1a7b82 */ /* 0x000e220000000800 */
[----:B------:R-:W-:Y:S02]  /*1860*/  VIADD R8, R4, 0xffffec00 ;  /* 0xffffec0004087836 */ /* 0x000fe40000000000 */
[----:B------:R-:W-:-:S07]  /*1870*/  IMAD.MOV.U32 R9, RZ, RZ, 0x1400 ;  /* 0x00001400ff097424 */ /* 0x000fce00078e00ff */
.L_x_108:
[----:B------:R-:W-:-:S05]  /*1880*/  IMAD.WIDE R12, R9, 0x8, R6 ;  /* 0x00000008090c7825 */ /* 0x000fca00078e0206 */
[----:B------:R-:W2:Y:S04]  /*1890*/  LDG.E.64.CONSTANT R4, desc[UR6][R12.64] ;  /* 0x000000060c047981 */ /* 0x000ea8000c1e9b00 */
[----:B------:R-:W3:Y:S04]  /*18a0*/  LDG.E.64.CONSTANT R14, desc[UR6][R12.64+0x1400] ;  /* 0x001400060c0e7981 */ /* 0x000ee8000c1e9b00 */
[----:B------:R-:W4:Y:S04]  /*18b0*/  LDG.E.64.CONSTANT R16, desc[UR6][R12.64+0x2800] ;  /* 0x002800060c107981 */ /* 0x000f28000c1e9b00 */
[----:B------:R-:W5:Y:S04]  /*18c0*/  LDG.E.64.CONSTANT R18, desc[UR6][R12.64+0x3c00] ;  /* 0x003c00060c127981 */ /* 0x000f68000c1e9b00 */
        /* <DEDUP_REMOVED lines=8> */
[----:B------:R-:W-:-:S08]  /*1950*/  DADD R4, R20, R4 ;  /* 0x0000000014047229 */ /* 0x000fd00000000004 */
[----:B------:R-:W-:Y:S01]  /*1960*/  DADD R22, R22, R4 ;  /* 0x0000000016167229 */ /* 0x000fe20000000004 */
[----:B0-----:R-:W-:-:S04]  /*1970*/  IMAD.MOV.U32 R4, RZ, RZ, R26 ;  /* 0x000000ffff047224 */ /* 0x001fc800078e001a */
[----:B------:R-:W-:-:S03]  /*1980*/  IMAD.IADD R2, R4, 0x1, -R9 ;  /* 0x0000000104027824 */ /* 0x000fc600078e0a09 */
[----:B------:R-:W-:Y:S02]  /*1990*/  DADD R22, R24, R22 ;  /* 0x0000000018167229 */ /* 0x000fe40000000016 */
[----:B------:R-:W-:-:S06]  /*19a0*/  ISETP.GE.AND P0, PT, R2, 0x1400, PT ;  /* 0x000014000200780c */ /* 0x000fcc0003f06270 */
[----:B------:R-:W-:-:S07]  /*19b0*/  DADD R2, R10, R22 ;  /* 0x000000000a027229 */ /* 0x000fce0000000016 */
[----:B------:R-:W-:Y:S05]  /*19c0*/  @!P0 BRA `(.L_x_107) ;  /* 0x0000000800348947 */ /* 0x000fea0003800000 */
[----:B------:R-:W-:-:S05]  /*19d0*/  VIADD R9, R9, 0x1400 ;  /* 0x0000140009097836 */ /* 0x000fca0000000000 */
[----:B------:R-:W-:-:S13]  /*19e0*/  ISETP.GT.AND P0, PT, R9, R8, PT ;  /* 0x000000080900720c */ /* 0x000fda0003f04270 */
[----:B------:R-:W-:Y:S05]  /*19f0*/  @!P0 BRA `(.L_x_108) ;  /* 0xfffffffc00a08947 */ /* 0x000fea000383ffff */
.L_x_106:
[----:B------:R-:W-:-:S13]  /*1a00*/  ISETP.GE.AND P0, PT, R9, R4, PT ;  /* 0x000000040900720c */ /* 0x000fda0003f06270 */
[----:B------:R-:W-:Y:S05]  /*1a10*/  @P0 BRA `(.L_x_107) ;  /* 0x0000000800200947 */ /* 0x000fea0003800000 */
[----:B------:R-:W-:Y:S01]  /*1a20*/  IMAD.IADD R39, R4, 0x1, -R9 ;  /* 0x0000000104277824 */ /* 0x000fe200078e0a09 */
[----:B------:R-:W-:Y:S04]  /*1a30*/  BSSY.RECONVERGENT B1, `(.L_x_107) ;  /* 0x0000086000017945 */ /* 0x000fe80003800200 */
[----:B------:R-:W-:-:S13]  /*1a40*/  ISETP.GE.AND P0, PT, R0, R39, PT ;  /* 0x000000270000720c */ /* 0x000fda0003f06270 */
[----:B------:R-:W-:Y:S05]  /*1a50*/  @P0 BRA `(.L_x_109) ;  /* 0x00000008000c0947 */ /* 0x000fea0003800000 */
[----:B------:R-:W-:Y:S01]  /*1a60*/  LOP3.LUT R5, RZ, R0, RZ, 0x33, !PT ;  /* 0x00000000ff057212 */ /* 0x000fe200078e33ff */
[----:B------:R-:W-:Y:S01]  /*1a70*/  BSSY.RECONVERGENT B2, `(.L_x_110) ;  /* 0x0000017000027945 */ /* 0x000fe20003800200 */
[----:B------:R-:W-:Y:S02]  /*1a80*/  IMAD.MOV.U32 R38, RZ, RZ, R0 ;  /* 0x000000ffff267224 */ /* 0x000fe400078e0000 */
[----:B------:R-:W-:-:S04]  /*1a90*/  IADD3 R5, PT, PT, -R9, R4, R5 ;  /* 0x0000000409057210 */ /* 0x000fc80007ffe105 */
[C---:B------:R-:W-:Y:S01]  /*1aa0*/  ISETP.GE.U32.AND P1, PT, R5.reuse, 0x780, PT ;  /* 0x000007800500780c */ /* 0x040fe20003f26070 */
[----:B------:R-:W-:-:S05]  /*1ab0*/  IMAD.HI.U32 R4, R5, -0x33333333, RZ ;  /* 0xcccccccd05047827 */ /* 0x000fca00078e00ff */
[----:B------:R-:W-:-:S04]  /*1ac0*/  SHF.R.U32.HI R4, RZ, 0x9, R4 ;  /* 0x00000009ff047819 */ /* 0x000fc80000011604 */
[----:B------:R-:W-:-:S04]  /*1ad0*/  LOP3.LUT R6, R4, 0x3, RZ, 0xc0, !PT ;  /* 0x0000000304067812 */ /* 0x000fc800078ec0ff */
[----:B------:R-:W-:-:S13]  /*1ae0*/  ISETP.NE.AND P0, PT, R6, 0x3, PT ;  /* 0x000000030600780c */ /* 0x000fda0003f05270 */
[----:B------:R-:W-:Y:S05]  /*1af0*/  @!P0 BRA `(.L_x_111) ;  /* 0x0000000000388947 */ /* 0x000fea0003800000 */
[----:B------:R-:W0:Y:S01]  /*1b00*/  LDC.64 R6, c[0x0][0x380] ;  /* 0x0000e000ff067b82 */ /* 0x000e220000000a00 */
[----:B------:R-:W-:Y:S02]  /*1b10*/  VIADD R4, R4, 0x1 ;  /* 0x0000000104047836 */ /* 0x000fe40000000000 */
[----:B------:R-:W-:Y:S02]  /*1b20*/  IMAD.IADD R11, R0, 0x1, R9 ;  /* 0x00000001000b7824 */ /* 0x000fe400078e0209 */
[----:B------:R-:W-:Y:S01]  /*1b30*/  IMAD.MOV.U32 R38, RZ, RZ, R0 ;  /* 0x000000ffff267224 */ /* 0x000fe200078e0000 */
[----:B------:R-:W-:-:S05]  /*1b40*/  LOP3.LUT R4, R4, 0x3, RZ, 0xc0, !PT ;  /* 0x0000000304047812 */ /* 0x000fca00078ec0ff */
[----:B------:R-:W-:-:S07]  /*1b50*/  IMAD.MOV R8, RZ, RZ, -R4 ;  /* 0x000000ffff087224 */ /* 0x000fce00078e0a04 */
.L_x_112:
[----:B0-----:R-:W-:-:S06]  /*1b60*/  IMAD.WIDE.U32 R4, R11, 0x8, R6 ;  /* 0x000000080b047825 */ /* 0x001fcc00078e0006 */
[----:B------:R-:W2:Y:S01]  /*1b70*/  LDG.E.64.CONSTANT R4, desc[UR6][R4.64] ;  /* 0x0000000604047981 */ /* 0x000ea2000c1e9b00 */
[----:B------:R-:W-:Y:S02]  /*1b80*/  VIADD R8, R8, 0x1 ;  /* 0x0000000108087836 */ /* 0x000fe40000000000 */
[----:B------:R-:W-:Y:S02]  /*1b90*/  VIADD R38, R38, 0x280 ;  /* 0x0000028026267836 */ /* 0x000fe40000000000 */
[----:B------:R-:W-:Y:S01]  /*1ba0*/  VIADD R11, R11, 0x280 ;  /* 0x000002800b0b7836 */ /* 0x000fe20000000000 */
[----:B------:R-:W-:Y:S01]  /*1bb0*/  ISETP.NE.AND P0, PT, R8, RZ, PT ;  /* 0x000000ff0800720c */ /* 0x000fe20003f05270 */
[----:B--2---:R-:W-:-:S12]  /*1bc0*/  DADD R2, R4, R2 ;  /* 0x0000000004027229 */ /* 0x004fd80000000002 */
[----:B------:R-:W-:Y:S05]  /*1bd0*/  @P0 BRA `(.L_x_112) ;  /* 0xfffffffc00e00947 */ /* 0x000fea000383ffff */
.L_x_111:
[----:B------:R-:W-:Y:S05]  /*1be0*/  BSYNC.RECONVERGENT B2 ;  /* 0x0000000000027941 */ /* 0x000fea0003800200 */
.L_x_110:
[----:B------:R-:W-:Y:S05]  /*1bf0*/  @!P1 BRA `(.L_x_109) ;  /* 0x0000000400a49947 */ /* 0x000fea0003800000 */
[----:B------:R-:W0:Y:S01]  /*1c00*/  LDCU.64 UR4, c[0x0][0x380] ;  /* 0x00007000ff0477ac */ /* 0x000e220008000a00 */
[----:B------:R-:W-:Y:S01]  /*1c10*/  IMAD.IADD R7, R39, 0x1, -R38 ;  /* 0x0000000127077824 */ /* 0x000fe200078e0a26 */
[C---:B------:R-:W-:Y:S01]  /*1c20*/  IADD3 R5, P0, PT, R38.reuse, R9, RZ ;  /* 0x0000000926057210 */ /* 0x040fe20007f1e0ff */
[----:B------:R-:W-:Y:S01]  /*1c30*/  BSSY.RECONVERGENT B2, `(.L_x_113) ;  /* 0x000003a000027945 */ /* 0x000fe20003800200 */
[----:B------:R-:W-:Y:S02]  /*1c40*/  IMAD.IADD R40, R38, 0x1, R9 ;  /* 0x0000000126287824 */ /* 0x000fe400078e0209 */
        /* <DEDUP_REMOVED lines=10> */
.L_x_115:
[----:B------:R-:W0:Y:S01]  /*1cf0*/  LDC.64 R30, c[0x0][0x380] ;  /* 0x0000e000ff1e7b82 */ /* 0x000e220000000a00 */
[----:B------:R-:W2:Y:S04]  /*1d00*/  LDG.E.64.CONSTANT R8, desc[UR6][R4.64+-0x1400] ;  /* 0xffec000604087981 */ /* 0x000ea8000c1e9b00 */
[----:B------:R-:W3:Y:S01]  /*1d10*/  LDG.E.64.CONSTANT R10, desc[UR6][R4.64] ;  /* 0x00000006040a7981 */ /* 0x000ee2000c1e9b00 */
[----:B------:R-:W-:-:S03]  /*1d20*/  VIADD R15, R40, 0xa00 ;  /* 0x00000a00280f7836 */ /* 0x000fc60000000000 */
[----:B------:R-:W4:Y:S04]  /*1d30*/  LDG.E.64.CONSTANT R12, desc[UR6][R4.64+0x1400] ;  /* 0x00140006040c7981 */ /* 0x000f28000c1e9b00 */
[----:B------:R-:W5:Y:S04]  /*1d40*/  LDG.E.64.CONSTANT R16, desc[UR6][R4.64+0x3c00] ;  /* 0x003c000604107981 */ /* 0x000f68000c1e9b00 */
[----:B------:R-:W5:Y:S01]  /*1d50*/  LDG.E.64.CONSTANT R18, desc[UR6][R4.64+0x5000] ;  /* 0x0050000604127981 */ /* 0x000f62000c1e9b00 */
[----:B------:R-:W-:-:S03]  /*1d60*/  VIADD R23, R40, 0x1400 ;  /* 0x0000140028177836 */ /* 0x000fc60000000000 */
[----:B------:R-:W5:Y:S01]  /*1d70*/  LDG.E.64.CONSTANT R20, desc[UR6][R4.64+0x6400] ;  /* 0x0064000604147981 */ /* 0x000f62000c1e9b00 */
[----:B0-----:R-:W-:-:S03]  /*1d80*/  IMAD.WIDE.U32 R6, R40, 0x8, R30 ;  /* 0x0000000828067825 */ /* 0x001fc600078e001e */
[----:B------:R-:W5:Y:S04]  /*1d90*/  LDG.E.64.CONSTANT R24, desc[UR6][R4.64+0x8c00] ;  /* 0x008c000604187981 */ /* 0x000f68000c1e9b00 */
[----:B------:R-:W5:Y:S04]  /*1da0*/  LDG.E.64.CONSTANT R26, desc[UR6][R4.64+0xa000] ;  /* 0x00a00006041a7981 */ /* 0x000f68000c1e9b00 */
[----:B------:R-:W2:Y:S01]  /*1db0*/  LDG.E.64.CONSTANT R6, desc[UR6][R6.64] ;  /* 0x0000000606067981 */ /* 0x000ea2000c1e9b00 */
[----:B------:R-:W-:-:S03]  /*1dc0*/  IMAD.WIDE.U32 R14, R15, 0x8, R30 ;  /* 0x000000080f0e7825 */ /* 0x000fc600078e001e */
[----:B------:R-:W5:Y:S04]  /*1dd0*/  LDG.E.64.CONSTANT R28, desc[UR6][R4.64+0xb400] ;  /* 0x00b40006041c7981 */ /* 0x000f68000c1e9b00 */
[----:B------:R-:W5:Y:S01]  /*1de0*/  LDG.E.64.CONSTANT R14, desc[UR6][R14.64] ;  /* 0x000000060e0e7981 */ /* 0x000f62000c1e9b00 */
[----:B------:R-:W-:-:S03]  /*1df0*/  IMAD.WIDE.U32 R22, R23, 0x8, R30 ;  /* 0x0000000817167825 */ /* 0x000fc600078e001e */
[----:B------:R-:W5:Y:S04]  /*1e00*/  LDG.E.64.CONSTANT R34, desc[UR6][R4.64+0xf000] ;  /* 0x00f0000604227981 */ /* 0x000f68000c1e9b00 */
[----:B------:R-:W5:Y:S01]  /*1e10*/  LDG.E.64.CONSTANT R22, desc[UR6][R22.64] ;  /* 0x0000000616167981 */ /* 0x000f62000c1e9b00 */
[----:B------:R-:W-:-:S03]  /*1e20*/  VIADD R33, R40, 0x1e00 ;  /* 0x00001e0028217836 */ /* 0x000fc60000000000 */
[----:B------:R-:W5:Y:S01]  /*1e30*/  LDG.E.64.CONSTANT R36, desc[UR6][R4.64+0x10400] ;  /* 0x0104000604247981 */ /* 0x000f62000c1e9b00 */
[----:B------:R-:W-:-:S03]  /*1e40*/  IMAD.WIDE.U32 R30, R33, 0x8, R30 ;  /* 0x00000008211e7825 */ /* 0x000fc600078e001e */
[----:B------:R0:W5:Y:S04]  /*1e50*/  LDG.E.64.CONSTANT R32, desc[UR6][R4.64+0xdc00] ;  /* 0x00dc000604207981 */ /* 0x000168000c1e9b00 */
[----:B------:R-:W5:Y:S01]  /*1e60*/  LDG.E.64.CONSTANT R30, desc[UR6][R30.64] ;  /* 0x000000061e1e7981 */ /* 0x000f62000c1e9b00 */
[----:B------:R-:W-:-:S05]  /*1e70*/  VIADD R38, R38, 0x2800 ;  /* 0x0000280026267836 */ /* 0x000fca0000000000 */
[----:B------:R-:W-:Y:S02]  /*1e80*/  ISETP.GE.AND P1, PT, R38, R41, PT ;  /* 0x000000292600720c */ /* 0x000fe40003f26270 */
[----:B0-----:R-:W-:Y:S01]  /*1e90*/  IADD3 R4, P2, PT, R4, 0x14000, RZ ;  /* 0x0001400004047810 */ /* 0x001fe20007f5e0ff */
[----:B------:R-:W-:-:S04]  /*1ea0*/  VIADD R40, R40, 0x2800 ;  /* 0x0000280028287836 */ /* 0x000fc80000000000 */
[----:B------:R-:W-:Y:S01]  /*1eb0*/  IMAD.X R5, RZ, RZ, R5, P2 ;  /* 0x000000ffff057224 */ /* 0x000fe200010e0605 */
[----:B--2---:R-:W-:-:S08]  /*1ec0*/  DADD R6, R6, R2 ;  /* 0x0000000006067229 */ /* 0x004fd00000000002 */
[----:B------:R-:W-:-:S08]  /*1ed0*/  DADD R6, R6, R8 ;  /* 0x0000000006067229 */ /* 0x000fd00000000008 */
        /* <DEDUP_REMOVED lines=15> */
.L_x_114:
[----:B------:R-:W-:Y:S05]  /*1fd0*/  BSYNC.RECONVERGENT B2 ;  /* 0x0000000000027941 */ /* 0x000fea0003800200 */
.L_x_113:
[----:B------:R-:W-:Y:S01]  /*1fe0*/  IMAD.IADD R6, R39, 0x1, -R38 ;  /* 0x0000000127067824 */ /* 0x000fe200078e0a26 */
[----:B------:R-:W-:Y:S04]  /*1ff0*/  BSSY.RECONVERGENT B2, `(.L_x_116) ;  /* 0x000001d000027945 */ /* 0x000fe80003800200 */
[----:B------:R-:W-:-:S13]  /*2000*/  ISETP.GT.AND P1, PT, R6, 0xa00, PT ;  /* 0x00000a000600780c */ /* 0x000fda0003f24270 */
[----:B------:R-:W-:Y:S05]  /*2010*/  @!P1 BRA `(.L_x_117) ;  /* 0x0000000000689947 */ /* 0x000fea0003800000 */
[----:B------:R-:W0:Y:S01]  /*2020*/  LDC.64 R14, c[0x0][0x380] ;  /* 0x0000e000ff0e7b82 */ /* 0x000e220000000a00 */
[----:B------:R-:W2:Y:S04]  /*2030*/  LDG.E.64.CONSTANT R8, desc[UR6][R4.64+-0x1400] ;  /* 0xffec000604087981 */ /* 0x000ea8000c1e9b00 */
[----:B------:R-:W3:Y:S01]  /*2040*/  LDG.E.64.CONSTANT R10, desc[UR6][R4.64] ;  /* 0x00000006040a7981 */ /* 0x000ee2000c1e9b00 */
[----:B------:R-:W-:-:S03]  /*2050*/  VIADD R17, R40, 0xa00 ;  /* 0x00000a0028117836 */ /* 0x000fc60000000000 */
[----:B------:R-:W4:Y:S04]  /*2060*/  LDG.E.64.CONSTANT R12, desc[UR6][R4.64+0x1400] ;  /* 0x00140006040c7981 */ /* 0x000f28000c1e9b00 */
[----:B------:R-:W5:Y:S04]  /*2070*/  LDG.E.64.CONSTANT R18, desc[UR6][R4.64+0x5000] ;  /* 0x0050000604127981 */ /* 0x000f68000c1e9b00 */
[----:B------:R1:W5:Y:S01]  /*2080*/  LDG.E.64.CONSTANT R20, desc[UR6][R4.64+0x6400] ;  /* 0x0064000604147981 */ /* 0x000362000c1e9b00 */
[----:B0-----:R-:W-:-:S06]  /*2090*/  IMAD.WIDE.U32 R6, R40, 0x8, R14 ;  /* 0x0000000828067825 */ /* 0x001fcc00078e000e */
[----:B------:R-:W2:Y:S01]  /*20a0*/  LDG.E.64.CONSTANT R6, desc[UR6][R6.64] ;  /* 0x0000000606067981 */ /* 0x000ea2000c1e9b00 */
[----:B------:R-:W-:-:S03]  /*20b0*/  IMAD.WIDE.U32 R14, R17, 0x8, R14 ;  /* 0x00000008110e7825 */ /* 0x000fc600078e000e */
[----:B------:R-:W5:Y:S04]  /*20c0*/  LDG.E.64.CONSTANT R16, desc[UR6][R4.64+0x3c00] ;  /* 0x003c000604107981 */ /* 0x000f68000c1e9b00 */
[----:B------:R-:W5:Y:S01]  /*20d0*/  LDG.E.64.CONSTANT R14, desc[UR6][R14.64] ;  /* 0x000000060e0e7981 */ /* 0x000f62000c1e9b00 */
[----:B------:R-:W-:Y:S01]  /*20e0*/  PLOP3.LUT P0, PT, PT, PT, PT, 0x8, 0x80 ;  /* 0x000000000080781c */ /* 0x000fe20003f0e170 */
[----:B------:R-:W-:Y:S02]  /*20f0*/  VIADD R38, R38, 0x1400 ;  /* 0x0000140026267836 */ /* 0x000fe40000000000 */
[----:B------:R-:W-:Y:S01]  /*2100*/  VIADD R40, R40, 0x1400 ;  /* 0x0000140028287836 */ /* 0x000fe20000000000 */
[----:B--2---:R-:W-:-:S08]  /*2110*/  DADD R2, R2, R6 ;  /* 0x0000000002027229 */ /* 0x004fd00000000006 */
[----:B------:R-:W-:-:S08]  /*2120*/  DADD R2, R2, R8 ;  /* 0x0000000002027229 */ /* 0x000fd00000000008 */
[----:B---3--:R-:W-:-:S08]  /*2130*/  DADD R2, R2, R10 ;  /* 0x0000000002027229 */ /* 0x008fd0000000000a */
[----:B----4-:R-:W-:-:S08]  /*2140*/  DADD R2, R2, R12 ;  /* 0x0000000002027229 */ /* 0x010fd0000000000c */
[----:B-----5:R-:W-:-:S08]  /*2150*/  DADD R2, R2, R14 ;  /* 0x0000000002027229 */ /* 0x020fd0000000000e */
[----:B------:R-:W-:Y:S01]  /*2160*/  DADD R2, R2, R16 ;  /* 0x0000000002027229 */ /* 0x000fe20000000010 */
[----:B------:R-:W-:-:S07]  /*2170*/  IADD3 R6, P1, PT, R4, 0xa000, RZ ;  /* 0x0000a00004067810 */ /* 0x000fce0007f3e0ff */
[----:B------:R-:W-:Y:S01]  /*2180*/  DADD R2, R2, R18 ;  /* 0x0000000002027229 */ /* 0x000fe20000000012 */
[----:B-1----:R-:W-:Y:S02]  /*2190*/  IMAD.X R5, RZ, RZ, R5, P1 ;  /* 0x000000ffff057224 */ /* 0x002fe400008e0605 */
[----:B------:R-:W-:-:S05]  /*21a0*/  IMAD.MOV.U32 R4, RZ, RZ, R6 ;  /* 0x000000ffff047224 */ /* 0x000fca00078e0006 */
[----:B------:R-:W-:-:S11]  /*21b0*/  DADD R2, R2, R20 ;  /* 0x0000000002027229 */ /* 0x000fd60000000014 */
.L_x_117:
[----:B------:R-:W-:Y:S05]  /*21c0*/  BSYNC.RECONVERGENT B2 ;  /* 0x0000000000027941 */ /* 0x000fea0003800200 */
.L_x_116:
[----:B------:R-:W-:-:S13]  /*21d0*/  ISETP.LT.OR P0, PT, R38, R39, P0 ;  /* 0x000000272600720c */ /* 0x000fda0000701670 */
[----:B------:R-:W-:Y:S05]  /*21e0*/  @!P0 BRA `(.L_x_109) ;  /* 0x0000000000288947 */ /* 0x000fea0003800000 */
[----:B------:R-:W0:Y:S01]  /*21f0*/  LDC.64 R6, c[0x0][0x380] ;  /* 0x0000e000ff067b82 */ /* 0x000e220000000a00 */
[----:B------:R-:W2:Y:S04]  /*2200*/  LDG.E.64.CONSTANT R8, desc[UR6][R4.64] ;  /* 0x0000000604087981 */ /* 0x000ea8000c1e9b00 */
[----:B------:R-:W3:Y:S01]  /*2210*/  LDG.E.64.CONSTANT R10, desc[UR6][R4.64+0x1400] ;  /* 0x00140006040a7981 */ /* 0x000ee2000c1e9b00 */
[----:B0-----:R-:W-:-:S03]  /*2220*/  IMAD.WIDE.U32 R40, R40, 0x8, R6 ;  /* 0x0000000828287825 */ /* 0x001fc600078e0006 */
[----:B------:R-:W4:Y:S04]  /*2230*/  LDG.E.64.CONSTANT R6, desc[UR6][R4.64+-0x1400] ;  /* 0xffec000604067981 */ /* 0x000f28000c1e9b00 */
[----:B------:R-:W5:Y:S02]  /*2240*/  LDG.E.64.CONSTANT R40, desc[UR6][R40.64] ;  /* 0x0000000628287981 */ /* 0x000f64000c1e9b00 */
[----:B-----5:R-:W-:-:S08]  /*2250*/  DADD R2, R2, R40 ;  /* 0x0000000002027229 */ /* 0x020fd00000000028 */
[----:B----4-:R-:W-:-:S08]  /*2260*/  DADD R2, R2, R6 ;  /* 0x0000000002027229 */ /* 0x010fd00000000006 */
[----:B--2---:R-:W-:-:S08]  /*2270*/  DADD R2, R2, R8 ;  /* 0x0000000002027229 */ /* 0x004fd00000000008 */
[----:B---3--:R-:W-:-:S11]  /*2280*/  DADD R2, R2, R10 ;  /* 0x0000000002027229 */ /* 0x008fd6000000000a */
.L_x_109:
[----:B------:R-:W-:Y:S05]  /*2290*/  BSYNC.RECONVERGENT B1 ;  /* 0x0000000000017941 */ /* 0x000fea0003800200 */
.L_x_107:
        /* <DEDUP_REMOVED lines=16> */
[----:B------:R-:W-:Y:S01]  /*23a0*/  SHFL.DOWN PT, R2, R4, 0x4, 0x1f ;  /* 0x08801f0004027f89 */ /* 0x000fe200000e0000 */
[----:B------:R-:W-:Y:S02]  /*23b0*/  @!P1 MOV R7, 0x400 ;  /* 0x0000040000079802 */ /* 0x000fe40000000f00 */
[----:B------:R-:W-:Y:S01]  /*23c0*/  @!P1 SHF.R.U32.HI R6, RZ, 0x2, R0 ;  /* 0x00000002ff069819 */ /* 0x000fe20000011600 */
[----:B------:R-:W0:Y:S01]  /*23d0*/  SHFL.DOWN PT, R3, R5, 0x4, 0x1f ;  /* 0x08801f0005037f89 */ /* 0x000e2200000e0000 */
[----:B-1----:R-:W-:-:S02]  /*23e0*/  @!P1 LEA R7, R12, R7, 0x18 ;  /* 0x000000070c079211 */ /* 0x002fc400078ec0ff */
[----:B------:R-:W-:-:S05]  /*23f0*/  @!P1 LOP3.LUT R6, R6, 0xf8, RZ, 0xc0, !PT ;  /* 0x000000f806069812 */ /* 0x000fca00078ec0ff */
[----:B------:R-:W-:Y:S01]  /*2400*/  @!P1 IMAD.IADD R7, R6, 0x1, R7 ;  /* 0x0000000106079824 */ /* 0x000fe200078e0207 */
        /* <DEDUP_REMOVED lines=22> */
[----:B------:R-:W1:Y:S04]  /*2570*/  LDS.128 R8, [UR4+0x20] ;  /* 0x00002004ff087984 */ /* 0x000e680008000c00 */
[----:B------:R-:W2:Y:S04]  /*2580*/  LDS.128 R16, [UR4+0x30] ;  /* 0x00003004ff107984 */ /* 0x000ea80008000c00 */
[----:B0-----:R-:W0:Y:S01]  /*2590*/  LDS.128 R4, [UR4+0x40] ;  /* 0x00004004ff047984 */ /* 0x001e220008000c00 */
[----:B-1----:R-:W-:-:S03]  /*25a0*/  DADD R8, R12, R8 ;  /* 0x000000000c087229 */ /* 0x002fc60000000008 */
[----:B------:R-:W-:Y:S05]  /*25b0*/  LDS.128 R12, [UR4+0x60] ;  /* 0x00006004ff0c7984 */ /* 0x000fea0008000c00 */
[----:B------:R-:W-:Y:S02]  /*25c0*/  DADD R2, R8, R10 ;  /* 0x0000000008027229 */ /* 0x000fe4000000000a */
[----:B------:R-:W1:Y:S06]  /*25d0*/  LDS.128 R8, [UR4+0x50] ;  /* 0x00005004ff087984 */ /* 0x000e6c0008000c00 */
[----:B--2---:R-:W-:-:S08]  /*25e0*/  DADD R2, R2, R16 ;  /* 0x0000000002027229 */ /* 0x004fd00000000010 */
[----:B------:R-:W-:-:S08]  /*25f0*/  DADD R2, R2, R18 ;  /* 0x0000000002027229 */ /* 0x000fd00000000012 */
[----:B0-----:R-:W-:-:S08]  /*2600*/  DADD R2, R2, R4 ;  /* 0x0000000002027229 */ /* 0x001fd00000000004 */
[----:B------:R-:W-:Y:S01]  /*2610*/  DADD R2, R2, R6 ;  /* 0x0000000002027229 */ /* 0x000fe20000000006 */
[----:B------:R-:W0:Y:S07]  /*2620*/  LDS.128 R4, [UR4+0x70] ;  /* 0x00007004ff047984 */ /* 0x000e2e0008000c00 */
[----:B-1----:R-:W-:-:S08]  /*2630*/  DADD R2, R2, R8 ;  /* 0x0000000002027229 */ /* 0x002fd00000000008 */
[----:B------:R-:W-:Y:S01]  /*2640*/  DADD R2, R2, R10 ;  /* 0x0000000002027229 */ /* 0x000fe2000000000a */
[----:B------:R-:W1:Y:S07]  /*2650*/  LDS.128 R8, [UR4+0x80] ;  /* 0x00008004ff087984 */ /* 0x000e6e0008000c00 */
[----:B------:R-:W-:-:S08]  /*2660*/  DADD R2, R2, R12 ;  /* 0x0000000002027229 */ /* 0x000fd0000000000c */
[----:B------:R-:W-:Y:S01]  /*2670*/  DADD R2, R2, R14 ;  /* 0x0000000002027229 */ /* 0x000fe2000000000e */
[----:B------:R-:W2:Y:S07]  /*2680*/  LDS.128 R12, [UR4+0x90] ;  /* 0x00009004ff0c7984 */ /* 0x000eae0008000c00 */
[----:B0-----:R-:W-:-:S08]  /*2690*/  DADD R2, R2, R4 ;  /* 0x0000000002027229 */ /* 0x001fd00000000004 */
[----:B------:R-:W-:Y:S01]  /*26a0*/  DADD R2, R2, R6 ;  /* 0x0000000002027229 */ /* 0x000fe20000000006 */
[----:B------:R-:W0:Y:S07]  /*26b0*/  LDS.128 R4, [UR4+0xa0] ;  /* 0x0000a004ff047984 */ /* 0x000e2e0008000c00 */
[----:B-1----:R-:W-:Y:S01]  /*26c0*/  DADD R2, R2, R8 ;  /* 0x0000000002027229 */ /* 0x002fe20000000008 */
[----:B------:R-:W1:Y:S07]  /*26d0*/  LDS.64 R8, [UR4+0xb0] ;  /* 0x0000b004ff087984 */ /* 0x000e6e0008000a00 */
[----:B------:R-:W-:-:S08]  /*26e0*/  DADD R2, R2, R10 ;  /* 0x0000000002027229 */ /* 0x000fd0000000000a */
[----:B--2---:R-:W-:-:S08]  /*26f0*/  DADD R2, R2, R12 ;  /* 0x0000000002027229 */ /* 0x004fd0000000000c */
[----:B------:R-:W-:-:S08]  /*2700*/  DADD R2, R2, R14 ;  /* 0x0000000002027229 */ /* 0x000fd0000000000e */
[----:B0-----:R-:W-:-:S08]  /*2710*/  DADD R2, R2, R4 ;  /* 0x0000000002027229 */ /* 0x001fd00000000004 */
[----:B------:R-:W-:-:S08]  /*2720*/  DADD R2, R2, R6 ;  /* 0x0000000002027229 */ /* 0x000fd00000000006 */
[----:B-1----:R-:W-:-:S11]  /*2730*/  DADD R12, R2, R8 ;  /* 0x00000000020c7229 */ /* 0x002fd60000000008 */
.L_x_105:
[----:B------:R-:W-:Y:S05]  /*2740*/  BSYNC.RECONVERGENT B0 ;  /* 0x0000000000007941 */ /* 0x000fea0003800200 */
.L_x_90:
[----:B------:R-:W-:Y:S05]  /*2750*/  @P0 EXIT ;  /* 0x000000000000094d */ /* 0x000fea0003800000 */
[----:B------:R-:W1:Y:S01]  /*2760*/  LDCU.64 UR4, c[0x0][0x398] ;  /* 0x00007300ff0477ac */ /* 0x000e620008000a00 */
[----:B0-----:R-:W0:Y:S01]  /*2770*/  LDC.64 R2, c[0x0][0x388] ;  /* 0x0000e200ff027b82 */ /* 0x001e220000000a00 */
[----:B-1----:R-:W-:-:S07]  /*2780*/  DADD R12, R12, UR4 ;  /* 0x000000040c0c7e29 */ /* 0x002fce0008000000 */
[----:B0-----:R-:W-:Y:S01]  /*2790*/  STG.E.64 desc[UR6][R2.64], R12 ;  /* 0x0000000c02007986 */ /* 0x001fe2000c101b06 */
[----:B------:R-:W-:Y:S05]  /*27a0*/  EXIT ;  /* 0x000000000000794d */ /* 0x000fea0003800000 */
.L_x_118:
        /* <DEDUP_REMOVED lines=13> */
.L_x_196:


//--------------------- .text._ZN3cub18CUB_300001_SM_10006detail6reduce18DeviceReduceKernelINS2_10policy_hubIdjN4cuda3std3__44plusIdEEE10Policy1000EN6thrust24THRUST_300001_SM_1000_NS10device_ptrIdEEjS9_dNS7_10__identityEEEvT0_PT3_T1_NS0_13GridEvenShareISK_EET2_T4_ --------------------------
	.section	.text._ZN3cub18CUB_300001_SM_10006detail6reduce18DeviceReduceKernelINS2_10policy_hubIdjN4cuda3std3__44plusIdEEE10Policy1000EN6thrust24THRUST_300001_SM_1000_NS10device_ptrIdEEjS9_dNS7_10__identityEEEvT0_PT3_T1_NS0_13GridEvenShareISK_EET2_T4_,"ax",@progbits
	.align	128
        .global         _ZN3cub18CUB_300001_SM_10006detail6reduce18DeviceReduceKernelINS2_10policy_hubIdjN4cuda3std3__44plusIdEEE10Policy1000EN6thrust24THRUST_300001_SM_1000_NS10device_ptrIdEEjS9_dNS7_10__identityEEEvT0_PT3_T1_NS0_13GridEvenShareISK_EET2_T4_
        .type           _ZN3cub18CUB_300001_SM_10006detail6reduce18DeviceReduceKernelINS2_10policy_hubIdjN4cuda3std3__44plusIdEEE10Policy1000EN6thrust24THRUST_300001_SM_1000_NS10device_ptrIdEEjS9_dNS7_10__identityEEEvT0_PT3_T1_NS0_13GridEvenShareISK_EET2_T4_,@function
        .size           _ZN3cub18CUB_300001_SM_10006detail6reduce18DeviceReduceKernelINS2_10policy_hubIdjN4cuda3std3__44plusIdEEE10Policy1000EN6thrust24THRUST_300001_SM_1000_NS10device_ptrIdEEjS9_dNS7_10__identityEEEvT0_PT3_T1_NS0_13GridEvenShareISK_EET2_T4_,(.L_x_197 - _ZN3cub18CUB_300001_SM_10006detail6reduce18DeviceReduceKernelINS2_10policy_hubIdjN4cuda3std3__44plusIdEEE10Policy1000EN6thrust24THRUST_300001_SM_1000_NS10device_ptrIdEEjS9_dNS7_10__identityEEEvT0_PT3_T1_NS0_13GridEvenShareISK_EET2_T4_)
        .other          _ZN3cub18CUB_300001_SM_10006detail6reduce18DeviceReduceKernelINS2_10policy_hubIdjN4cuda3std3__44plusIdEEE10Policy1000EN6thrust24THRUST_300001_SM_1000_NS10device_ptrIdEEjS9_dNS7_10__identityEEEvT0_PT3_T1_NS0_13GridEvenShareISK_EET2_T4_,@"STO_CUDA_ENTRY STV_DEFAULT"
_ZN3cub18CUB_300001_SM_10006detail6reduce18DeviceReduceKernelINS2_10policy_hubIdjN4cuda3std3__44plusIdEEE10Policy1000EN6thrust24THRUST_300001_SM_1000_NS10device_ptrIdEEjS9_dNS7_10__identityEEEvT0_PT3_T1_NS0_13GridEvenShareISK_EET2_T4_:
.text._ZN3cub18CUB_300001_SM_10006detail6reduce18DeviceReduceKernelINS2_10policy_hubIdjN4cuda3std3__44plusIdEEE10Policy1000EN6thrust24THRUST_300001_SM_1000_NS10device_ptrIdEEjS9_dNS7_10__identityEEEvT0_PT3_T1_NS0_13GridEvenShareISK_EET2_T4_:
[----:B------:R-:W-:Y:S08]  /*0000*/  LDC R1, c[0x0][0x37c] ;  /* 0x0000df00ff017b82 */ /* 0x000ff00000000800 */
[----:B------:R-:W0:Y:S01]  /*0010*/  S2UR UR9, SR_CTAID.X ;  /* 0x00000000000979c3 */ /* 0x000e220000002500 */
[----:B------:R-:W1:Y:S01]  /*0020*/  LDCU.64 UR12, c[0x0][0x3a8] ;  /* 0x00007500ff0c77ac */ /* 0x000e620008000a00 */
[----:B------:R-:W-:Y:S01]  /*0030*/  BSSY.RECONVERGENT B0, `(.L_x_119) ;  /* 0x00002d4000007945 */ /* 0x000fe20003800200 */
[----:B------:R-:W2:Y:S01]  /*0040*/  LDCU.64 UR10, c[0x0][0x358] ;  /* 0x00006b00ff0a77ac */ /* 0x000ea20008000a00 */
[----:B-1----:R-:W-:Y:S01]  /*0050*/  IMAD.U32 R4, RZ, RZ, UR12 ;  /* 0x0000000cff047e24 */ /* 0x002fe2000f8e00ff */
[----:B------:R-:W-:-:S02]  /*0060*/  UIMAD UR8, UR13, 0x1400, URZ ;  /* 0x000014000d0878a4 */ /* 0x000fc4000f8e02ff */
[----:B0-----:R-:W-:-:S06]  /*0070*/  UIMAD UR4, UR9, 0x1400, URZ ;  /* 0x00001400090478a4 */ /* 0x001fcc000f8e02ff */
[----:B------:R-:W-:-:S05]  /*0080*/  VIADD R0, R4, -UR4 ;  /* 0x8000000404007c36 */ /* 0x000fca0008000000 */
[----:B------:R-:W-:-:S13]  /*0090*/  ISETP.GT.U32.AND P0, PT, R0, 0x13ff, PT ;  /* 0x000013ff0000780c */ /* 0x000fda0003f04070 */
[----:B--2---:R-:W-:Y:S05]  /*00a0*/  @P0 BRA `(.L_x_120) ;  /* 0x0000001800380947 */ /* 0x004fea0003800000 */
[----:B------:R-:W0:Y:S01]  /*00b0*/  S2R R3, SR_TID.X ;  /* 0x0000000000037919 */ /* 0x000e220000002100 */
[----:B------:R-:W-:Y:S01]  /*00c0*/  BSSY.RECONVERGENT B1, `(.L_x_121) ;  /* 0x000000a000017945 */ /* 0x000fe20003800200 */
[----:B------:R-:W-:Y:S02]  /*00d0*/  CS2R R20, SRZ ;  /* 0x0000000000147805 */ /* 0x000fe4000001ff00 */
[----:B0-----:R-:W-:Y:S01]  /*00e0*/  ISETP.GE.U32.AND P0, PT, R3, R0, PT ;  /* 0x000000000300720c */ /* 0x001fe20003f06070 */
[----:B------:R-:W-:-:S12]  /*00f0*/  IMAD.MOV.U32 R19, RZ, RZ, R3 ;  /* 0x000000ffff137224 */ /* 0x000fd800078e0003 */
[----:B------:R-:W-:Y:S05]  /*0100*/  @P0 BRA `(.L_x_122) ;  /* 0x0000000000140947 */ /* 0x000fea0003800000 */
[----:B------:R-:W0:Y:S01]  /*0110*/  LDC.64 R20, c[0x0][0x380] ;  /* 0x0000e000ff147b82 */ /* 0x000e220000000a00 */
[----:B------:R-:W-:-:S04]  /*0120*/  VIADD R5, R3, UR4 ;  /* 0x0000000403057c36 */ /* 0x000fc80008000000 */
[----:B0-----:R-:W-:-:S06]  /*0130*/  IMAD.WIDE.U32 R20, R5, 0x8, R20 ;  /* 0x0000000805147825 */ /* 0x001fcc00078e0014 */
[----:B------:R-:W5:Y:S01]  /*0140*/  LDG.E.64 R20, desc[UR10][R20.64] ;  /* 0x0000000a14147981 */ /* 0x000f62000c1e1b00 */
[----:B------:R-:W-:-:S07]  /*0150*/  VIADD R19, R3, 0x280 ;  /* 0x0000028003137836 */ /* 0x000fce0000000000 */
.L_x_122:
[----:B------:R-:W-:Y:S05]  /*0160*/  BSYNC.RECONVERGENT B1 ;  /* 0x0000000000017941 */ /* 0x000fea0003800200 */
.L_x_121:
[----:B------:R-:W-:Y:S01]  /*0170*/  ISETP.GE.U32.AND P0, PT, R19, R0, PT ;  /* 0x000000001300720c */ /* 0x000fe20003f06070 */
[----:B------:R-:W-:-:S12]  /*0180*/  BSSY.RECONVERGENT B1, `(.L_x_123) ;  /* 0x00000a5000017945 */ /* 0x000fd80003800200 */
[----:B------:R-:W-:Y:S05]  /*0190*/  @P0 BRA `(.L_x_124) ;  /* 0x00000008008c0947 */ /* 0x000fea0003800000 */
[----:B------:R-:W-:Y:S01]  /*01a0*/  LOP3.LUT R5, RZ, R19, RZ, 0x33, !PT ;  /* 0x00000013ff057212 */ /* 0x000fe200078e33ff */
[----:B------:R-:W-:Y:S03]  /*01b0*/  BSSY.RECONVERGENT B2, `(.L_x_125) ;  /* 0x0000053000027945 */ /* 0x000fe60003800200 */
[----:B------:R-:W-:-:S04]  /*01c0*/  IADD3 R5, PT, PT, R4, -UR4, R5 ;  /* 0x8000000404057c10 */ /* 0x000fc8000fffe005 */
[C---:B------:R-:W-:Y:S01]  /*01d0*/  ISETP.GE.U32.AND P0, PT, R5.reuse, 0x2580, PT ;  /* 0x000025800500780c */ /* 0x040fe20003f06070 */
[----:B------:R-:W-:-:S05]  /*01e0*/  IMAD.HI.U32 R4, R5, -0x33333333, RZ ;  /* 0xcccccccd05047827 */ /* 0x000fca00078e00ff */
[----:B------:R-:W-:-:S04]  /*01f0*/  LEA.HI R4, R4, 0x1, RZ, 0x17 ;  /* 0x0000000104047811 */ /* 0x000fc800078fb8ff */
[----:B------:R-:W-:-:S03]  /*0200*/  LOP3.LUT R5, R4, 0xf, RZ, 0xc0, !PT ;  /* 0x0000000f04057812 */ /* 0x000fc600078ec0ff */
[----:B------:R-:W-:Y:S05]  /*0210*/  @!P0 BRA `(.L_x_126) ;  /* 0x0000000400308947 */ /* 0x000fea0003800000 */
[----:B------:R-:W-:Y:S01]  /*0220*/  LOP3.LUT R24, R4, 0xfffff0, RZ, 0xc0, !PT ;  /* 0x00fffff004187812 */ /* 0x000fe200078ec0ff */
[----:B------:R-:W-:Y:S01]  /*0230*/  BSSY.RECONVERGENT B3, `(.L_x_127) ;  /* 0x0000049000037945 */ /* 0x000fe20003800200 */
[C---:B------:R-:W-:Y:S02]  /*0240*/  VIADD R2, R19.reuse, 0x1400 ;  /* 0x0000140013027836 */ /* 0x040fe40000000000 */
[----:B------:R-:W-:Y:S02]  /*0250*/  VIADD R25, R19, UR4 ;  /* 0x0000000413197c36 */ /* 0x000fe40008000000 */
[----:B------:R-:W-:-:S07]  /*0260*/  IMAD.MOV R24, RZ, RZ, -R24 ;  /* 0x000000ffff187224 */ /* 0x000fce00078e0a18 */
.L_x_128:
[----:B------:R-:W0:Y:S02]  /*0270*/  LDC.64 R22, c[0x0][0x380] ;  /* 0x0000e000ff167b82 */ /* 0x000e240000000a00 */
[----:B0-----:R-:W-:-:S06]  /*0280*/  IMAD.WIDE.U32 R18, R25, 0x8, R22 ;  /* 0x0000000819127825 */ /* 0x001fcc00078e0016 */
[----:B------:R-:W2:Y:S01]  /*0290*/  LDG.E.64 R18, desc[UR10][R18.64] ;  /* 0x0000000a12127981 */ /* 0x000ea2000c1e1b00 */
[C---:B------:R-:W-:Y:S02]  /*02a0*/  VIADD R7, R25.reuse, 0x280 ;  /* 0x0000028019077836 */ /* 0x040fe40000000000 */
[----:B------:R-:W-:Y:S02]  /*02b0*/  VIADD R17, R25, 0x500 ;  /* 0x0000050019117836 */ /* 0x000fe40000000000 */
[----:B------:R-:W-:-:S04]  /*02c0*/  IMAD.WIDE.U32 R6, R7, 0x8, R22 ;  /* 0x0000000807067825 */ /* 0x000fc800078e0016 */
[--C-:B------:R-:W-:Y:S02]  /*02d0*/  IMAD.WIDE.U32 R16, R17, 0x8, R22.reuse ;  /* 0x0000000811107825 */ /* 0x100fe400078e0016 */
[----:B------:R-:W3:Y:S02]  /*02e0*/  LDG.E.64 R6, desc[UR10][R6.64] ;  /* 0x0000000a06067981 */ /* 0x000ee4000c1e1b00 */
[C---:B------:R-:W-:Y:S02]  /*02f0*/  VIADD R15, R25.reuse, 0x780 ;  /* 0x00000780190f7836 */ /* 0x040fe40000000000 */
[----:B------:R-:W4:Y:S01]  /*0300*/  LDG.E.64 R16, desc[UR10][R16.64] ;  /* 0x0000000a10107981 */ /* 0x000f22000c1e1b00 */
[----:B------:R-:W-:Y:S02]  /*0310*/  VIADD R13, R25, 0xa00 ;  /* 0x00000a00190d7836 */ /* 0x000fe40000000000 */
[----:B------:R-:W-:-:S04]  /*0320*/  IMAD.WIDE.U32 R14, R15, 0x8, R22 ;  /* 0x000000080f0e7825 */ /* 0x000fc800078e0016 */
[--C-:B------:R-:W-:Y:S02]  /*0330*/  IMAD.WIDE.U32 R12, R13, 0x8, R22.reuse ;  /* 0x000000080d0c7825 */ /* 0x100fe400078e0016 */
[----:B------:R-:W4:Y:S02]  /*0340*/  LDG.E.64 R14, desc[UR10][R14.64] ;  /* 0x0000000a0e0e7981 */ /* 0x000f24000c1e1b00 */
[C---:B------:R-:W-:Y:S02]  /*0350*/  VIADD R11, R25.reuse, 0xc80 ;  /* 0x00000c80190b7836 */ /* 0x040fe40000000000 */
[----:B------:R-:W4:Y:S01]  /*0360*/  LDG.E.64 R12, desc[UR10][R12.64] ;  /* 0x0000000a0c0c7981 */ /* 0x000f22000c1e1b00 */
[----:B------:R-:W-:Y:S02]  /*0370*/  VIADD R9, R25, 0xf00 ;  /* 0x00000f0019097836 */ /* 0x000fe40000000000 */
[----:B------:R-:W-:-:S04]  /*0380*/  IMAD.WIDE.U32 R10, R11, 0x8, R22 ;  /* 0x000000080b0a7825 */ /* 0x000fc800078e0016 */
[----:B------:R-:W-:Y:S02]  /*0390*/  IMAD.WIDE.U32 R8, R9, 0x8, R22 ;  /* 0x0000000809087825 */ /* 0x000fe400078e0016 */
[----:B------:R-:W4:Y:S04]  /*03a0*/  LDG.E.64 R10, desc[UR10][R10.64] ;  /* 0x0000000a0a0a7981 */ /* 0x000f28000c1e1b00 */
[----:B------:R-:W4:Y:S01]  /*03b0*/  LDG.E.64 R8, desc[UR10][R8.64] ;  /* 0x0000000a08087981 */ /* 0x000f22000c1e1b00 */
[----:B--2--5:R-:W-:Y:S01]  /*03c0*/  DADD R18, R18, R20 ;  /* 0x0000000012127229 */ /* 0x024fe20000000014 */
[----:B------:R-:W-:-:S04]  /*03d0*/  VIADD R21, R25, 0x1180 ;  /* 0x0000118019157836 */ /* 0x000fc80000000000 */
[----:B------:R-:W-:-:S06]  /*03e0*/  IMAD.WIDE.U32 R20, R21, 0x8, R22 ;  /* 0x0000000815147825 */ /* 0x000fcc00078e0016 */
[----:B------:R-:W2:Y:S01]  /*03f0*/  LDG.E.64 R20, desc[UR10][R20.64] ;  /* 0x0000000a14147981 */ /* 0x000ea2000c1e1b00 */
[----:B---3--:R-:W-:Y:S01]  /*0400*/  DADD R18, R18, R6 ;  /* 0x0000000012127229 */ /* 0x008fe20000000006 */
[----:B------:R-:W-:-:S04]  /*0410*/  VIADD R7, R25, 0x1400 ;  /* 0x0000140019077836 */ /* 0x000fc80000000000 */
[----:B------:R-:W-:-:S03]  /*0420*/  IMAD.WIDE.U32 R6, R7, 0x8, R22 ;  /* 0x0000000807067825 */ /* 0x000fc600078e0016 */
[----:B----4-:R-:W-:Y:S01]  /*0430*/  DADD R16, R18, R16 ;  /* 0x0000000012107229 */ /* 0x010fe20000000010 */
[----:B------:R-:W-:Y:S02]  /*0440*/  VIADD R19, R25, 0x1680 ;  /* 0x0000168019137836 */ /* 0x000fe40000000000 */
[----:B------:R-:W3:Y:S02]  /*0450*/  LDG.E.64 R6, desc[UR10][R6.64] ;  /* 0x0000000a06067981 */ /* 0x000ee4000c1e1b00 */
[----:B------:R-:W-:-:S03]  /*0460*/  IMAD.WIDE.U32 R18, R19, 0x8, R22 ;  /* 0x0000000813127825 */ /* 0x000fc600078e0016 */
[----:B------:R-:W-:Y:S01]  /*0470*/  DADD R14, R16, R14 ;  /* 0x00000000100e7229 */ /* 0x000fe2000000000e */
[----:B------:R-:W-:Y:S02]  /*0480*/  VIADD R17, R25, 0x1900 ;  /* 0x0000190019117836 */ /* 0x000fe40000000000 */
[----:B------:R-:W4:Y:S02]  /*0490*/  LDG.E.64 R18, desc[UR10][R18.64] ;  /* 0x0000000a12127981 */ /* 0x000f24000c1e1b00 */
        /* <DEDUP_REMOVED lines=12> */
[----:B------:R-:W-:-:S06]  /*0560*/  IMAD.WIDE.U32 R10, R11, 0x8, R22 ;  /* 0x000000080b0a7825 */ /* 0x000fcc00078e0016 */
[----:B------:R-:W4:Y:S01]  /*0570*/  LDG.E.64 R10, desc[UR10][R10.64] ;  /* 0x0000000a0a0a7981 */ /* 0x000f22000c1e1b00 */
[C---:B------:R-:W-:Y:S01]  /*0580*/  VIADD R27, R25.reuse, 0x2580 ;  /* 0x00002580191b7836 */ /* 0x040fe20000000000 */
[----:B--2---:R-:W-:Y:S01]  /*0590*/  DADD R20, R8, R20 ;  /* 0x0000000008147229 */ /* 0x004fe20000000014 */
[----:B------:R-:W-:-:S04]  /*05a0*/  VIADD R9, R25, 0x2300 ;  /* 0x0000230019097836 */ /* 0x000fc80000000000 */
[----:B------:R-:W-:-:S04]  /*05b0*/  IMAD.WIDE.U32 R8, R9, 0x8, R22 ;  /* 0x0000000809087825 */ /* 0x000fc800078e0016 */
[----:B------:R-:W-:Y:S02]  /*05c0*/  IMAD.WIDE.U32 R22, R27, 0x8, R22 ;  /* 0x000000081b167825 */ /* 0x000fe400078e0016 */
[----:B------:R-:W2:Y:S04]  /*05d0*/  LDG.E.64 R8, desc[UR10][R8.64] ;  /* 0x0000000a08087981 */ /* 0x000ea8000c1e1b00 */
[----:B------:R-:W2:Y:S01]  /*05e0*/  LDG.E.64 R22, desc[UR10][R22.64] ;  /* 0x0000000a16167981 */ /* 0x000ea2000c1e1b00 */
[----:B---3--:R-:W-:-:S08]  /*05f0*/  DADD R6, R20, R6 ;  /* 0x0000000014067229 */ /* 0x008fd00000000006 */
[----:B----4-:R-:W-:-:S08]  /*0600*/  DADD R6, R6, R18 ;  /* 0x0000000006067229 */ /* 0x010fd00000000012 */
[----:B------:R-:W-:-:S08]  /*0610*/  DADD R6, R6, R16 ;  /* 0x0000000006067229 */ /* 0x000fd00000000010 */
[----:B------:R-:W-:Y:S01]  /*0620*/  DADD R6, R6, R14 ;  /* 0x0000000006067229 */ /* 0x000fe2000000000e */
[----:B------:R-:W-:-:S07]  /*0630*/  VIADD R24, R24, 0x10 ;  /* 0x0000001018187836 */ /* 0x000fce0000000000 */
[----:B------:R-:W-:Y:S01]  /*0640*/  DADD R6, R6, R12 ;  /* 0x0000000006067229 */ /* 0x000fe2000000000c */
[----:B------:R-:W-:-:S07]  /*0650*/  ISETP.NE.AND P0, PT, R24, RZ, PT ;  /* 0x000000ff1800720c */ /* 0x000fce0003f05270 */
[----:B------:R-:W-:Y:S01]  /*0660*/  DADD R6, R6, R10 ;  /* 0x0000000006067229 */ /* 0x000fe2000000000a */
[----:B------:R-:W-:Y:S02]  /*0670*/  VIADD R2, R2, 0x2800 ;  /* 0x0000280002027836 */ /* 0x000fe40000000000 */
[----:B------:R-:W-:-:S05]  /*0680*/  VIADD R25, R25, 0x2800 ;  /* 0x0000280019197836 */ /* 0x000fca0000000000 */
[----:B--2---:R-:W-:-:S08]  /*0690*/  DADD R6, R6, R8 ;  /* 0x0000000006067229 */ /* 0x004fd00000000008 */
[----:B------:R-:W-:Y:S01]  /*06a0*/  DADD R20, R6, R22 ;  /* 0x0000000006147229 */ /* 0x000fe20000000016 */
[----:B------:R-:W-:Y:S10]  /*06b0*/  @P0 BRA `(.L_x_128) ;  /* 0xfffffff800ec0947 */ /* 0x000ff4000383ffff */
[----:B------:R-:W-:Y:S05]  /*06c0*/  BSYNC.RECONVERGENT B3 ;  /* 0x0000000000037941 */ /* 0x000fea0003800200 */
.L_x_127:
[----:B------:R-:W-:-:S07]  /*06d0*/  VIADD R19, R2, 0xffffec00 ;  /* 0xffffec0002137836 */ /* 0x000fce0000000000 */
.L_x_126:
[----:B------:R-:W-:Y:S05]  /*06e0*/  BSYNC.RECONVERGENT B2 ;  /* 0x0000000000027941 */ /* 0x000fea0003800200 */
.L_x_125:
[----:B------:R-:W-:-:S13]  /*06f0*/  ISETP.NE.AND P0, PT, R5, RZ, PT ;  /* 0x000000ff0500720c */ /* 0x000fda0003f05270 */
[----:B------:R-:W-:Y:S05]  /*0700*/  @!P0 BRA `(.L_x_124) ;  /* 0x0000000400308947 */ /* 0x000fea0003800000 */
[----:B------:R-:W-:Y:S01]  /*0710*/  ISETP.GE.U32.AND P0, PT, R5, 0x8, PT ;  /* 0x000000080500780c */ /* 0x000fe20003f06070 */
[----:B------:R-:W-:Y:S01]  /*0720*/  BSSY.RECONVERGENT B2, `(.L_x_129) ;  /* 0x0000026000027945 */ /* 0x000fe20003800200 */
[----:B------:R-:W-:-:S04]  /*0730*/  LOP3.LUT R2, R4, 0x7, RZ, 0xc0, !PT ;  /* 0x0000000704027812 */ /* 0x000fc800078ec0ff */
[----:B------:R-:W-:-:S07]  /*0740*/  ISETP.NE.AND P1, PT, R2, RZ, PT ;  /* 0x000000ff0200720c */ /* 0x000fce0003f25270 */
[----:B------:R-:W-:Y:S06]  /*0750*/  @!P0 BRA `(.L_x_130) ;  /* 0x0000000000888947 */ /* 0x000fec0003800000 */
[----:B------:R-:W0:Y:S01]  /*0760*/  LDC.64 R22, c[0x0][0x380] ;  /* 0x0000e000ff167b82 */ /* 0x000e220000000a00 */
[----:B------:R-:W-:-:S04]  /*0770*/  VIADD R5, R19, UR4 ;  /* 0x0000000413057c36 */ /* 0x000fc80008000000 */
[C---:B------:R-:W-:Y:S02]  /*0780*/  VIADD R15, R5.reuse, 0x280 ;  /* 0x00000280050f7836 */ /* 0x040fe40000000000 */
[C---:B------:R-:W-:Y:S02]  /*0790*/  VIADD R13, R5.reuse, 0x500 ;  /* 0x00000500050d7836 */ /* 0x040fe40000000000 */
[----:B0-----:R-:W-:-:S04]  /*07a0*/  IMAD.WIDE.U32 R16, R5, 0x8, R22 ;  /* 0x0000000805107825 */ /* 0x001fc800078e0016 */
[--C-:B------:R-:W-:Y:S02]  /*07b0*/  IMAD.WIDE.U32 R14, R15, 0x8, R22.reuse ;  /* 0x000000080f0e7825 */ /* 0x100fe400078e0016 */
[----:B------:R-:W2:Y:S02]  /*07c0*/  LDG.E.64 R16, desc[UR10][R16.64] ;  /* 0x0000000a10107981 */ /* 0x000ea4000c1e1b00 */
[----:B------:R-:W-:Y:S02]  /*07d0*/  IMAD.WIDE.U32 R12, R13, 0x8, R22 ;  /* 0x000000080d0c7825 */ /* 0x000fe400078e0016 */
[----:B------:R-:W3:Y:S02]  /*07e0*/  LDG.E.64 R14, desc[UR10][R14.64] ;  /* 0x0000000a0e0e7981 */ /* 0x000ee4000c1e1b00 */
[C---:B------:R-:W-:Y:S02]  /*07f0*/  VIADD R11, R5.reuse, 0x780 ;  /* 0x00000780050b7836 */ /* 0x040fe40000000000 */
[----:B------:R-:W4:Y:S01]  /*0800*/  LDG.E.64 R12, desc[UR10][R12.64] ;  /* 0x0000000a0c0c7981 */ /* 0x000f22000c1e1b00 */
[----:B------:R-:W-:-:S02]  /*0810*/  VIADD R9, R5, 0xa00 ;  /* 0x00000a0005097836 */ /* 0x000fc40000000000 */
[----:B------:R-:W-:-:S04]  /*0820*/  IMAD.WIDE.U32 R10, R11, 0x8, R22 ;  /* 0x000000080b0a7825 */ /* 0x000fc800078e0016 */
[--C-:B------:R-:W-:Y:S02]  /*0830*/  IMAD.WIDE.U32 R8, R9, 0x8, R22.reuse ;  /* 0x0000000809087825 */ /* 0x100fe400078e0016 */
[----:B------:R-:W4:Y:S02]  /*0840*/  LDG.E.64 R10, desc[UR10][R10.64] ;  /* 0x0000000a0a0a7981 */ /* 0x000f24000c1e1b00 */
[C---:B------:R-:W-:Y:S02]  /*0850*/  VIADD R7, R5.reuse, 0xc80 ;  /* 0x00000c8005077836 */ /* 0x040fe40000000000 */
[----:B------:R-:W4:Y:S01]  /*0860*/  LDG.E.64 R8, desc[UR10][R8.64] ;  /* 0x0000000a08087981 */ /* 0x000f22000c1e1b00 */
[----:B------:R-:W-:Y:S02]  /*0870*/  VIADD R25, R5, 0xf00 ;  /* 0x00000f0005197836 */ /* 0x000fe40000000000 */
[----:B------:R-:W-:-:S04]  /*0880*/  IMAD.WIDE.U32 R6, R7, 0x8, R22 ;  /* 0x0000000807067825 */ /* 0x000fc800078e0016 */
[--C-:B------:R-:W-:Y:S02]  /*0890*/  IMAD.WIDE.U32 R24, R25, 0x8, R22.reuse ;  /* 0x0000000819187825 */ /* 0x100fe400078e0016 */
[----:B------:R-:W4:Y:S02]  /*08a0*/  LDG.E.64 R6, desc[UR10][R6.64] ;  /* 0x0000000a06067981 */ /* 0x000f24000c1e1b00 */
[----:B------:R-:W-:Y:S02]  /*08b0*/  VIADD R5, R5, 0x1180 ;  /* 0x0000118005057836 */ /* 0x000fe40000000000 */
[----:B------:R-:W4:Y:S02]  /*08c0*/  LDG.E.64 R24, desc[UR10][R24.64] ;  /* 0x0000000a18187981 */ /* 0x000f24000c1e1b00 */
[----:B------:R-:W-:-:S06]  /*08d0*/  IMAD.WIDE.U32 R22, R5, 0x8, R22 ;  /* 0x0000000805167825 */ /* 0x000fcc00078e0016 */
        /* <DEDUP_REMOVED lines=10> */
.L_x_130:
[----:B------:R-:W-:Y:S05]  /*0980*/  BSYNC.RECONVERGENT B2 ;  /* 0x0000000000027941 */ /* 0x000fea0003800200 */
.L_x_129:
        /* <DEDUP_REMOVED lines=13> */
[--C-:B------:R-:W-:Y:S02]  /*0a60*/  IMAD.WIDE.U32 R12, R13, 0x8, R8.reuse ;  /* 0x000000080d0c7825 */ /* 0x100fe400078e0008 */
[----:B------:R-:W3:Y:S02]  /*0a70*/  LDG.E.64 R10, desc[UR10][R10.64] ;  /* 0x0000000a0a0a7981 */ /* 0x000ee4000c1e1b00 */
        /* <DEDUP_REMOVED lines=8> */
[----:B------:R-:W-:-:S11]  /*0b00*/  DADD R20, R20, R8 ;  /* 0x0000000014147229 */ /* 0x000fd60000000008 */
.L_x_132:
[----:B------:R-:W-:Y:S05]  /*0b10*/  BSYNC.RECONVERGENT B2 ;  /* 0x0000000000027941 */ /* 0x000fea0003800200 */
.L_x_131:
[----:B------:R-:W-:Y:S05]  /*0b20*/  @!P1 BRA `(.L_x_124) ;  /* 0x0000000000289947 */ /* 0x000fea0003800000 */
[----:B------:R-:W0:Y:S01]  /*0b30*/  LDC.64 R6, c[0x0][0x380] ;  /* 0x0000e000ff067b82 */ /* 0x000e220000000a00 */
[----:B------:R-:W-:Y:S02]  /*0b40*/  VIADD R9, R19, UR4 ;  /* 0x0000000413097c36 */ /* 0x000fe40008000000 */
[----:B------:R-:W-:-:S07]  /*0b50*/  IMAD.MOV R2, RZ, RZ, -R4 ;  /* 0x000000ffff027224 */ /* 0x000fce00078e0a04 */
.L_x_133:
[----:B0-----:R-:W-:-:S06]  /*0b60*/  IMAD.WIDE.U32 R4, R9, 0x8, R6 ;  /* 0x0000000809047825 */ /* 0x001fcc00078e0006 */
[----:B------:R-:W2:Y:S01]  /*0b70*/  LDG.E.64 R4, desc[UR10][R4.64] ;  /* 0x0000000a04047981 */ /* 0x000ea2000c1e1b00 */
[----:B------:R-:W-:Y:S02]  /*0b80*/  VIADD R2, R2, 0x1 ;  /* 0x0000000102027836 */ /* 0x000fe40000000000 */
[----:B------:R-:W-:-:S03]  /*0b90*/  VIADD R9, R9, 0x280 ;  /* 0x0000028009097836 */ /* 0x000fc60000000000 */
[----:B------:R-:W-:Y:S01]  /*0ba0*/  ISETP.NE.AND P0, PT, R2, RZ, PT ;  /* 0x000000ff0200720c */ /* 0x000fe20003f05270 */
[----:B--2--5:R-:W-:-:S12]  /*0bb0*/  DADD R20, R4, R20 ;  /* 0x0000000004147229 */ /* 0x024fd80000000014 */
[----:B------:R-:W-:Y:S05]  /*0bc0*/  @P0 BRA `(.L_x_133) ;  /* 0xfffffffc00e40947 */ /* 0x000fea000383ffff */
.L_x_124:
[----:B------:R-:W-:Y:S05]  /*0bd0*/  BSYNC.RECONVERGENT B1 ;  /* 0x0000000000017941 */ /* 0x000fea0003800200 */
.L_x_123:
[----:B------:R-:W-:-:S13]  /*0be0*/  ISETP.GE.U32.AND P0, PT, R0, 0x280, PT ;  /* 0x000002800000780c */ /* 0x000fda0003f06070 */
        /* <DEDUP_REMOVED lines=50> */
[----:B------:R-:W1:Y:S05]  /*0f10*/  LDS.128 R4, [UR4+0x50] ;  /* 0x00005004ff047984 */ /* 0x000e6a0008000c00 */
[----:B------:R-:W-:-:S08]  /*0f20*/  DADD R16, R16, R18 ;  /* 0x0000000010107229 */ /* 0x000fd00000000012 */
[----:B--2---:R-:W-:-:S08]  /*0f30*/  DADD R12, R16, R12 ;  /* 0x00000000100c7229 */ /* 0x004fd0000000000c */
[----:B------:R-:W-:Y:S02]  /*0f40*/  DADD R2, R12, R14 ;  /* 0x000000000c027229 */ /* 0x000fe4000000000e */
[----:B------:R-:W2:Y:S06]  /*0f50*/  LDS.128 R12, [UR4+0x60] ;  /* 0x00006004ff0c7984 */ /* 0x000eac0008000c00 */
[----:B0-----:R-:W-:-:S08]  /*0f60*/  DADD R2, R2, R8 ;  /* 0x0000000002027229 */ /* 0x001fd00000000008 */
[----:B------:R-:W-:Y:S01]  /*0f70*/  DADD R2, R2, R10 ;  /* 0x0000000002027229 */ /* 0x000fe2000000000a */
[----:B------:R-:W0:Y:S07]  /*0f80*/  LDS.128 R8, [UR4+0x70] ;  /* 0x00007004ff087984 */ /* 0x000e2e0008000c00 */
        /* <DEDUP_REMOVED lines=16> */
[----:B-1----:R-:W-:Y:S01]  /*1090*/  DADD R4, R2, R4 ;  /* 0x0000000002047229 */ /* 0x002fe20000000004 */
[----:B------:R-:W-:Y:S10]  /*10a0*/  BRA `(.L_x_135) ;  /* 0x0000001c00307947 */ /* 0x000ff40003800000 */
.L_x_134:
[----:B------:R-:W-:-:S04]  /*10b0*/  LOP3.LUT R2, R3, 0x3e0, RZ, 0xc0, !PT ;  /* 0x000003e003027812 */ /* 0x000fc800078ec0ff */
[----:B------:R-:W-:Y:S01]  /*10c0*/  LOP3.LUT R7, RZ, R2, RZ, 0x33, !PT ;  /* 0x00000002ff077212 */ /* 0x000fe200078e33ff */
[----:B------:R-:W-:Y:S02]  /*10d0*/  VIADD R5, R2, 0x20 ;  /* 0x0000002002057836 */ /* 0x000fe40000000000 */
[----:B------:R-:W0:Y:S02]  /*10e0*/  S2R R2, SR_LANEID ;  /* 0x0000000000027919 */ /* 0x000e240000000000 */
[----:B------:R-:W-:Y:S01]  /*10f0*/  IMAD.IADD R7, R0, 0x1, R7 ;  /* 0x0000000100077824 */ /* 0x000fe200078e0207 */
[----:B------:R-:W-:-:S04]  /*1100*/  ISETP.GT.U32.AND P0, PT, R5, R0, PT ;  /* 0x000000000500720c */ /* 0x000fc80003f04070 */
[----:B------:R-:W-:-:S05]  /*1110*/  SEL R7, R7, 0x1f, P0 ;  /* 0x0000001f07077807 */ /* 0x000fca0000000000 */
[----:B-----5:R-:W-:Y:S04]  /*1120*/  SHFL.DOWN PT, R4, R20, 0x1, R7 ;  /* 0x0820000014047989 */ /* 0x020fe800000e0007 */
[----:B------:R-:W1:Y:S01]  /*1130*/  SHFL.DOWN PT, R5, R21, 0x1, R7 ;  /* 0x0820000015057989 */ /* 0x000e6200000e0007 */
[C---:B0-----:R-:W-:Y:S01]  /*1140*/  ISETP.GE.AND P0, PT, R2.reuse, R7, PT ;  /* 0x000000070200720c */ /* 0x041fe20003f06270 */
[----:B------:R-:W-:Y:S01]  /*1150*/  VIADD R6, R2, 0x2 ;  /* 0x0000000202067836 */ /* 0x000fe20000000000 */
[----:B-1----:R-:W-:-:S10]  /*1160*/  DADD R4, R4, R20 ;  /* 0x0000000004047229 */ /* 0x002fd40000000014 */
        /* <DEDUP_REMOVED lines=11> */
[----:B------:R-:W-:-:S03]  /*1220*/  VIADD R6, R2, 0x8 ;  /* 0x0000000802067836 */ /* 0x000fc60000000000 */
[----:B------:R-:W0:Y:S02]  /*1230*/  SHFL.DOWN PT, R5, R11, 0x4, R7 ;  /* 0x088000000b057989 */ /* 0x000e2400000e0007 */
[----:B------:R-:W-:Y:S01]  /*1240*/  ISETP.GT.AND P1, PT, R6, R7, PT ;  /* 0x000000070600720c */ /* 0x000fe20003f24270 */
[----:B0-----:R-:W-:-:S10]  /*1250*/  DADD R4, R4, R10 ;  /* 0x0000000004047229 */ /* 0x001fd4000000000a */
[----:B------:R-:W-:Y:S02]  /*1260*/  FSEL R8, R10, R4, P0 ;  /* 0x000000040a087208 */ /* 0x000fe40000000000 */
[----:B------:R-:W-:Y:S02]  /*1270*/  FSEL R9, R11, R5, P0 ;  /* 0x000000050b097208 */ /* 0x000fe40000000000 */
[C---:B------:R-:W-:Y:S01]  /*1280*/  ISETP.NE.AND P0, PT, R2.reuse, RZ, PT ;  /* 0x000000ff0200720c */ /* 0x040fe20003f05270 */
[----:B------:R-:W-:Y:S01]  /*1290*/  SHFL.DOWN PT, R4, R8, 0x8, R7 ;  /* 0x0900000008047989 */ /* 0x000fe200000e0007 */
[----:B------:R-:W-:-:S03]  /*12a0*/  VIADD R2, R2, 0x10 ;  /* 0x0000001002027836 */ /* 0x000fc60000000000 */
[----:B------:R-:W0:Y:S08]  /*12b0*/  SHFL.DOWN PT, R5, R9, 0x8, R7 ;  /* 0x0900000009057989 */ /* 0x000e3000000e0007 */
[----:B------:R-:W1:Y:S01]  /*12c0*/  @!P0 S2R R13, SR_CgaCtaId ;  /* 0x00000000000d8919 */ /* 0x000e620000008800 */
[----:B------:R-:W-:-:S04]  /*12d0*/  @!P0 SHF.R.U32.HI R6, RZ, 0x2, R3 ;  /* 0x00000002ff068819 */ /* 0x000fc80000011603 */
[----:B------:R-:W-:Y:S01]  /*12e0*/  @!P0 LOP3.LUT R6, R6, 0xf8, RZ, 0xc0, !PT ;  /* 0x000000f806068812 */ /* 0x000fe200078ec0ff */
        /* <DEDUP_REMOVED lines=18> */
[----:B------:R-:W-:Y:S01]  /*1410*/  ISETP.GT.U32.AND P1, PT, R0, 0x20, PT ;  /* 0x000000200000780c */ /* 0x000fe20003f24070 */
[----:B0-----:R-:W-:-:S09]  /*1420*/  ULEA UR4, UR5, UR4, 0x18 ;  /* 0x0000000405047291 */ /* 0x001fd2000f8ec0ff */
[----:B------:R-:W0:Y:S04]  /*1430*/  LDS.128 R12, [UR4+0x20] ;  /* 0x00002004ff0c7984 */ /* 0x000e280008000c00 */
[----:B------:R-:W1:Y:S01]  /*1440*/  LDS.128 R8, [UR4+0x30] ;  /* 0x00003004ff087984 */ /* 0x000e620008000c00 */
[----:B0-----:R-:W-:-:S10]  /*1450*/  DADD R12, R4, R12 ;  /* 0x00000000040c7229 */ /* 0x001fd4000000000c */
[----:B------:R-:W-:Y:S02]  /*1460*/  FSEL R2, R12, R4, P1 ;  /* 0x000000040c027208 */ /* 0x000fe40000800000 */
[----:B------:R-:W-:Y:S02]  /*1470*/  FSEL R3, R13, R5, P1 ;  /* 0x000000050d037208 */ /* 0x000fe40000800000 */
[----:B------:R-:W-:Y:S01]  /*1480*/  ISETP.GT.U32.AND P1, PT, R0, 0x40, PT ;  /* 0x000000400000780c */ /* 0x000fe20003f24070 */
[----:B------:R-:W0:Y:S03]  /*1490*/  LDS.128 R4, [UR4+0x40] ;  /* 0x00004004ff047984 */ /* 0x000e260008000c00 */
[----:B------:R-:W-:-:S10]  /*14a0*/  DADD R14, R2, R14 ;  /* 0x00000000020e7229 */ /* 0x000fd4000000000e */
[----:B------:R-:W-:Y:S02]  /*14b0*/  FSEL R2, R14, R2, P1 ;  /* 0x000000020e027208 */ /* 0x000fe40000800000 */
[----:B------:R-:W-:Y:S02]  /*14c0*/  FSEL R3, R15, R3, P1 ;  /* 0x000000030f037208 */ /* 0x000fe40000800000 */
[----:B------:R-:W-:-:S04]  /*14d0*/  ISETP.GT.U32.AND P1, PT, R0, 0x60, PT ;  /* 0x000000600000780c */ /* 0x000fc80003f24070 */
[----:B-1----:R-:W-:-:S10]  /*14e0*/  DADD R8, R8, R2 ;  /* 0x0000000008087229 */ /* 0x002fd40000000002 */
[----:B------:R-:W-:Y:S02]  /*14f0*/  FSEL R2, R8, R2, P1 ;  /* 0x0000000208027208 */ /* 0x000fe40000800000 */
[----:B------:R-:W-:Y:S02]  /*1500*/  FSEL R3, R9, R3, P1 ;  /* 0x0000000309037208 */ /* 0x000fe40000800000 */
[----:B------:R-:W-:-:S04]  /*1510*/  ISETP.GT.U32.AND P1, PT, R0, 0x80, PT ;  /* 0x000000800000780c */ /* 0x000fc80003f24070 */
[----:B------:R-:W-:-:S10]  /*1520*/  DADD R10, R2, R10 ;  /* 0x00000000020a7229 */ /* 0x000fd4000000000a */
[----:B------:R-:W-:Y:S02]  /*1530*/  FSEL R2, R10, R2, P1 ;  /* 0x000000020a027208 */ /* 0x000fe40000800000 */
[----:B------:R-:W-:Y:S02]  /*1540*/  FSEL R3, R11, R3, P1 ;  /* 0x000000030b037208 */ /* 0x000fe40000800000 */
[----:B------:R-:W1:Y:S01]  /*1550*/  LDS.128 R8, [UR4+0x50] ;  /* 0x00005004ff087984 */ /* 0x000e620008000c00 */
[----:B------:R-:W-:-:S03]  /*1560*/  ISETP.GT.U32.AND P1, PT, R0, 0xa0, PT ;  /* 0x000000a00000780c */ /* 0x000fc60003f24070 */
[----:B0-----:R-:W-:-:S10]  /*1570*/  DADD R4, R4, R2 ;  /* 0x0000000004047229 */ /* 0x001fd40000000002 */
[----:B------:R-:W-:Y:S02]  /*1580*/  FSEL R2, R4, R2, P1 ;  /* 0x0000000204027208 */ /* 0x000fe40000800000 */
[----:B------:R-:W-:Y:S02]  /*1590*/  FSEL R3, R5, R3, P1 ;  /* 0x0000000305037208 */ /* 0x000fe40000800000 */
[----:B------:R-:W-:-:S04]  /*15a0*/  ISETP.GT.U32.AND P1, PT, R0, 0xc0, PT ;  /* 0x000000c00000780c */ /* 0x000fc80003f24070 */
[----:B------:R-:W-:-:S10]  /*15b0*/  DADD R6, R2, R6 ;  /* 0x0000000002067229 */ /* 0x000fd40000000006 */
[----:B------:R-:W-:Y:S02]  /*15c0*/  FSEL R2, R6, R2, P1 ;  /* 0x0000000206027208 */ /* 0x000fe40000800000 */
[----:B------:R-:W-:Y:S02]  /*15d0*/  FSEL R3, R7, R3, P1 ;  /* 0x0000000307037208 */ /* 0x000fe40000800000 */
[----:B------:R-:W0:Y:S01]  /*15e0*/  LDS.128 R4, [UR4+0x60] ;  /* 0x00006004ff047984 */ /* 0x000e220008000c00 */
[----:B------:R-:W-:-:S03]  /*15f0*/  ISETP.GT.U32.AND P1, PT, R0, 0xe0, PT ;  /* 0x000000e00000780c */ /* 0x000fc60003f24070 */
        /* <DEDUP_REMOVED lines=43> */
[----:B------:R-:W1:Y:S01]  /*18b0*/  LDS.64 R2, [UR4+0xb0] ;  /* 0x0000b004ff027984 */ /* 0x000e620008000a00 */
        /* <DEDUP_REMOVED lines=8> */
[----:B------:R-:W-:-:S04]  /*1940*/  ISETP.GT.U32.AND P1, PT, R0, 0x260, PT ;  /* 0x000002600000780c */ /* 0x000fc80003f24070 */
[----:B-1----:R-:W-:-:S10]  /*1950*/  DADD R2, R2, R4 ;  /* 0x0000000002027229 */ /* 0x002fd40000000004 */
[----:B------:R-:W-:Y:S02]  /*1960*/  FSEL R4, R2, R4, P1 ;  /* 0x0000000402047208 */ /* 0x000fe40000800000 */
[----:B------:R-:W-:Y:S01]  /*1970*/  FSEL R5, R3, R5, P1 ;  /* 0x0000000503057208 */ /* 0x000fe20000800000 */
[----:B------:R-:W-:Y:S06]  /*1980*/  BRA `(.L_x_135) ;  /* 0x0000001000f87947 */ /* 0x000fec0003800000 */
.L_x_120:
[----:B------:R-:W0:Y:S01]  /*1990*/  S2R R5, SR_TID.X ;  /* 0x0000000000057919 */ /* 0x000e220000002100 */
[----:B------:R-:W1:Y:S02]  /*19a0*/  LDCU.64 UR6, c[0x0][0x380] ;  /* 0x00007000ff0677ac */ /* 0x000e640008000a00 */
[----:B-1----:R-:W-:Y:S02]  /*19b0*/  IMAD.U32 R6, RZ, RZ, UR6 ;  /* 0x00000006ff067e24 */ /* 0x002fe4000f8e00ff */
[----:B------:R-:W-:Y:S01]  /*19c0*/  IMAD.U32 R7, RZ, RZ, UR7 ;  /* 0x00000007ff077e24 */ /* 0x000fe2000f8e00ff */
[----:B0-----:R-:W-:-:S05]  /*19d0*/  IADD3 R21, PT, PT, R5, UR4, RZ ;  /* 0x0000000405157c10 */ /* 0x001fca000fffe0ff */
[----:B------:R-:W-:-:S05]  /*19e0*/  IMAD.WIDE.U32 R20, R21, 0x8, R6 ;  /* 0x0000000815147825 */ /* 0x000fca00078e0006 */
[----:B------:R-:W2:Y:S04]  /*19f0*/  LDG.E.64 R14, desc[UR10][R20.64] ;  /* 0x0000000a140e7981 */ /* 0x000ea8000c1e1b00 */
[----:B------:R-:W2:Y:S04]  /*1a00*/  LDG.E.64 R16, desc[UR10][R20.64+0x1400] ;  /* 0x0014000a14107981 */ /* 0x000ea8000c1e1b00 */
[----:B------:R-:W3:Y:S04]  /*1a10*/  LDG.E.64 R18, desc[UR10][R20.64+0x2800] ;  /* 0x0028000a14127981 */ /* 0x000ee8000c1e1b00 */
[----:B------:R-:W4:Y:S04]  /*1a20*/  LDG.E.64 R12, desc[UR10][R20.64+0x3c00] ;  /* 0x003c000a140c7981 */ /* 0x000f28000c1e1b00 */
[----:B------:R-:W5:Y:S04]  /*1a30*/  LDG.E.64 R10, desc[UR10][R20.64+0x5000] ;  /* 0x0050000a140a7981 */ /* 0x000f68000c1e1b00 */
[----:B------:R-:W5:Y:S04]  /*1a40*/  LDG.E.64 R8, desc[UR10][R20.64+0x6400] ;  /* 0x0064000a14087981 */ /* 0x000f68000c1e1b00 */
[----:B------:R-:W5:Y:S04]  /*1a50*/  LDG.E.64 R2, desc[UR10][R20.64+0x7800] ;  /* 0x0078000a14027981 */ /* 0x000f68000c1e1b00 */
[----:B------:R-:W5:Y:S01]  /*1a60*/  LDG.E.64 R28, desc[UR10][R20.64+0x8c00] ;  /* 0x008c000a141c7981 */ /* 0x000f62000c1e1b00 */
[----:B------:R-:W-:Y:S01]  /*1a70*/  ISETP.GE.U32.AND P0, PT, R0, UR8, PT ;  /* 0x0000000800007c0c */ /* 0x000fe2000bf06070 */
[----:B--2---:R-:W-:-:S08]  /*1a80*/  DADD R14, R14, R16 ;  /* 0x000000000e0e7229 */ /* 0x004fd00000000010 */
[----:B---3--:R-:W-:-:S08]  /*1a90*/  DADD R14, R18, R14 ;  /* 0x00000000120e7229 */ /* 0x008fd0000000000e */
[----:B----4-:R-:W-:-:S08]  /*1aa0*/  DADD R12, R12, R14 ;  /* 0x000000000c0c7229 */ /* 0x010fd0000000000e */
[----:B-----5:R-:W-:-:S08]  /*1ab0*/  DADD R10, R10, R12 ;  /* 0x000000000a0a7229 */ /* 0x020fd0000000000c */
[----:B------:R-:W-:-:S08]  /*1ac0*/  DADD R8, R8, R10 ;  /* 0x0000000008087229 */ /* 0x000fd0000000000a */
[----:B------:R-:W-:-:S08]  /*1ad0*/  DADD R2, R2, R8 ;  /* 0x0000000002027229 */ /* 0x000fd00000000008 */
[----:B------:R-:W-:Y:S01]  /*1ae0*/  DADD R28, R28, R2 ;  /* 0x000000001c1c7229 */ /* 0x000fe20000000002 */
[----:B------:R-:W-:Y:S10]  /*1af0*/  @!P0 BRA `(.L_x_136) ;  /* 0x0000000c00708947 */ /* 0x000ff40003800000 */
[----:B------:R-:W-:Y:S01]  /*1b00*/  UIMAD UR12, UR13, 0x1400, UR4 ;  /* 0x000014000d0c78a4 */ /* 0x000fe2000f8e0204 */
[----:B------:R-:W-:Y:S01]  /*1b10*/  VIADD R0, R4, 0xffffec00 ;  /* 0xffffec0004007836 */ /* 0x000fe20000000000 */
[----:B------:R-:W-:Y:S01]  /*1b20*/  UIADD3 UR5, UPT, UPT, UR9, UR13, URZ ;  /* 0x0000000d09057290 */ /* 0x000fe2000fffe0ff */
[----:B------:R-:W-:-:S03]  /*1b30*/  LOP3.LUT R3, RZ, R5, RZ, 0x33, !PT ;  /* 0x00000005ff037212 */ /* 0x000fc600078e33ff */
[----:B------:R-:W-:Y:S01]  /*1b40*/  ISETP.LT.U32.AND P0, PT, R0, UR12, PT ;  /* 0x0000000c00007c0c */ /* 0x000fe2000bf01070 */
[----:B------:R-:W-:Y:S01]  /*1b50*/  UIMAD UR5, UR5, 0x1400, URZ ;  /* 0x00001400050578a4 */ /* 0x000fe2000f8e02ff */
[----:B------:R-:W-:-:S05]  /*1b60*/  IADD3 R3, PT, PT, R4, -UR8, R3 ;  /* 0x8000000804037c10 */ /* 0x000fca000fffe003 */
[----:B------:R-:W-:Y:S01]  /*1b70*/  IMAD.U32 R8, RZ, RZ, UR5 ;  /* 0x00000005ff087e24 */ /* 0x000fe2000f8e00ff */
[----:B------:R-:W-:Y:S01]  /*1b80*/  UMOV UR6, UR5 ;  /* 0x0000000500067c82 */ /* 0x000fe20008000000 */
[----:B------:R-:W-:Y:S01]  /*1b90*/  VIADD R2, R3, -UR4 ;  /* 0x8000000403027c36 */ /* 0x000fe20008000000 */
[----:B------:R-:W-:Y:S02]  /*1ba0*/  UMOV UR4, URZ ;  /* 0x000000ff00047c82 */ /* 0x000fe40008000000 */
[----:B------:R-:W-:Y:S01]  /*1bb0*/  IADD3 R5, PT, PT, R8, 0x1400, R5 ;  /* 0x0000140008057810 */ /* 0x000fe20007ffe005 */
[----:B------:R-:W-:Y:S06]  /*1bc0*/  @P0 BRA `(.L_x_137) ;  /* 0x0000000000840947 */ /* 0x000fec0003800000 */
[----:B------:R-:W0:Y:S01]  /*1bd0*/  LDC R4, c[0x0][0x3a8] ;  /* 0x0000ea00ff047b82 */ /* 0x000e220000000800 */
[----:B------:R-:W1:Y:S07]  /*1be0*/  LDCU UR7, c[0x0][0x3ac] ;  /* 0x00007580ff0777ac */ /* 0x000e6e0008000800 */
[----:B------:R-:W2:Y:S02]  /*1bf0*/  LDC.64 R6, c[0x0][0x380] ;  /* 0x0000e000ff067b82 */ /* 0x000ea40000000a00 */
.L_x_138:
[----:B------:R-:W3:Y:S02]  /*1c00*/  S2R R25, SR_TID.X ;  /* 0x0000000000197919 */ /* 0x000ee40000002100 */
[----:B---3--:R-:W-:-:S04]  /*1c10*/  VIADD R25, R25, UR12 ;  /* 0x0000000c19197c36 */ /* 0x008fc80008000000 */
[----:B--2---:R-:W-:-:S05]  /*1c20*/  IMAD.WIDE.U32 R24, R25, 0x8, R6 ;  /* 0x0000000819187825 */ /* 0x004fca00078e0006 */
        /* <DEDUP_REMOVED lines=8> */
[----:B0-----:R-:W-:-:S05]  /*1cb0*/  VIADD R3, R4, -UR12 ;  /* 0x8000000c04037c36 */ /* 0x001fca0008000000 */
[----:B------:R-:W-:Y:S01]  /*1cc0*/  ISETP.GE.U32.AND P0, PT, R3, UR8, PT ;  /* 0x0000000803007c0c */ /* 0x000fe2000bf06070 */
        /* <DEDUP_REMOVED lines=8> */
[----:B------:R-:W-:Y:S10]  /*1d50*/  @!P0 BRA `(.L_x_136) ;  /* 0x0000000800d88947 */ /* 0x000ff40003800000 */
[----:B-1----:R-:W-:Y:S01]  /*1d60*/  UMOV UR13, UR7 ;  /* 0x00000007000d7c82 */ /* 0x002fe20008000000 */
[----:B------:R-:W-:Y:S01]  /*1d70*/  UIADD3 UR4, UPT, UPT, UR4, 0x1, URZ ;  /* 0x0000000104047890 */ /* 0x000fe2000fffe0ff */
[----:B------:R-:W-:Y:S01]  /*1d80*/  VIADD R2, R2, -UR8 ;  /* 0x8000000802027c36 */ /* 0x000fe20008000000 */
[----:B------:R-:W-:Y:S01]  /*1d90*/  UIMAD UR12, UR13, 0x1400, UR12 ;  /* 0x000014000d0c78a4 */ /* 0x000fe2000f8e020c */
[----:B------:R-:W-:Y:S01]  /*1da0*/  VIADD R5, R5, UR8 ;  /* 0x0000000805057c36 */ /* 0x000fe20008000000 */
[----:B------:R-:W-:-:S04]  /*1db0*/  UIADD3 UR6, UPT, UPT, UR8, UR6, URZ ;  /* 0x0000000608067290 */ /* 0x000fc8000fffe0ff */
[----:B------:R-:W-:-:S13]  /*1dc0*/  ISETP.LT.U32.AND P0, PT, R0, UR12, PT ;  /* 0x0000000c00007c0c */ /* 0x000fda000bf01070 */
[----:B------:R-:W-:Y:S05]  /*1dd0*/  @!P0 BRA `(.L_x_138) ;  /* 0xfffffffc00888947 */ /* 0x000fea000383ffff */
.L_x_137:
[----:B------:R-:W0:Y:S01]  /*1de0*/  S2R R9, SR_TID.X ;  /* 0x0000000000097919 */ /* 0x000e220000002100 */
[----:B------:R-:W-:Y:S01]  /*1df0*/  VIADD R0, R4, -UR12 ;  /* 0x8000000c04007c36 */ /* 0x000fe20008000000 */
[----:B------:R-:W-:Y:S04]  /*1e00*/  BSSY.RECONVERGENT B1, `(.L_x_136) ;  /* 0x00000ab000017945 */ /* 0x000fe80003800200 */
[----:B0-----:R-:W-:-:S04]  /*1e10*/  ISETP.GE.AND P0, PT, R9, R0, PT ;  /* 0x000000000900720c */ /* 0x001fc80003f06270 */
[----:B------:R-:W-:-:S13]  /*1e20*/  ISETP.LE.U32.OR P0, PT, R4, UR12, P0 ;  /* 0x0000000c04007c0c */ /* 0x000fda0008703470 */
[----:B------:R-:W-:Y:S05]  /*1e30*/  @P0 BRA `(.L_x_139) ;  /* 0x00000008009c0947 */ /* 0x000fea0003800000 */
[----:B------:R-:W-:Y:S01]  /*1e40*/  UIMAD UR7, UR4, UR13, URZ ;  /* 0x0000000d040772a4 */ /* 0x000fe2000f8e02ff */
[----:B------:R-:W-:Y:S01]  /*1e50*/  LOP3.LUT R3, RZ, R9, RZ, 0x33, !PT ;  /* 0x00000009ff037212 */ /* 0x000fe200078e33ff */
[----:B------:R-:W-:Y:S01]  /*1e60*/  BSSY.RECONVERGENT B2, `(.L_x_140) ;  /* 0x0000056000027945 */ /* 0x000fe20003800200 */
[----:B------:R-:W-:Y:S02]  /*1e70*/  IMAD.MOV.U32 R0, RZ, RZ, R9 ;  /* 0x000000ffff007224 */ /* 0x000fe400078e0009 */
[----:B------:R-:W-:Y:S01]  /*1e80*/  IADD3 R4, PT, PT, R4, -UR5, R3 ;  /* 0x8000000504047c10 */ /* 0x000fe2000fffe003 */
[----:B------:R-:W-:-:S04]  /*1e90*/  IMAD.U32 R3, RZ, RZ, UR7 ;  /* 0x00000007ff037e24 */ /* 0x000fc8000f8e00ff */
[----:B------:R-:W-:-:S04]  /*1ea0*/  IMAD R4, R3, -0x1400, R4 ;  /* 0xffffec0003047824 */ /* 0x000fc800078e0204 */
[C---:B------:R-:W-:Y:S01]  /*1eb0*/  IMAD.HI.U32 R3, R4.reuse, -0x33333333, RZ ;  /* 0xcccccccd04037827 */ /* 0x040fe200078e00ff */
[----:B------:R-:W-:-:S04]  /*1ec0*/  ISETP.GE.U32.AND P0, PT, R4, 0x2580, PT ;  /* 0x000025800400780c */ /* 0x000fc80003f06070 */
[----:B------:R-:W-:-:S04]  /*1ed0*/  LEA.HI R3, R3, 0x1, RZ, 0x17 ;  /* 0x0000000103037811 */ /* 0x000fc800078fb8ff */
[----:B------:R-:W-:-:S05]  /*1ee0*/  LOP3.LUT R4, R3, 0xf, RZ, 0xc0, !PT ;  /* 0x0000000f03047812 */ /* 0x000fca00078ec0ff */
[----:B------:R-:W-:Y:S05]  /*1ef0*/  @!P0 BRA `(.L_x_141) ;  /* 0x0000000400308947 */ /* 0x000fea0003800000 */
[----:B------:R-:W-:Y:S01]  /*1f00*/  IMAD.HI.U32 R0, R2, -0x33333333, RZ ;  /* 0xcccccccd02007827 */ /* 0x000fe200078e00ff */
[----:B------:R-:W-:Y:S04]  /*1f10*/  BSSY.RECONVERGENT B3, `(.L_x_142) ;  /* 0x0000049000037945 */ /* 0x000fe80003800200 */
[----:B------:R-:W-:-:S04]  /*1f20*/  LEA.HI R0, R0, 0x1, RZ, 0x17 ;  /* 0x0000000100007811 */ /* 0x000fc800078fb8ff */
[----:B------:R-:W-:Y:S02]  /*1f30*/  LOP3.LUT R26, R0, 0xfffff0, RZ, 0xc0, !PT ;  /* 0x00fffff0001a7812 */ /* 0x000fe400078ec0ff */
[----:B------:R-:W-:-:S03]  /*1f40*/  LOP3.LUT R0, R9, 0x1400, RZ, 0xfc, !PT ;  /* 0x0000140009007812 */ /* 0x000fc600078efcff */
[----:B------:R-:W-:-:S07]  /*1f50*/  IMAD.MOV R26, RZ, RZ, -R26 ;  /* 0x000000ffff1a7224 */ /* 0x000fce00078e0a1a */
.L_x_143:
[C---:B------:R-:W-:Y:S02]  /*1f60*/  VIADD R23, R5.reuse, 0xffffec00 ;  /* 0xffffec0005177836 */ /* 0x040fe40000000000 */
[----:B------:R-:W-:Y:S02]  /*1f70*/  VIADD R19, R5, 0xffffee80 ;  /* 0xffffee8005137836 */ /* 0x000fe40000000000 */
[----:B------:R-:W-:-:S04]  /*1f80*/  IMAD.WIDE.U32 R22, R23, 0x8, R6 ;  /* 0x0000000817167825 */ /* 0x000fc800078e0006 */
[--C-:B------:R-:W-:Y:S02]  /*1f90*/  IMAD.WIDE.U32 R18, R19, 0x8, R6.reuse ;  /* 0x0000000813127825 */ /* 0x100fe400078e0006 */
[----:B------:R-:W2:Y:S02]  /*1fa0*/  LDG.E.64 R22, desc[UR10][R22.64] ;  /* 0x0000000a16167981 */ /* 0x000ea4000c1e1b00 */
[C---:B------:R-:W-:Y:S02]  /*1fb0*/  VIADD R17, R5.reuse, 0xfffff100 ;  /* 0xfffff10005117836 */ /* 0x040fe40000000000 */
[----:B------:R-:W3:Y:S01]  /*1fc0*/  LDG.E.64 R18, desc[UR10][R18.64] ;  /* 0x0000000a12127981 */ /* 0x000ee2000c1e1b00 */
[----:B------:R-:W-:Y:S02]  /*1fd0*/  VIADD R15, R5, 0xfffff380 ;  /* 0xfffff380050f7836 */ /* 0x000fe40000000000 */
[----:B------:R-:W-:-:S04]  /*1fe0*/  IMAD.WIDE.U32 R16, R17, 0x8, R6 ;  /* 0x0000000811107825 */ /* 0x000fc800078e0006 */
[--C-:B------:R-:W-:Y:S02]  /*1ff0*/  IMAD.WIDE.U32 R14, R15, 0x8, R6.reuse ;  /* 0x000000080f0e7825 */ /* 0x100fe400078e0006 */
[----:B------:R-:W4:Y:S02]  /*2000*/  LDG.E.64 R16, desc[UR10][R16.64] ;  /* 0x0000000a10107981 */ /* 0x000f24000c1e1b00 */
[C---:B------:R-:W-:Y:S02]  /*2010*/  VIADD R13, R5.reuse, 0xfffff600 ;  /* 0xfffff600050d7836 */ /* 0x040fe40000000000 */
[----:B------:R-:W5:Y:S01]  /*2020*/  LDG.E.64 R14, desc[UR10][R14.64] ;  /* 0x0000000a0e0e7981 */ /* 0x000f62000c1e1b00 */
[----:B------:R-:W-:Y:S02]  /*2030*/  VIADD R11, R5, 0xfffff880 ;  /* 0xfffff880050b7836 */ /* 0x000fe40000000000 */
[----:B------:R-:W-:-:S04]  /*2040*/  IMAD.WIDE.U32 R12, R13, 0x8, R6 ;  /* 0x000000080d0c7825 */ /* 0x000fc800078e0006 */
[--C-:B------:R-:W-:Y:S02]  /*2050*/  IMAD.WIDE.U32 R10, R11, 0x8, R6.reuse ;  /* 0x000000080b0a7825 */ /* 0x100fe400078e0006 */
[----:B------:R-:W5:Y:S02]  /*2060*/  LDG.E.64 R12, desc[UR10][R12.64] ;  /* 0x0000000a0c0c7981 */ /* 0x000f64000c1e1b00 */
[C---:B------:R-:W-:Y:S02]  /*2070*/  VIADD R9, R5.reuse, 0xfffffb00 ;  /* 0xfffffb0005097836 */ /* 0x040fe40000000000 */
[----:B------:R-:W5:Y:S01]  /*2080*/  LDG.E.64 R10, desc[UR10][R10.64] ;  /* 0x0000000a0a0a7981 */ /* 0x000f62000c1e1b00 */
[----:B------:R-:W-:Y:S02]  /*2090*/  VIADD R21, R5, 0xfffffd80 ;  /* 0xfffffd8005157836 */ /* 0x000fe40000000000 */
[----:B------:R-:W-:-:S04]  /*20a0*/  IMAD.WIDE.U32 R8, R9, 0x8, R6 ;  /* 0x0000000809087825 */ /* 0x000fc800078e0006 */
[----:B------:R-:W-:Y:S02]  /*20b0*/  IMAD.WIDE.U32 R20, R21, 0x8, R6 ;  /* 0x0000000815147825 */ /* 0x000fe400078e0006 */
[----:B------:R-:W5:Y:S04]  /*20c0*/  LDG.E.64 R8, desc[UR10][R8.64] ;  /* 0x0000000a08087981 */ /* 0x000f68000c1e1b00 */
[----:B------:R-:W5:Y:S01]  /*20d0*/  LDG.E.64 R20, desc[UR10][R20.64] ;  /* 0x0000000a14147981 */ /* 0x000f62000c1e1b00 */
[----:B------:R-:W-:Y:S01]  /*20e0*/  VIADD R25, R5, 0x280 ;  /* 0x0000028005197836 */ /* 0x000fe20000000000 */
[----:B--2---:R-:W-:-:S08]  /*20f0*/  DADD R22, R22, R28 ;  /* 0x0000000016167229 */ /* 0x004fd0000000001c */
[----:B---3--:R-:W-:Y:S01]  /*2100*/  DADD R18, R22, R18 ;  /* 0x0000000016127229 */ /* 0x008fe20000000012 */
[----:B------:R-:W-:-:S06]  /*2110*/  IMAD.WIDE.U32 R22, R5, 0x8, R6 ;  /* 0x0000000805167825 */ /* 0x000fcc00078e0006 */
[----:B------:R-:W2:Y:S01]  /*2120*/  LDG.E.64 R22, desc[UR10][R22.64] ;  /* 0x0000000a16167981 */ /* 0x000ea2000c1e1b00 */
[----:B----4-:R-:W-:Y:S01]  /*2130*/  DADD R16, R18, R16 ;  /* 0x0000000012107229 */ /* 0x010fe20000000010 */
[----:B------:R-:W-:-:S04]  /*2140*/  IMAD.WIDE.U32 R18, R25, 0x8, R6 ;  /* 0x0000000819127825 */ /* 0x000fc800078e0006 */
[----:B------:R-:W-:Y:S02]  /*2150*/  VIADD R25, R5, 0x500 ;  /* 0x0000050005197836 */ /* 0x000fe40000000000 */
[----:B------:R-:W3:Y:S01]  /*2160*/  LDG.E.64 R18, desc[UR10][R18.64] ;  /* 0x0000000a12127981 */ /* 0x000ee2000c1e1b00 */
[----:B-----5:R-:W-:Y:S01]  /*2170*/  DADD R14, R16, R14 ;  /* 0x00000000100e7229 */ /* 0x020fe2000000000e */
[----:B------:R-:W-:-:S04]  /*2180*/  IMAD.WIDE.U32 R16, R25, 0x8, R6 ;  /* 0x0000000819107825 */ /* 0x000fc800078e0006 */
[----:B------:R-:W-:Y:S02]  /*2190*/  VIADD R25, R5, 0x780 ;  /* 0x0000078005197836 */ /* 0x000fe40000000000 */
[----:B------:R-:W4:Y:S01]  /*21a0*/  LDG.E.64 R16, desc[UR10][R16.64] ;  /* 0x0000000a10107981 */ /* 0x000f22000c1e1b00 */
[----:B------:R-:W-:Y:S01]  /*21b0*/  DADD R12, R14, R12 ;  /* 0x000000000e0c7229 */ /* 0x000fe2000000000c */
[----:B------:R-:W-:-:S04]  /*21c0*/  IMAD.WIDE.U32 R14, R25, 0x8, R6 ;  /* 0x00000008190e7825 */ /* 0x000fc800078e0006 */
[----:B------:R-:W-:Y:S02]  /*21d0*/  VIADD R25, R5, 0xa00 ;  /* 0x00000a0005197836 */ /* 0x000fe40000000000 */
[----:B------:R-:W5:Y:S01]  /*21e0*/  LDG.E.64 R14, desc[UR10][R14.64] ;  /* 0x0000000a0e0e7981 */ /* 0x000f62000c1e1b00 */
        /* <DEDUP_REMOVED lines=9> */
[----:B------:R-:W-:Y:S01]  /*2280*/  IMAD.WIDE.U32 R8, R25, 0x8, R6 ;  /* 0x0000000819087825 */ /* 0x000fe200078e0006 */
[----:B------:R-:W-:-:S05]  /*2290*/  IADD3 R25, PT, PT, R5, 0x1180, RZ ;  /* 0x0000118005197810 */ /* 0x000fca0007ffe0ff */
[----:B------:R-:W5:Y:S01]  /*22a0*/  LDG.E.64 R8, desc[UR10][R8.64] ;  /* 0x0000000a08087981 */ /* 0x000f62000c1e1b00 */
[----:B------:R-:W-:-:S06]  /*22b0*/  IMAD.WIDE.U32 R24, R25, 0x8, R6 ;  /* 0x0000000819187825 */ /* 0x000fcc00078e0006 */
[----:B------:R-:W5:Y:S01]  /*22c0*/  LDG.E.64 R24, desc[UR10][R24.64] ;  /* 0x0000000a18187981 */ /* 0x000f62000c1e1b00 */
[----:B------:R-:W-:Y:S02]  /*22d0*/  VIADD R26, R26, 0x10 ;  /* 0x000000101a1a7836 */ /* 0x000fe40000000000 */
[----:B------:R-:W-:Y:S02]  /*22e0*/  VIADD R0, R0, 0x2800 ;  /* 0x0000280000007836 */ /* 0x000fe40000000000 */
[----:B------:R-:W-:Y:S01]  /*22f0*/  VIADD R5, R5, 0x2800 ;  /* 0x0000280005057836 */ /* 0x000fe20000000000 */
[----:B------:R-:W-:Y:S01]  /*2300*/  ISETP.NE.AND P0, PT, R26, RZ, PT ;  /* 0x000000ff1a00720c */ /* 0x000fe20003f05270 */
        /* <DEDUP_REMOVED lines=9> */
[----:B------:R-:W-:Y:S05]  /*23a0*/  BSYNC.RECONVERGENT B3 ;  /* 0x0000000000037941 */ /* 0x000fea0003800200 */
.L_x_142:
[----:B------:R-:W-:-:S07]  /*23b0*/  VIADD R0, R0, 0xffffec00 ;  /* 0xffffec0000007836 */ /* 0x000fce0000000000 */
.L_x_141:
[----:B------:R-:W-:Y:S05]  /*23c0*/  BSYNC.RECONVERGENT B2 ;  /* 0x0000000000027941 */ /* 0x000fea0003800200 */
.L_x_140:
[----:B------:R-:W-:-:S13]  /*23d0*/  ISETP.NE.AND P0, PT, R4, RZ, PT ;  /* 0x000000ff0400720c */ /* 0x000fda0003f05270 */
[----:B------:R-:W-:Y:S05]  /*23e0*/  @!P0 BRA `(.L_x_139) ;  /* 0x0000000400308947 */ /* 0x000fea0003800000 */
[----:B------:R-:W-:Y:S01]  /*23f0*/  ISETP.GE.U32.AND P0, PT, R4, 0x8, PT ;  /* 0x000000080400780c */ /* 0x000fe20003f06070 */
[----:B------:R-:W-:Y:S01]  /*2400*/  BSSY.RECONVERGENT B2, `(.L_x_144) ;  /* 0x0000025000027945 */ /* 0x000fe20003800200 */
[----:B------:R-:W-:-:S04]  /*2410*/  LOP3.LUT R22, R3, 0x7, RZ, 0xc0, !PT ;  /* 0x0000000703167812 */ /* 0x000fc800078ec0ff */
[----:B------:R-:W-:-:S07]  /*2420*/  ISETP.NE.AND P1, PT, R22, RZ, PT ;  /* 0x000000ff1600720c */ /* 0x000fce0003f25270 */
[----:B------:R-:W-:Y:S06]  /*2430*/  @!P0 BRA `(.L_x_145) ;  /* 0x0000000000848947 */ /* 0x000fec0003800000 */
[----:B------:R-:W-:-:S04]  /*2440*/  VIADD R19, R0, UR12 ;  /* 0x0000000c00137c36 */ /* 0x000fc80008000000 */
[----:B------:R-:W-:-:S04]  /*2450*/  IMAD.WIDE.U32 R4, R19, 0x8, R6 ;  /* 0x0000000813047825 */ /* 0x000fc800078e0006 */
[C---:B------:R-:W-:Y:S02]  /*2460*/  VIADD R17, R19.reuse, 0x280 ;  /* 0x0000028013117836 */ /* 0x040fe40000000000 */
[----:B------:R-:W2:Y:S01]  /*2470*/  LDG.E.64 R4, desc[UR10][R4.64] ;  /* 0x0000000a04047981 */ /* 0x000ea2000c1e1b00 */
        /* <DEDUP_REMOVED lines=14> */
[--C-:B------:R-:W-:Y:S02]  /*2560*/  IMAD.WIDE.U32 R20, R21, 0x8, R6.reuse ;  /* 0x0000000815147825 */ /* 0x100fe400078e0006 */
[----:B------:R-:W5:Y:S02]  /*2570*/  LDG.E.64 R8, desc[UR10][R8.64] ;  /* 0x0000000a08087981 */ /* 0x000f64000c1e1b00 */
[----:B------:R-:W-:Y:S02]  /*2580*/  VIADD R19, R19, 0x1180 ;  /* 0x0000118013137836 */ /* 0x000fe40000000000 */
[----:B------:R-:W5:Y:S02]  /*2590*/  LDG.E.64 R20, desc[UR10][R20.64] ;  /* 0x0000000a14147981 */ /* 0x000f64000c1e1b00 */
[----:B------:R-:W-:-:S06]  /*25a0*/  IMAD.WIDE.U32 R18, R19, 0x8, R6 ;  /* 0x0000000813127825 */ /* 0x000fcc00078e0006 */
        /* <DEDUP_REMOVED lines=10> */
.L_x_145:
[----:B------:R-:W-:Y:S05]  /*2650*/  BSYNC.RECONVERGENT B2 ;  /* 0x0000000000027941 */ /* 0x000fea0003800200 */
.L_x_144:
[----:B------:R-:W-:Y:S05]  /*2660*/  @!P1 BRA `(.L_x_139) ;  /* 0x0000000000909947 */ /* 0x000fea0003800000 */
[----:B------:R-:W-:Y:S01]  /*2670*/  ISETP.GE.U32.AND P0, PT, R22, 0x4, PT ;  /* 0x000000041600780c */ /* 0x000fe20003f06070 */
[----:B------:R-:W-:Y:S01]  /*2680*/  BSSY.RECONVERGENT B2, `(.L_x_146) ;  /* 0x0000014000027945 */ /* 0x000fe20003800200 */
[----:B------:R-:W-:-:S11]  /*2690*/  LOP3.LUT P1, RZ, R3, 0x3, RZ, 0xc0, !PT ;  /* 0x0000000303ff7812 */ /* 0x000fd6000782c0ff */
[----:B------:R-:W-:Y:S05]  /*26a0*/  @!P0 BRA `(.L_x_147) ;  /* 0x0000000000448947 */ /* 0x000fea0003800000 */
        /* <DEDUP_REMOVED lines=8> */
[----:B------:R-:W-:Y:S02]  /*2730*/  VIADD R13, R3, 0x780 ;  /* 0x00000780030d7836 */ /* 0x000fe40000000000 */
[----:B------:R-:W4:Y:S02]  /*2740*/  LDG.E.64 R10, desc[UR10][R10.64] ;  /* 0x0000000a0a0a7981 */ /* 0x000f24000c1e1b00 */
[----:B------:R-:W-:-:S06]  /*2750*/  IMAD.WIDE.U32 R12, R13, 0x8, R6 ;  /* 0x000000080d0c7825 */ /* 0x000fcc00078e0006 */
[----:B------:R-:W5:Y:S01]  /*2760*/  LDG.E.64 R12, desc[UR10][R12.64] ;  /* 0x0000000a0c0c7981 */ /* 0x000f62000c1e1b00 */
[----:B------:R-:W-:Y:S01]  /*2770*/  VIADD R0, R0, 0xa00 ;  /* 0x00000a0000007836 */ /* 0x000fe20000000000 */
[----:B--2---:R-:W-:-:S08]  /*2780*/  DADD R28, R28, R4 ;  /* 0x000000001c1c7229 */ /* 0x004fd00000000004 */
[----:B---3--:R-:W-:-:S08]  /*2790*/  DADD R28, R28, R8 ;  /* 0x000000001c1c7229 */ /* 0x008fd00000000008 */
[----:B----4-:R-:W-:-:S08]  /*27a0*/  DADD R28, R28, R10 ;  /* 0x000000001c1c7229 */ /* 0x010fd0000000000a */
[----:B-----5:R-:W-:-:S11]  /*27b0*/  DADD R28, R28, R12 ;  /* 0x000000001c1c7229 */ /* 0x020fd6000000000c */
.L_x_147:
[----:B------:R-:W-:Y:S05]  /*27c0*/  BSYNC.RECONVERGENT B2 ;  /* 0x0000000000027941 */ /* 0x000fea0003800200 */
.L_x_146:
[----:B------:R-:W-:Y:S05]  /*27d0*/  @!P1 BRA `(.L_x_139) ;  /* 0x0000000000349947 */ /* 0x000fea0003800000 */
[----:B------:R-:W-:-:S04]  /*27e0*/  IMAD.HI.U32 R2, R2, -0x33333333, RZ ;  /* 0xcccccccd02027827 */ /* 0x000fc800078e00ff */
[----:B------:R-:W-:Y:S01]  /*27f0*/  VIADD R5, R0, UR6 ;  /* 0x0000000600057c36 */ /* 0x000fe20008000000 */
[----:B------:R-:W-:-:S04]  /*2800*/  LOP3.LUT R2, R2, 0xffff, RZ, 0xc0, !PT ;  /* 0x0000ffff02027812 */ /* 0x000fc800078ec0ff */
[----:B------:R-:W-:-:S04]  /*2810*/  LEA.HI R2, R2, 0x1, RZ, 0x17 ;  /* 0x0000000102027811 */ /* 0x000fc800078fb8ff */
[----:B------:R-:W-:-:S05]  /*2820*/  LOP3.LUT R2, R2, 0x3, RZ, 0xc0, !PT ;  /* 0x0000000302027812 */ /* 0x000fca00078ec0ff */
[----:B------:R-:W-:-:S07]  /*2830*/  IMAD.MOV R0, RZ, RZ, -R2 ;  /* 0x000000ffff007224 */ /* 0x000fce00078e0a02 */
.L_x_148:
[----:B------:R-:W-:-:S06]  /*2840*/  IMAD.WIDE.U32 R2, R5, 0x8, R6 ;  /* 0x0000000805027825 */ /* 0x000fcc00078e0006 */
[----:B------:R-:W2:Y:S01]  /*2850*/  LDG.E.64 R2, desc[UR10][R2.64] ;  /* 0x0000000a02027981 */ /* 0x000ea2000c1e1b00 */
[----:B------:R-:W-:Y:S02]  /*2860*/  VIADD R0, R0, 0x1 ;  /* 0x0000000100007836 */ /* 0x000fe40000000000 */
[----:B------:R-:W-:-:S03]  /*2870*/  VIADD R5, R5, 0x280 ;  /* 0x0000028005057836 */ /* 0x000fc60000000000 */
[----:B------:R-:W-:Y:S01]  /*2880*/  ISETP.NE.AND P0, PT, R0, RZ, PT ;  /* 0x000000ff0000720c */ /* 0x000fe20003f05270 */
[----:B--2---:R-:W-:-:S12]  /*2890*/  DADD R28, R2, R28 ;  /* 0x00000000021c7229 */ /* 0x004fd8000000001c */
[----:B------:R-:W-:Y:S05]  /*28a0*/  @P0 BRA `(.L_x_148) ;  /* 0xfffffffc00e40947 */ /* 0x000fea000383ffff */
.L_x_139:
[----:B------:R-:W-:Y:S05]  /*28b0*/  BSYNC.RECONVERGENT B1 ;  /* 0x0000000000017941 */ /* 0x000fea0003800200 */
.L_x_136:
[----:B------:R-:W0:Y:S01]  /*28c0*/  S2R R0, SR_LANEID ;  /* 0x0000000000007919 */ /* 0x000e220000000000 */
[----:B------:R-:W-:Y:S04]  /*28d0*/  SHFL.DOWN PT, R2, R28, 0x1, 0x1f ;  /* 0x08201f001c027f89 */ /* 0x000fe800000e0000 */
[----:B------:R-:W2:Y:S01]  /*28e0*/  SHFL.DOWN PT, R3, R29, 0x1, 0x1f ;  /* 0x08201f001d037f89 */ /* 0x000ea200000e0000 */
[----:B------:R-:W3:Y:S01]  /*28f0*/  S2R R11, SR_TID.X ;  /* 0x00000000000b7919 */ /* 0x000ee20000002100 */
[----:B--2---:R-:W-:Y:S01]  /*2900*/  DADD R2, R2, R28 ;  /* 0x0000000002027229 */ /* 0x004fe2000000001c */
[C---:B0-----:R-:W-:Y:S02]  /*2910*/  ISETP.GT.AND P0, PT, R0.reuse, 0x1e, PT ;  /* 0x0000001e0000780c */ /* 0x041fe40003f04270 */
[----:B------:R-:W-:-:S07]  /*2920*/  ISETP.NE.AND P1, PT, R0, RZ, PT ;  /* 0x000000ff0000720c */ /* 0x000fce0003f25270 */
[----:B------:R-:W-:Y:S02]  /*2930*/  FSEL R4, R28, R2, P0 ;  /* 0x000000021c047208 */ /* 0x000fe40000000000 */
[----:B------:R-:W-:Y:S02]  /*2940*/  FSEL R5, R29, R3, P0 ;  /* 0x000000031d057208 */ /* 0x000fe40000000000 */
[----:B------:R-:W-:Y:S01]  /*2950*/  ISETP.GT.AND P0, PT, R0, 0x1d, PT ;  /* 0x0000001d0000780c */ /* 0x000fe20003f04270 */
[----:B------:R-:W-:Y:S04]  /*2960*/  SHFL.DOWN PT, R2, R4, 0x2, 0x1f ;  /* 0x08401f0004027f89 */ /* 0x000fe800000e0000 */
[----:B------:R-:W0:Y:S01]  /*2970*/  SHFL.DOWN PT, R3, R5, 0x2, 0x1f ;  /* 0x08401f0005037f89 */ /* 0x000e2200000e0000 */
[----:B------:R-:W2:Y:S01]  /*2980*/  @!P1 S2R R10, SR_CgaCtaId ;  /* 0x00000000000a9919 */ /* 0x000ea20000008800 */
        /* <DEDUP_REMOVED lines=12> */
[----:B---3--:R-:W-:Y:S01]  /*2a50*/  @!P1 SHF.R.U32.HI R6, RZ, 0x2, R11 ;  /* 0x00000002ff069819 */ /* 0x008fe2000001160b */
[----:B------:R-:W0:Y:S01]  /*2a60*/  SHFL.DOWN PT, R3, R9, 0x8, 0x1f ;  /* 0x09001f0009037f89 */ /* 0x000e2200000e0000 */
[----:B--2---:R-:W-:-:S02]  /*2a70*/  @!P1 LEA R7, R10, R7, 0x18 ;  /* 0x000000070a079211 */ /* 0x004fc400078ec0ff */
        /* <DEDUP_REMOVED lines=19> */
[----:B------:R-:W3:Y:S04]  /*2bb0*/  LDS.128 R12, [UR4+0x30] ;  /* 0x00003004ff0c7984 */ /* 0x000ee80008000c00 */
[----:B------:R-:W4:Y:S01]  /*2bc0*/  LDS.128 R8, [UR4+0x40] ;  /* 0x00004004ff087984 */ /* 0x000f220008000c00 */
[----:B0-----:R-:W-:-:S03]  /*2bd0*/  DADD R16, R4, R16 ;  /* 0x0000000004107229 */ /* 0x001fc60000000010 */
[----:B--2---:R-:W0:Y:S05]  /*2be0*/  LDS.128 R4, [UR4+0x50] ;  /* 0x00005004ff047984 */ /* 0x004e2a0008000c00 */
[----:B------:R-:W-:-:S08]  /*2bf0*/  DADD R16, R16, R18 ;  /* 0x0000000010107229 */ /* 0x000fd00000000012 */
[----:B---3--:R-:W-:-:S08]  /*2c00*/  DADD R12, R16, R12 ;  /* 0x00000000100c7229 */ /* 0x008fd0000000000c */
[----:B------:R-:W-:Y:S02]  /*2c10*/  DADD R2, R12, R14 ;  /* 0x000000000c027229 */ /* 0x000fe4000000000e */
[----:B------:R-:W2:Y:S06]  /*2c20*/  LDS.128 R12, [UR4+0x60] ;  /* 0x00006004ff0c7984 */ /* 0x000eac0008000c00 */
[----:B----4-:R-:W-:-:S08]  /*2c30*/  DADD R2, R2, R8 ;  /* 0x0000000002027229 */ /* 0x010fd00000000008 */
[----:B------:R-:W-:Y:S01]  /*2c40*/  DADD R2, R2, R10 ;  /* 0x0000000002027229 */ /* 0x000fe2000000000a */
[----:B------:R-:W3:Y:S07]  /*2c50*/  LDS.128 R8, [UR4+0x70] ;  /* 0x00007004ff087984 */ /* 0x000eee0008000c00 */
[----:B0-----:R-:W-:-:S08]  /*2c60*/  DADD R2, R2, R4 ;  /* 0x0000000002027229 */ /* 0x001fd00000000004 */
[----:B------:R-:W-:Y:S01]  /*2c70*/  DADD R2, R2, R6 ;  /* 0x0000000002027229 */ /* 0x000fe20000000006 */
[----:B------:R-:W0:Y:S07]  /*2c80*/  LDS.128 R4, [UR4+0x80] ;  /* 0x00008004ff047984 */ /* 0x000e2e0008000c00 */
[----:B--2---:R-:W-:-:S08]  /*2c90*/  DADD R2, R2, R12 ;  /* 0x0000000002027229 */ /* 0x004fd0000000000c */
[----:B------:R-:W-:Y:S01]  /*2ca0*/  DADD R2, R2, R14 ;  /* 0x0000000002027229 */ /* 0x000fe2000000000e */
[----:B------:R-:W2:Y:S07]  /*2cb0*/  LDS.128 R12, [UR4+0x90] ;  /* 0x00009004ff0c7984 */ /* 0x000eae0008000c00 */
[----:B---3--:R-:W-:-:S08]  /*2cc0*/  DADD R2, R2, R8 ;  /* 0x0000000002027229 */ /* 0x008fd00000000008 */
[----:B------:R-:W-:Y:S01]  /*2cd0*/  DADD R2, R2, R10 ;  /* 0x0000000002027229 */ /* 0x000fe2000000000a */
[----:B------:R-:W3:Y:S07]  /*2ce0*/  LDS.128 R8, [UR4+0xa0] ;  /* 0x0000a004ff087984 */ /* 0x000eee0008000c00 */
[----:B0-----:R-:W-:Y:S01]  /*2cf0*/  DADD R2, R2, R4 ;  /* 0x0000000002027229 */ /* 0x001fe20000000004 */
[----:B------:R-:W0:Y:S07]  /*2d00*/  LDS.64 R4, [UR4+0xb0] ;  /* 0x0000b004ff047984 */ /* 0x000e2e0008000a00 */
[----:B------:R-:W-:-:S08]  /*2d10*/  DADD R2, R2, R6 ;  /* 0x0000000002027229 */ /* 0x000fd00000000006 */
[----:B--2---:R-:W-:-:S08]  /*2d20*/  DADD R2, R2, R12 ;  /* 0x0000000002027229 */ /* 0x004fd0000000000c */
[----:B------:R-:W-:-:S08]  /*2d30*/  DADD R2, R2, R14 ;  /* 0x0000000002027229 */ /* 0x000fd0000000000e */
[----:B---3--:R-:W-:-:S08]  /*2d40*/  DADD R2, R2, R8 ;  /* 0x0000000002027229 */ /* 0x008fd00000000008 */
[----:B------:R-:W-:-:S08]  /*2d50*/  DADD R2, R2, R10 ;  /* 0x0000000002027229 */ /* 0x000fd0000000000a */
[----:B0-----:R-:W-:-:S11]  /*2d60*/  DADD R4, R2, R4 ;  /* 0x0000000002047229 */ /* 0x001fd60000000004 */
.L_x_135:
[----:B-1----:R-:W-:Y:S05]  /*2d70*/  BSYNC.RECONVERGENT B0 ;  /* 0x0000000000007941 */ /* 0x002fea0003800200 */
.L_x_119:
[----:B------:R-:W-:Y:S05]  /*2d80*/  @P0 EXIT ;  /* 0x000000000000094d */ /* 0x000fea0003800000 */
[----:B------:R-:W1:Y:S02]  /*2d90*/  LDCU.64 UR4, c[0x0][0x388] ;  /* 0x00007100ff0477ac */ /* 0x000e640008000a00 */
[----:B-1----:R-:W-:-:S06]  /*2da0*/  UIMAD.WIDE.U32 UR4, UR9, 0x8, UR4 ;  /* 0x00000008090478a5 */ /* 0x002fcc000f8e0004 */
[----:B--2---:R-:W-:Y:S02]  /*2db0*/  IMAD.U32 R2, RZ, RZ, UR4 ;  /* 0x00000004ff027e24 */ /* 0x004fe4000f8e00ff */
[----:B------:R-:W-:-:S05]  /*2dc0*/  IMAD.U32 R3, RZ, RZ, UR5 ;  /* 0x00000005ff037e24 */ /* 0x000fca000f8e00ff */
[----:B------:R-:W-:Y:S01]  /*2dd0*/  STG.E.64 desc[UR10][R2.64], R4 ;  /* 0x0000000402007986 */ /* 0x000fe2000c101b0a */
[----:B------:R-:W-:Y:S05]  /*2de0*/  EXIT ;  /* 0x000000000000794d */ /* 0x000fea0003800000 */
.L_x_149:
        /* <DEDUP_REMOVED lines=9> */
.L_x_197:


//--------------------- .text._ZN3cub18CUB_300001_SM_10006detail6reduce28DeviceReduceSingleTileKernelINS2_10policy_hubIdjN4cuda3std3__44plusIdEEE10Policy1000EN6thrust24THRUST_300001_SM_1000_NS10device_ptrIdEEPdjS9_ddNS7_10__identityEEEvT0_T1_T2_T3_T4_T6_ --------------------------
	.section	.text._ZN3cub18CUB_300001_SM_10006detail6reduce28DeviceReduceSingleTileKernelINS2_10policy_hubIdjN4cuda3std3__44plusIdEEE10Policy1000EN6thrust24THRUST_300001_SM_1000_NS10device_ptrIdEEPdjS9_ddNS7_10__identityEEEvT0_T1_T2_T3_T4_T6_,"ax",@progbits
	.align	128
        .global         _ZN3cub18CUB_300001_SM_10006detail6reduce28DeviceReduceSingleTileKernelINS2_10policy_hubIdjN4cuda3std3__44plusIdEEE10Policy1000EN6thrust24THRUST_300001_SM_1000_NS10device_ptrIdEEPdjS9_ddNS7_10__identityEEEvT0_T1_T2_T3_T4_T6_
        .type           _ZN3cub18CUB_300001_SM_10006detail6reduce28DeviceReduceSingleTileKernelINS2_10policy_hubIdjN4cuda3std3__44plusIdEEE10Policy1000EN6thrust24THRUST_300001_SM_1000_NS10device_ptrIdEEPdjS9_ddNS7_10__identityEEEvT0_T1_T2_T3_T4_T6_,@function
        .size           _ZN3cub18CUB_300001_SM_10006detail6reduce28DeviceReduceSingleTileKernelINS2_10policy_hubIdjN4cuda3std3__44plusIdEEE10Policy1000EN6thrust24THRUST_300001_SM_1000_NS10device_ptrIdEEPdjS9_ddNS7_10__identityEEEvT0_T1_T2_T3_T4_T6_,(.L_x_198 - _ZN3cub18CUB_300001_SM_10006detail6reduce28DeviceReduceSingleTileKernelINS2_10policy_hubIdjN4cuda3std3__44plusIdEEE10Policy1000EN6thrust24THRUST_300001_SM_1000_NS10device_ptrIdEEPdjS9_ddNS7_10__identityEEEvT0_T1_T2_T3_T4_T6_)
        .other          _ZN3cub18CUB_300001_SM_10006detail6reduce28DeviceReduceSingleTileKernelINS2_10policy_hubIdjN4cuda3std3__44plusIdEEE10Policy1000EN6thrust24THRUST_300001_SM_1000_NS10device_ptrIdEEPdjS9_ddNS7_10__identityEEEvT0_T1_T2_T3_T4_T6_,@"STO_CUDA_ENTRY STV_DEFAULT"
_ZN3cub18CUB_300001_SM_10006detail6reduce28DeviceReduceSingleTileKernelINS2_10policy_hubIdjN4cuda3std3__44plusIdEEE10Policy1000EN6thrust24THRUST_300001_SM_1000_NS10device_ptrIdEEPdjS9_ddNS7_10__identityEEEvT0_T1_T2_T3_T4_T6_:
.text._ZN3cub18CUB_300001_SM_10006detail6reduce28DeviceReduceSingleTileKernelINS2_10policy_hubIdjN4cuda3std3__44plusIdEEE10Policy1000EN6thrust24THRUST_300001_SM_1000_NS10device_ptrIdEEPdjS9_ddNS7_10__identityEEEvT0_T1_T2_T3_T4_T6_:
        /* <DEDUP_REMOVED lines=13> */
.L_x_150:
[----:B------:R-:W-:Y:S01]  /*00d0*/  ISETP.GT.U32.AND P0, PT, R2, 0x13ff, PT ;  /* 0x000013ff0200780c */ /* 0x000fe20003f04070 */
[----:B------:R-:W-:-:S12]  /*00e0*/  BSSY.RECONVERGENT B0, `(.L_x_151) ;  /* 0x0000280000007945 */ /* 0x000fd80003800200 */
        /* <DEDUP_REMOVED lines=11> */
.L_x_154:
[----:B------:R-:W-:Y:S05]  /*01a0*/  BSYNC.RECONVERGENT B1 ;  /* 0x0000000000017941 */ /* 0x000fea0003800200 */
.L_x_153:
[----:B------:R-:W-:Y:S01]  /*01b0*/  ISETP.GE.U32.AND P0, PT, R41, R2, PT ;  /* 0x000000022900720c */ /* 0x000fe20003f06070 */
[----:B------:R-:W-:-:S12]  /*01c0*/  BSSY.RECONVERGENT B1, `(.L_x_155) ;  /* 0x0000073000017945 */ /* 0x000fd80003800200 */
[----:B------:R-:W-:Y:S05]  /*01d0*/  @P0 BRA `(.L_x_156) ;  /* 0x0000000400c40947 */ /* 0x000fea0003800000 */
[----:B------:R-:W-:Y:S01]  /*01e0*/  LOP3.LUT R5, RZ, R41, RZ, 0x33, !PT ;  /* 0x00000029ff057212 */ /* 0x000fe200078e33ff */
[----:B------:R-:W-:Y:S04]  /*01f0*/  BSSY.RECONVERGENT B2, `(.L_x_157) ;  /* 0x0000034000027945 */ /* 0x000fe80003800200 */
[----:B------:R-:W-:-:S04]  /*0200*/  IMAD.IADD R5, R5, 0x1, R2 ;  /* 0x0000000105057824 */ /* 0x000fc800078e0202 */
[C---:B------:R-:W-:Y:S01]  /*0210*/  IMAD.HI.U32 R40, R5.reuse, -0x33333333, RZ ;  /* 0xcccccccd05287827 */ /* 0x040fe200078e00ff */
[----:B------:R-:W-:-:S04]  /*0220*/  ISETP.GE.U32.AND P1, PT, R5, 0x2580, PT ;  /* 0x000025800500780c */ /* 0x000fc80003f26070 */
[----:B------:R-:W-:-:S04]  /*0230*/  LEA.HI R40, R40, 0x1, RZ, 0x17 ;  /* 0x0000000128287811 */ /* 0x000fc800078fb8ff */
[----:B------:R-:W-:-:S04]  /*0240*/  LOP3.LUT R42, R40, 0xf, RZ, 0xc0, !PT ;  /* 0x0000000f282a7812 */ /* 0x000fc800078ec0ff */
[----:B------:R-:W-:Y:S01]  /*0250*/  ISETP.NE.AND P0, PT, R42, RZ, PT ;  /* 0x000000ff2a00720c */ /* 0x000fe20003f05270 */
[----:B------:R-:W-:-:S12]  /*0260*/  @!P1 BRA `(.L_x_158) ;  /* 0x0000000000b09947 */ /* 0x000fd80003800000 */
[----:B------:R-:W0:Y:S01]  /*0270*/  LDC.64 R4, c[0x0][0x380] ;  /* 0x0000e000ff047b82 */ /* 0x000e220000000a00 */
[----:B------:R-:W-:-:S05]  /*0280*/  LOP3.LUT R0, R40, 0xfffff0, RZ, 0xc0, !PT ;  /* 0x00fffff028007812 */ /* 0x000fca00078ec0ff */
[----:B------:R-:W-:Y:S02]  /*0290*/  IMAD.MOV R0, RZ, RZ, -R0 ;  /* 0x000000ffff007224 */ /* 0x000fe400078e0a00 */
[----:B0-----:R-:W-:-:S03]  /*02a0*/  IMAD.WIDE.U32 R4, R41, 0x8, R4 ;  /* 0x0000000829047825 */ /* 0x001fc600078e0004 */
[----:B------:R-:W-:-:S05]  /*02b0*/  IADD3 R4, P1, PT, R4, 0xa000, RZ ;  /* 0x0000a00004047810 */ /* 0x000fca0007f3e0ff */
[----:B------:R-:W-:-:S08]  /*02c0*/  IMAD.X R5, RZ, RZ, R5, P1 ;  /* 0x000000ffff057224 */ /* 0x000fd000008e0605 */
.L_x_159:
        /* <DEDUP_REMOVED lines=38> */
.L_x_158:
[----:B------:R-:W-:Y:S05]  /*0530*/  BSYNC.RECONVERGENT B2 ;  /* 0x0000000000027941 */ /* 0x000fea0003800200 */
.L_x_157:
[----:B------:R-:W-:Y:S05]  /*0540*/  @!P0 BRA `(.L_x_156) ;  /* 0x0000000000e88947 */ /* 0x000fea0003800000 */
[----:B------:R-:W-:Y:S01]  /*0550*/  ISETP.GE.U32.AND P0, PT, R42, 0x8, PT ;  /* 0x000000082a00780c */ /* 0x000fe20003f06070 */
[----:B------:R-:W-:Y:S01]  /*0560*/  BSSY.RECONVERGENT B2, `(.L_x_160) ;  /* 0x0000017000027945 */ /* 0x000fe20003800200 */
[----:B------:R-:W-:-:S04]  /*0570*/  LOP3.LUT R22, R40, 0x7, RZ, 0xc0, !PT ;  /* 0x0000000728167812 */ /* 0x000fc800078ec0ff */
[----:B------:R-:W-:-:S07]  /*0580*/  ISETP.NE.AND P1, PT, R22, RZ, PT ;  /* 0x000000ff1600720c */ /* 0x000fce0003f25270 */
[----:B------:R-:W-:Y:S06]  /*0590*/  @!P0 BRA `(.L_x_161) ;  /* 0x00000000004c8947 */ /* 0x000fec0003800000 */
[----:B------:R-:W0:Y:S02]  /*05a0*/  LDC.64 R4, c[0x0][0x380] ;  /* 0x0000e000ff047b82 */ /* 0x000e240000000a00 */
[----:B0-----:R-:W-:-:S05]  /*05b0*/  IMAD.WIDE.U32 R20, R41, 0x8, R4 ;  /* 0x0000000829147825 */ /* 0x001fca00078e0004 */
        /* <DEDUP_REMOVED lines=17> */
.L_x_161:
[----:B------:R-:W-:Y:S05]  /*06d0*/  BSYNC.RECONVERGENT B2 ;  /* 0x0000000000027941 */ /* 0x000fea0003800200 */
.L_x_160:
        /* <DEDUP_REMOVED lines=17> */
.L_x_163:
[----:B------:R-:W-:Y:S05]  /*07f0*/  BSYNC.RECONVERGENT B2 ;  /* 0x0000000000027941 */ /* 0x000fea0003800200 */
.L_x_162:
[----:B------:R-:W-:Y:S05]  /*0800*/  @!P1 BRA `(.L_x_156) ;  /* 0x0000000000389947 */ /* 0x000fea0003800000 */
[----:B------:R-:W0:Y:S01]  /*0810*/  LDC.64 R4, c[0x0][0x380] ;  /* 0x0000e000ff047b82 */ /* 0x000e220000000a00 */
[----:B------:R-:W-:Y:S02]  /*0820*/  IMAD.MOV R0, RZ, RZ, -R0 ;  /* 0x000000ffff007224 */ /* 0x000fe400078e0a00 */
[----:B0-----:R-:W-:-:S04]  /*0830*/  IMAD.WIDE.U32 R4, R41, 0x8, R4 ;  /* 0x0000000829047825 */ /* 0x001fc800078e0004 */
[----:B------:R-:W-:Y:S02]  /*0840*/  IMAD.MOV.U32 R6, RZ, RZ, R4 ;  /* 0x000000ffff067224 */ /* 0x000fe400078e0004 */
[----:B------:R-:W-:-:S07]  /*0850*/  IMAD.MOV.U32 R7, RZ, RZ, R5 ;  /* 0x000000ffff077224 */ /* 0x000fce00078e0005 */
.L_x_164:
[----:B------:R-:W-:Y:S02]  /*0860*/  IMAD.MOV.U32 R4, RZ, RZ, R6 ;  /* 0x000000ffff047224 */ /* 0x000fe400078e0006 */
[----:B------:R-:W-:-:S06]  /*0870*/  IMAD.MOV.U32 R5, RZ, RZ, R7 ;  /* 0x000000ffff057224 */ /* 0x000fcc00078e0007 */
[----:B------:R-:W2:Y:S01]  /*0880*/  LDG.E.64 R4, desc[UR6][R4.64] ;  /* 0x0000000604047981 */ /* 0x000ea2000c1e1b00 */
[----:B------:R-:W-:Y:S01]  /*0890*/  VIADD R0, R0, 0x1 ;  /* 0x0000000100007836 */ /* 0x000fe20000000000 */
[----:B------:R-:W-:-:S04]  /*08a0*/  IADD3 R6, P1, PT, R6, 0x1400, RZ ;  /* 0x0000140006067810 */ /* 0x000fc80007f3e0ff */
[----:B------:R-:W-:Y:S01]  /*08b0*/  ISETP.NE.AND P0, PT, R0, RZ, PT ;  /* 0x000000ff0000720c */ /* 0x000fe20003f05270 */
[----:B------:R-:W-:Y:S01]  /*08c0*/  IMAD.X R7, RZ, RZ, R7, P1 ;  /* 0x000000ffff077224 */ /* 0x000fe200008e0607 */
[----:B--2--5:R-:W-:-:S11]  /*08d0*/  DADD R36, R4, R36 ;  /* 0x0000000004247229 */ /* 0x024fd60000000024 */
[----:B------:R-:W-:Y:S05]  /*08e0*/  @P0 BRA `(.L_x_164) ;  /* 0xfffffffc00dc0947 */ /* 0x000fea000383ffff */
.L_x_156:
[----:B------:R-:W-:Y:S05]  /*08f0*/  BSYNC.RECONVERGENT B1 ;  /* 0x0000000000017941 */ /* 0x000fea0003800200 */
.L_x_155:
        /* <DEDUP_REMOVED lines=28> */
[----:B-1----:R-:W-:-:S03]  /*0ac0*/  @!P1 LEA R9, R13, R2, 0x18 ;  /* 0x000000020d099211 */ /* 0x002fc600078ec0ff */
[----:B------:R-:W0:Y:S02]  /*0ad0*/  SHFL.DOWN PT, R5, R11, 0x8, 0x1f ;  /* 0x09001f000b057f89 */ /* 0x000e2400000e0000 */
[----:B0-----:R-:W-:-:S10]  /*0ae0*/  DADD R4, R4, R10 ;  /* 0x0000000004047229 */ /* 0x001fd4000000000a */
[----:B------:R-:W-:Y:S02]  /*0af0*/  FSEL R6, R10, R4, P0 ;  /* 0x000000040a067208 */ /* 0x000fe40000000000 */
[----:B------:R-:W-:Y:S01]  /*0b00*/  FSEL R7, R11, R5, P0 ;  /* 0x000000050b077208 */ /* 0x000fe20000000000 */
[----:B------:R-:W-:Y:S01]  /*0b10*/  @!P1 IMAD.IADD R11, R0, 0x1, R9 ;  /* 0x00000001000b9824 */ /* 0x000fe200078e0209 */
        /* <DEDUP_REMOVED lines=14> */
[----:B------:R-:W2:Y:S04]  /*0c00*/  LDS.128 R16, [UR4+0x30] ;  /* 0x00003004ff107984 */ /* 0x000ea80008000c00 */
[----:B-1----:R-:W1:Y:S01]  /*0c10*/  LDS.128 R4, [UR4+0x40] ;  /* 0x00004004ff047984 */ /* 0x002e620008000c00 */
[----:B0-----:R-:W-:-:S03]  /*0c20*/  DADD R12, R8, R12 ;  /* 0x00000000080c7229 */ /* 0x001fc6000000000c */
[----:B------:R-:W0:Y:S05]  /*0c30*/  LDS.128 R8, [UR4+0x50] ;  /* 0x00005004ff087984 */ /* 0x000e2a0008000c00 */
[----:B------:R-:W-:-:S08]  /*0c40*/  DADD R12, R12, R14 ;  /* 0x000000000c0c7229 */ /* 0x000fd0000000000e */
[----:B--2---:R-:W-:-:S08]  /*0c50*/  DADD R12, R12, R16 ;  /* 0x000000000c0c7229 */ /* 0x004fd00000000010 */
[----:B------:R-:W-:Y:S02]  /*0c60*/  DADD R18, R12, R18 ;  /* 0x000000000c127229 */ /* 0x000fe40000000012 */
[----:B------:R-:W2:Y:S06]  /*0c70*/  LDS.128 R12, [UR4+0x60] ;  /* 0x00006004ff0c7984 */ /* 0x000eac0008000c00 */
[----:B-1----:R-:W-:-:S08]  /*0c80*/  DADD R4, R18, R4 ;  /* 0x0000000012047229 */ /* 0x002fd00000000004 */
[----:B------:R-:W-:Y:S02]  /*0c90*/  DADD R2, R4, R6 ;  /* 0x0000000004027229 */ /* 0x000fe40000000006 */
[----:B------:R-:W1:Y:S06]  /*0ca0*/  LDS.128 R4, [UR4+0x70] ;  /* 0x00007004ff047984 */ /* 0x000e6c0008000c00 */
[----:B0-----:R-:W-:-:S08]  /*0cb0*/  DADD R2, R2, R8 ;  /* 0x0000000002027229 */ /* 0x001fd00000000008 */
[----:B------:R-:W-:Y:S01]  /*0cc0*/  DADD R2, R2, R10 ;  /* 0x0000000002027229 */ /* 0x000fe2000000000a */
[----:B------:R-:W0:Y:S07]  /*0cd0*/  LDS.128 R8, [UR4+0x80] ;  /* 0x00008004ff087984 */ /* 0x000e2e0008000c00 */
[----:B--2---:R-:W-:-:S08]  /*0ce0*/  DADD R2, R2, R12 ;  /* 0x0000000002027229 */ /* 0x004fd0000000000c */
        /* <DEDUP_REMOVED lines=14> */
.L_x_165:
        /* <DEDUP_REMOVED lines=26> */
[----:B0-----:R-:W-:-:S10]  /*0f70*/  DADD R4, R4, R8 ;  /* 0x0000000004047229 */ /* 0x001fd40000000008 */
[----:B------:R-:W-:Y:S02]  /*0f80*/  FSEL R6, R8, R4, P0 ;  /* 0x0000000408067208 */ /* 0x000fe40000000000 */
[----:B------:R-:W-:Y:S01]  /*0f90*/  FSEL R7, R9, R5, P0 ;  /* 0x0000000509077208 */ /* 0x000fe20000000000 */
[----:B------:R-:W0:Y:S01]  /*0fa0*/  @!P1 S2R R8, SR_CgaCtaId ;  /* 0x0000000000089919 */ /* 0x000e220000008800 */
[----:B------:R-:W-:Y:S01]  /*0fb0*/  ISETP.GT.AND P0, PT, R0, R13, PT ;  /* 0x0000000d0000720c */ /* 0x000fe20003f04270 */
[----:B------:R-:W-:Y:S01]  /*0fc0*/  VIADD R0, R12, 0x10 ;  /* 0x000000100c007836 */ /* 0x000fe20000000000 */
[----:B------:R-:W-:Y:S04]  /*0fd0*/  SHFL.DOWN PT, R4, R6, 0x8, R13 ;  /* 0x0900000006047989 */ /* 0x000fe800000e000d */
[----:B------:R-:W1:Y:S02]  /*0fe0*/  SHFL.DOWN PT, R5, R7, 0x8, R13 ;  /* 0x0900000007057989 */ /* 0x000e6400000e000d */
[----:B-1----:R-:W-:-:S10]  /*0ff0*/  DADD R4, R4, R6 ;  /* 0x0000000004047229 */ /* 0x002fd40000000006 */
[----:B------:R-:W-:Y:S02]  /*1000*/  FSEL R10, R6, R4, P0 ;  /* 0x00000004060a7208 */ /* 0x000fe40000000000 */
[----:B------:R-:W-:Y:S02]  /*1010*/  FSEL R11, R7, R5, P0 ;  /* 0x00000005070b7208 */ /* 0x000fe40000000000 */
[----:B------:R-:W-:Y:S01]  /*1020*/  @!P1 MOV R7, 0x400 ;  /* 0x0000040000079802 */ /* 0x000fe20000000f00 */
[----:B------:R-:W-:Y:S01]  /*1030*/  SHFL.DOWN PT, R4, R10, 0x10, R13 ;  /* 0x0a0000000a047989 */ /* 0x000fe200000e000d */
[----:B------:R-:W-:Y:S02]  /*1040*/  ISETP.GT.AND P0, PT, R0, R13, PT ;  /* 0x0000000d0000720c */ /* 0x000fe40003f04270 */
        /* <DEDUP_REMOVED lines=14> */
[----:B------:R-:W-:Y:S01]  /*1130*/  ISETP.GT.U32.AND P1, PT, R2, 0x20, PT ;  /* 0x000000200200780c */ /* 0x000fe20003f24070 */
[----:B-1----:R-:W-:-:S09]  /*1140*/  ULEA UR4, UR5, UR4, 0x18 ;  /* 0x0000000405047291 */ /* 0x002fd2000f8ec0ff */
[----:B------:R-:W1:Y:S04]  /*1150*/  LDS.128 R12, [UR4+0x20] ;  /* 0x00002004ff0c7984 */ /* 0x000e680008000c00 */
[----:B0-----:R-:W0:Y:S01]  /*1160*/  LDS.128 R4, [UR4+0x30] ;  /* 0x00003004ff047984 */ /* 0x001e220008000c00 */
        /* <DEDUP_REMOVED lines=70> */
[----:B------:R-:W0:Y:S01]  /*15d0*/  LDS.64 R4, [UR4+0xb0] ;  /* 0x0000b004ff047984 */ /* 0x000e220008000a00 */
        /* <DEDUP_REMOVED lines=8> */
[----:B------:R-:W-:-:S04]  /*1660*/  ISETP.GT.U32.AND P1, PT, R2, 0x260, PT ;  /* 0x000002600200780c */ /* 0x000fc80003f24070 */
[----:B0-----:R-:W-:-:S10]  /*1670*/  DADD R4, R4, R6 ;  /* 0x0000000004047229 */ /* 0x001fd40000000006 */
[----:B------:R-:W-:Y:S02]  /*1680*/  FSEL R8, R4, R6, P1 ;  /* 0x0000000604087208 */ /* 0x000fe40000800000 */
[----:B------:R-:W-:Y:S01]  /*1690*/  FSEL R9, R5, R7, P1 ;  /* 0x0000000705097208 */ /* 0x000fe20000800000 */
[----:B------:R-:W-:Y:S06]  /*16a0*/  BRA `(.L_x_166) ;  /* 0x00000010008c7947 */ /* 0x000fec0003800000 */
.L_x_152:
[----:B------:R-:W0:Y:S01]  /*16b0*/  S2R R0, SR_TID.X ;  /* 0x0000000000007919 */ /* 0x000e220000002100 */
[----:B------:R-:W1:Y:S02]  /*16c0*/  LDCU.64 UR4, c[0x0][0x380] ;  /* 0x00007000ff0477ac */ /* 0x000e640008000a00 */
[----:B-1----:R-:W-:Y:S02]  /*16d0*/  IMAD.U32 R6, RZ, RZ, UR4 ;  /* 0x00000004ff067e24 */ /* 0x002fe4000f8e00ff */
[----:B------:R-:W-:Y:S02]  /*16e0*/  IMAD.U32 R7, RZ, RZ, UR5 ;  /* 0x00000005ff077e24 */ /* 0x000fe4000f8e00ff */
[----:B0-----:R-:W-:-:S05]  /*16f0*/  IMAD.WIDE.U32 R20, R0, 0x8, R6 ;  /* 0x0000000800147825 */ /* 0x001fca00078e0006 */
        /* <DEDUP_REMOVED lines=8> */
[----:B------:R-:W-:Y:S01]  /*1780*/  VIADD R3, R2, 0xffffec00 ;  /* 0xffffec0002037836 */ /* 0x000fe20000000000 */
[----:B------:R-:W-:-:S04]  /*1790*/  UMOV UR4, 0x1400 ;  /* 0x0000140000047882 */ /* 0x000fc80000000000 */
[----:B------:R-:W-:Y:S01]  /*17a0*/  ISETP.GE.U32.AND P0, PT, R3, 0x1400, PT ;  /* 0x000014000300780c */ /* 0x000fe20003f06070 */
        /* <DEDUP_REMOVED lines=8> */
[----:B------:R-:W0:Y:S01]  /*1830*/  LDC R2, c[0x0][0x390] ;  /* 0x0000e400ff027b82 */ /* 0x000e220000000800 */
[----:B------:R-:W-:-:S07]  /*1840*/  UMOV UR4, 0x1400 ;  /* 0x0000140000047882 */ /* 0x000fce0000000000 */
[----:B------:R-:W1:Y:S02]  /*1850*/  LDC.64 R6, c[0x0][0x380] ;  /* 0x0000e000ff067b82 */ /* 0x000e640000000a00 */
.L_x_169:
[----:B------:R-:W-:-:S04]  /*1860*/  VIADD R9, R0, UR4 ;  /* 0x0000000400097c36 */ /* 0x000fc80008000000 */
[----:B-1----:R-:W-:-:S05]  /*1870*/  IMAD.WIDE.U32 R8, R9, 0x8, R6 ;  /* 0x0000000809087825 */ /* 0x002fca00078e0006 */
        /* <DEDUP_REMOVED lines=8> */
[----:B--2---:R-:W-:-:S08]  /*1900*/  DADD R10, R10, R38 ;  /* 0x000000000a0a7229 */ /* 0x004fd00000000026 */
[----:B---3--:R-:W-:Y:S01]  /*1910*/  DADD R10, R12, R10 ;  /* 0x000000000c0a7229 */ /* 0x008fe2000000000a */
[----:B0-----:R-:W-:-:S05]  /*1920*/  VIADD R12, R2, -UR4 ;  /* 0x80000004020c7c36 */ /* 0x001fca0008000000 */
[----:B------:R-:W-:Y:S02]  /*1930*/  ISETP.GE.U32.AND P0, PT, R12, 0x1400, PT ;  /* 0x000014000c00780c */ /* 0x000fe40003f06070 */
[----:B----4-:R-:W-:-:S08]  /*1940*/  DADD R10, R14, R10 ;  /* 0x000000000e0a7229 */ /* 0x010fd0000000000a */
[----:B-----5:R-:W-:-:S08]  /*1950*/  DADD R10, R16, R10 ;  /* 0x00000000100a7229 */ /* 0x020fd0000000000a */
[----:B------:R-:W-:-:S08]  /*1960*/  DADD R10, R18, R10 ;  /* 0x00000000120a7229 */ /* 0x000fd0000000000a */
[----:B------:R-:W-:-:S08]  /*1970*/  DADD R10, R20, R10 ;  /* 0x00000000140a7229 */ /* 0x000fd0000000000a */
[----:B------:R-:W-:-:S08]  /*1980*/  DADD R10, R22, R10 ;  /* 0x00000000160a7229 */ /* 0x000fd0000000000a */
[----:B------:R-:W-:Y:S01]  /*1990*/  DADD R38, R4, R10 ;  /* 0x0000000004267229 */ /* 0x000fe2000000000a */
[----:B------:R-:W-:Y:S10]  /*19a0*/  @!P0 BRA `(.L_x_168) ;  /* 0x0000000800a48947 */ /* 0x000ff40003800000 */
[----:B------:R-:W-:-:S06]  /*19b0*/  UIADD3 UR4, UPT, UPT, UR4, 0x1400, URZ ;  /* 0x0000140004047890 */ /* 0x000fcc000fffe0ff */
[----:B------:R-:W-:-:S13]  /*19c0*/  ISETP.LT.U32.AND P0, PT, R3, UR4, PT ;  /* 0x0000000403007c0c */ /* 0x000fda000bf01070 */
[----:B------:R-:W-:Y:S05]  /*19d0*/  @!P0 BRA `(.L_x_169) ;  /* 0xfffffffc00a08947 */ /* 0x000fea000383ffff */
.L_x_167:
[----:B------:R-:W-:Y:S01]  /*19e0*/  VIADD R3, R2, -UR4 ;  /* 0x8000000402037c36 */ /* 0x000fe20008000000 */
[----:B------:R-:W-:Y:S04]  /*19f0*/  BSSY.RECONVERGENT B1, `(.L_x_168) ;  /* 0x00000a4000017945 */ /* 0x000fe80003800200 */
[----:B------:R-:W-:-:S04]  /*1a00*/  ISETP.GE.AND P0, PT, R0, R3, PT ;  /* 0x000000030000720c */ /* 0x000fc80003f06270 */
[----:B------:R-:W-:-:S13]  /*1a10*/  ISETP.LE.U32.OR P0, PT, R2, UR4, P0 ;  /* 0x0000000402007c0c */ /* 0x000fda0008703470 */
[----:B------:R-:W-:Y:S05]  /*1a20*/  @P0 BRA `(.L_x_170) ;  /* 0x0000000800800947 */ /* 0x000fea0003800000 */
[----:B------:R-:W-:Y:S01]  /*1a30*/  LOP3.LUT R3, RZ, R0, RZ, 0x33, !PT ;  /* 0x00000000ff037212 */ /* 0x000fe200078e33ff */
[----:B------:R-:W-:Y:S03]  /*1a40*/  BSSY.RECONVERGENT B2, `(.L_x_171) ;  /* 0x0000053000027945 */ /* 0x000fe60003800200 */
[----:B------:R-:W-:-:S04]  /*1a50*/  IADD3 R3, PT, PT, R2, -UR4, R3 ;  /* 0x8000000402037c10 */ /* 0x000fc8000fffe003 */
[C---:B------:R-:W-:Y:S01]  /*1a60*/  ISETP.GE.U32.AND P0, PT, R3.reuse, 0x2580, PT ;  /* 0x000025800300780c */ /* 0x040fe20003f06070 */
[----:B------:R-:W-:-:S05]  /*1a70*/  IMAD.HI.U32 R2, R3, -0x33333333, RZ ;  /* 0xcccccccd03027827 */ /* 0x000fca00078e00ff */
[----:B------:R-:W-:Y:S01]  /*1a80*/  LEA.HI R3, R2, 0x1, RZ, 0x17 ;  /* 0x0000000102037811 */ /* 0x000fe200078fb8ff */
[----:B------:R-:W-:-:S03]  /*1a90*/  IMAD.MOV.U32 R2, RZ, RZ, R0 ;  /* 0x000000ffff027224 */ /* 0x000fc600078e0000 */
[----:B------:R-:W-:-:S03]  /*1aa0*/  LOP3.LUT R4, R3, 0xf, RZ, 0xc0, !PT ;  /* 0x0000000f03047812 */ /* 0x000fc600078ec0ff */
[----:B------:R-:W-:Y:S05]  /*1ab0*/  @!P0 BRA `(.L_x_172) ;  /* 0x00000004002c8947 */ /* 0x000fea0003800000 */
[----:B------:R-:W-:Y:S01]  /*1ac0*/  LOP3.LUT R42, R3, 0xfffff0, RZ, 0xc0, !PT ;  /* 0x00fffff0032a7812 */ /* 0x000fe200078ec0ff */
[----:B------:R-:W-:Y:S01]  /*1ad0*/  BSSY.RECONVERGENT B3, `(.L_x_173) ;  /* 0x0000048000037945 */ /* 0x000fe20003800200 */
[C---:B------:R-:W-:Y:S01]  /*1ae0*/  LOP3.LUT R2, R0.reuse, 0x1400, RZ, 0xfc, !PT ;  /* 0x0000140000027812 */ /* 0x040fe200078efcff */
[----:B------:R-:W-:Y:S02]  /*1af0*/  VIADD R5, R0, UR4 ;  /* 0x0000000400057c36 */ /* 0x000fe40008000000 */
[----:B------:R-:W-:-:S07]  /*1b00*/  IMAD.MOV R42, RZ, RZ, -R42 ;  /* 0x000000ffff2a7224 */ /* 0x000fce00078e0a2a */
.L_x_174:
        /* <DEDUP_REMOVED lines=68> */
[----:B------:R-:W-:Y:S05]  /*1f50*/  BSYNC.RECONVERGENT B3 ;  /* 0x0000000000037941 */ /* 0x000fea0003800200 */
.L_x_173:
[----:B------:R-:W-:-:S07]  /*1f60*/  VIADD R2, R2, 0xffffec00 ;  /* 0xffffec0002027836 */ /* 0x000fce0000000000 */
.L_x_172:
[----:B------:R-:W-:Y:S05]  /*1f70*/  BSYNC.RECONVERGENT B2 ;  /* 0x0000000000027941 */ /* 0x000fea0003800200 */
.L_x_171:
        /* <DEDUP_REMOVED lines=40> */
.L_x_176:
[----:B------:R-:W-:Y:S05]  /*2200*/  BSYNC.RECONVERGENT B2 ;  /* 0x0000000000027941 */ /* 0x000fea0003800200 */
.L_x_175:
        /* <DEDUP_REMOVED lines=23> */
.L_x_178:
[----:B------:R-:W-:Y:S05]  /*2380*/  BSYNC.RECONVERGENT B2 ;  /* 0x0000000000027941 */ /* 0x000fea0003800200 */
.L_x_177:
[----:B------:R-:W-:Y:S05]  /*2390*/  @!P1 BRA `(.L_x_170) ;  /* 0x0000000000249947 */ /* 0x000fea0003800000 */
[----:B------:R-:W-:Y:S02]  /*23a0*/  VIADD R5, R2, UR4 ;  /* 0x0000000402057c36 */ /* 0x000fe40008000000 */
[----:B------:R-:W-:-:S07]  /*23b0*/  IMAD.MOV R4, RZ, RZ, -R3 ;  /* 0x000000ffff047224 */ /* 0x000fce00078e0a03 */
.L_x_179:
[----:B------:R-:W-:-:S06]  /*23c0*/  IMAD.WIDE.U32 R2, R5, 0x8, R6 ;  /* 0x0000000805027825 */ /* 0x000fcc00078e0006 */
[----:B------:R-:W2:Y:S01]  /*23d0*/  LDG.E.64 R2, desc[UR6][R2.64] ;  /* 0x0000000602027981 */ /* 0x000ea2000c1e1b00 */
[----:B------:R-:W-:Y:S02]  /*23e0*/  VIADD R4, R4, 0x1 ;  /* 0x0000000104047836 */ /* 0x000fe40000000000 */
[----:B------:R-:W-:-:S03]  /*23f0*/  VIADD R5, R5, 0x280 ;  /* 0x0000028005057836 */ /* 0x000fc60000000000 */
[----:B------:R-:W-:Y:S01]  /*2400*/  ISETP.NE.AND P0, PT, R4, RZ, PT ;  /* 0x000000ff0400720c */ /* 0x000fe20003f05270 */
[----:B--2---:R-:W-:-:S12]  /*2410*/  DADD R38, R2, R38 ;  /* 0x0000000002267229 */ /* 0x004fd80000000026 */
[----:B------:R-:W-:Y:S05]  /*2420*/  @P0 BRA `(.L_x_179) ;  /* 0xfffffffc00e40947 */ /* 0x000fea000383ffff */
.L_x_170:
[----:B------:R-:W-:Y:S05]  /*2430*/  BSYNC.RECONVERGENT B1 ;  /* 0x0000000000017941 */ /* 0x000fea0003800200 */
.L_x_168:
        /* <DEDUP_REMOVED lines=49> */
[----:B------:R-:W0:Y:S05]  /*2750*/  LDS.128 R8, [UR4+0x50] ;  /* 0x00005004ff087984 */ /* 0x000e2a0008000c00 */
[----:B------:R-:W-:-:S08]  /*2760*/  DADD R12, R12, R14 ;  /* 0x000000000c0c7229 */ /* 0x000fd0000000000e */
[----:B-1----:R-:W-:-:S08]  /*2770*/  DADD R12, R12, R16 ;  /* 0x000000000c0c7229 */ /* 0x002fd00000000010 */
[----:B------:R-:W-:Y:S02]  /*2780*/  DADD R18, R12, R18 ;  /* 0x000000000c127229 */ /* 0x000fe40000000012 */
[----:B------:R-:W1:Y:S06]  /*2790*/  LDS.128 R12, [UR4+0x60] ;  /* 0x00006004ff0c7984 */ /* 0x000e6c0008000c00 */
        /* <DEDUP_REMOVED lines=12> */
[----:B0-----:R-:W-:Y:S01]  /*2860*/  DADD R2, R2, R8 ;  /* 0x0000000002027229 */ /* 0x001fe20000000008 */
[----:B------:R-:W0:Y:S07]  /*2870*/  LDS.64 R8, [UR4+0xb0] ;  /* 0x0000b004ff087984 */ /* 0x000e2e0008000a00 */
[----:B------:R-:W-:-:S08]  /*2880*/  DADD R2, R2, R10 ;  /* 0x0000000002027229 */ /* 0x000fd0000000000a */
[----:B-1----:R-:W-:-:S08]  /*2890*/  DADD R2, R2, R12 ;  /* 0x0000000002027229 */ /* 0x002fd0000000000c */
[----:B------:R-:W-:-:S08]  /*28a0*/  DADD R2, R2, R14 ;  /* 0x0000000002027229 */ /* 0x000fd0000000000e */
[----:B--2---:R-:W-:-:S08]  /*28b0*/  DADD R2, R2, R4 ;  /* 0x0000000002027229 */ /* 0x004fd00000000004 */
[----:B------:R-:W-:-:S08]  /*28c0*/  DADD R2, R2, R6 ;  /* 0x0000000002027229 */ /* 0x000fd00000000006 */
[----:B0-----:R-:W-:-:S11]  /*28d0*/  DADD R8, R2, R8 ;  /* 0x0000000002087229 */ /* 0x001fd60000000008 */
.L_x_166:
[----:B------:R-:W-:Y:S05]  /*28e0*/  BSYNC.RECONVERGENT B0 ;  /* 0x0000000000007941 */ /* 0x000fea0003800200 */
.L_x_151:
[----:B------:R-:W-:Y:S05]  /*28f0*/  @P0 EXIT ;  /* 0x000000000000094d */ /* 0x000fea0003800000 */
[----:B------:R-:W0:Y:S01]  /*2900*/  LDCU.64 UR4, c[0x0][0x398] ;  /* 0x00007300ff0477ac */ /* 0x000e220008000a00 */
[----:B--2---:R-:W2:Y:S01]  /*2910*/  LDC.64 R2, c[0x0][0x388] ;  /* 0x0000e200ff027b82 */ /* 0x004ea20000000a00 */
[----:B0-----:R-:W-:-:S07]  /*2920*/  DADD R8, R8, UR4 ;  /* 0x0000000408087e29 */ /* 0x001fce0008000000 */
[----:B--2---:R-:W-:Y:S01]  /*2930*/  STG.E.64 desc[UR6][R2.64], R8 ;  /* 0x0000000802007986 */ /* 0x004fe2000c101b06 */
[----:B------:R-:W-:Y:S05]  /*2940*/  EXIT ;  /* 0x000000000000794d */ /* 0x000fea0003800000 */
.L_x_180:
        /* <DEDUP_REMOVED lines=11> */
.L_x_198:


//--------------------- .text._ZN3cub18CUB_300001_SM_10006detail11EmptyKernelIvEEvv --------------------------
	.section	.text._ZN3cub18CUB_300001_SM_10006detail11EmptyKernelIvEEvv,"ax",@progbits
	.align	128
        .global         _ZN3cub18CUB_300001_SM_10006detail11EmptyKernelIvEEvv
        .type           _ZN3cub18CUB_300001_SM_10006detail11EmptyKernelIvEEvv,@function
        .size           _ZN3cub18CUB_300001_SM_10006detail11EmptyKernelIvEEvv,(.L_x_199 - _ZN3cub18CUB_300001_SM_10006detail11EmptyKernelIvEEvv)
        .other          _ZN3cub18CUB_300001_SM_10006detail11EmptyKernelIvEEvv,@"STO_CUDA_ENTRY STV_DEFAULT"
_ZN3cub18CUB_300001_SM_10006detail11EmptyKernelIvEEvv:
.text._ZN3cub18CUB_300001_SM_10006detail11EmptyKernelIvEEvv:
[----:B------:R-:W-:Y:S01]  /*0000*/  LDC R1, c[0x0][0x37c] ;  /* 0x0000df00ff017b82 */ /* 0x000fe20000000800 */
[----:B------:R-:W-:Y:S05]  /*0010*/  EXIT ;  /* 0x000000000000794d */ /* 0x000fea0003800000 */
.L_x_181:
        /* <DEDUP_REMOVED lines=14> */
.L_x_199:


//--------------------- .text._Z7get_epsILj32EEv14cudaPitchedPtrS0_mmmPd --------------------------
	.section	.text._Z7get_epsILj32EEv14cudaPitchedPtrS0_mmmPd,"ax",@progbits
	.align	128
        .global         _Z7get_epsILj32EEv14cudaPitchedPtrS0_mmmPd
        .type           _Z7get_epsILj32EEv14cudaPitchedPtrS0_mmmPd,@function
        .size           _Z7get_epsILj32EEv14cudaPitchedPtrS0_mmmPd,(.L_x_200 - _Z7get_epsILj32EEv14cudaPitchedPtrS0_mmmPd)
        .other          _Z7get_epsILj32EEv14cudaPitchedPtrS0_mmmPd,@"STO_CUDA_ENTRY STV_DEFAULT"
_Z7get_epsILj32EEv14cudaPitchedPtrS0_mmmPd:
.text._Z7get_epsILj32EEv14cudaPitchedPtrS0_mmmPd:
[----:B------:R-:W-:Y:S01]  /*0000*/  LDC R1, c[0x0][0x37c] ;  /* 0x0000df00ff017b82 */ /* 0x000fe20000000800 */
[----:B------:R-:W0:Y:S07]  /*0010*/  S2R R6, SR_TID.Y ;  /* 0x0000000000067919 */ /* 0x000e2e0000002200 */
[----:B------:R-:W1:Y:S01]  /*0020*/  LDC R4, c[0x0][0x360] ;  /* 0x0000d800ff047b82 */ /* 0x000e620000000800 */
[----:B------:R-:W2:Y:S01]  /*0030*/  LDCU.64 UR10, c[0x0][0x3c0] ;  /* 0x00007800ff0a77ac */ /* 0x000ea20008000a00 */
[----:B------:R-:W-:Y:S01]  /*0040*/  BSSY.RECONVERGENT B0, `(.L_x_182) ;  /* 0x0000039000007945 */ /* 0x000fe20003800200 */
[----:B------:R-:W1:Y:S01]  /*0050*/  S2R R5, SR_TID.X ;  /* 0x0000000000057919 */ /* 0x000e620000002100 */
[----:B------:R-:W3:Y:S04]  /*0060*/  S2R R2, SR_TID.Z ;  /* 0x0000000000027919 */ /* 0x000ee80000002300 */
[----:B------:R-:W0:Y:S01]  /*0070*/  S2UR UR7, SR_CTAID.Y ;  /* 0x00000000000779c3 */ /* 0x000e220000002600 */
[----:B------:R-:W4:Y:S07]  /*0080*/  S2R R11, SR_CTAID.Z ;  /* 0x00000000000b7919 */ /* 0x000f2e0000002700 */
[----:B------:R-:W0:Y:S01]  /*0090*/  LDC R3, c[0x0][0x364] ;  /* 0x0000d900ff037b82 */ /* 0x000e220000000800 */
[----:B------:R-:W3:Y:S01]  /*00a0*/  LDCU UR8, c[0x0][0x368] ;  /* 0x00006d00ff0877ac */ /* 0x000ee20008000800 */
[----:B--2---:R-:W-:-:S06]  /*00b0*/  UIADD3 UR4, UP0, UPT, UR10, -0x1, URZ ;  /* 0xffffffff0a047890 */ /* 0x004fcc000ff1e0ff */
[----:B------:R-:W1:Y:S01]  /*00c0*/  S2UR UR6, SR_CTAID.X ;  /* 0x00000000000679c3 */ /* 0x000e620000002500 */
[----:B------:R-:W-:-:S06]  /*00d0*/  UIADD3.X UR5, UPT, UPT, UR11, -0x1, URZ, UP0, !UPT ;  /* 0xffffffff0b057890 */ /* 0x000fcc00087fe4ff */
[----:B------:R-:W-:Y:S01]  /*00e0*/  IMAD.U32 R0, RZ, RZ, UR5 ;  /* 0x00000005ff007e24 */ /* 0x000fe2000f8e00ff */
[----:B------:R-:W2:Y:S01]  /*00f0*/  LDC R13, c[0x0][0x370] ;  /* 0x0000dc00ff0d7b82 */ /* 0x000ea20000000800 */
[----:B0-----:R-:W-:-:S05]  /*0100*/  IMAD R8, R3, UR7, R6 ;  /* 0x0000000703087c24 */ /* 0x001fca000f8e0206 */
[----:B------:R-:W-:Y:S01]  /*0110*/  ISETP.NE.AND P1, PT, R8, RZ, PT ;  /* 0x000000ff0800720c */ /* 0x000fe20003f25270 */
[----:B-1----:R-:W-:-:S05]  /*0120*/  IMAD R7, R4, UR6, R5 ;  /* 0x0000000604077c24 */ /* 0x002fca000f8e0205 */
[C---:B------:R-:W-:Y:S01]  /*0130*/  ISETP.GE.U32.AND P0, PT, R7.reuse, UR4, PT ;  /* 0x0000000407007c0c */ /* 0x040fe2000bf06070 */
[----:B------:R-:W0:Y:S01]  /*0140*/  LDCU.64 UR4, c[0x0][0x3d0] ;  /* 0x00007a00ff0477ac */ /* 0x000e220008000a00 */
[----:B------:R-:W-:-:S04]  /*0150*/  ISETP.EQ.OR P1, PT, R7, RZ, !P1 ;  /* 0x000000ff0700720c */ /* 0x000fc80004f22670 */
[----:B------:R-:W-:Y:S02]  /*0160*/  ISETP.LE.U32.OR.EX P1, PT, R0, RZ, P1, P0 ;  /* 0x000000ff0000720c */ /* 0x000fe40000f23500 */
[----:B------:R-:W4:Y:S11]  /*0170*/  LDC R0, c[0x0][0x374] ;  /* 0x0000dd00ff007b82 */ /* 0x000f360000000800 */
[----:B------:R-:W1:Y:S01]  /*0180*/  @!P1 LDC.64 R16, c[0x0][0x3c8] ;  /* 0x0000f200ff109b82 */ /* 0x000e620000000a00 */
[----:B0-----:R-:W-:-:S04]  /*0190*/  UIADD3 UR4, UP0, UPT, UR4, -0x1, URZ ;  /* 0xffffffff04047890 */ /* 0x001fc8000ff1e0ff */
[----:B------:R-:W-:Y:S01]  /*01a0*/  UIADD3.X UR5, UPT, UPT, UR5, -0x1, URZ, UP0, !UPT ;  /* 0xffffffff05057890 */ /* 0x000fe200087fe4ff */
[----:B----4-:R-:W-:-:S04]  /*01b0*/  IMAD R0, R11, R0, UR7 ;  /* 0x000000070b007e24 */ /* 0x010fc8000f8e0200 */
[----:B--2---:R-:W-:Y:S01]  /*01c0*/  IMAD R0, R0, R13, UR6 ;  /* 0x0000000600007e24 */ /* 0x004fe2000f8e020d */
[----:B-1----:R-:W-:-:S04]  /*01d0*/  @!P1 IADD3 R15, P0, PT, R16, -0x1, RZ ;  /* 0xffffffff100f9810 */ /* 0x002fc80007f1e0ff */
[----:B------:R-:W-:Y:S01]  /*01e0*/  @!P1 ISETP.GT.U32.AND P2, PT, R15, R8, PT ;  /* 0x000000080f00920c */ /* 0x000fe20003f44070 */
[----:B---3--:R-:W-:Y:S01]  /*01f0*/  IMAD R15, R11, UR8, R2 ;  /* 0x000000080b0f7c24 */ /* 0x008fe2000f8e0202 */
[----:B------:R-:W-:Y:S01]  /*0200*/  @!P1 IADD3.X R10, PT, PT, R17, -0x1, RZ, P0, !PT ;  /* 0xffffffff110a9810 */ /* 0x000fe200007fe4ff */
[----:B------:R-:W0:Y:S01]  /*0210*/  LDCU.64 UR8, c[0x0][0x358] ;  /* 0x00006b00ff0877ac */ /* 0x000e220008000a00 */
[----:B------:R-:W-:Y:S02]  /*0220*/  PLOP3.LUT P0, PT, PT, PT, PT, 0x8, 0x80 ;  /* 0x000000000080781c */ /* 0x000fe40003f0e170 */
[----:B------:R-:W-:Y:S01]  /*0230*/  @!P1 ISETP.GT.U32.AND.EX P0, PT, R10, RZ, PT, P2 ;  /* 0x000000ff0a00920c */ /* 0x000fe20003f04120 */
[----:B------:R-:W-:Y:S01]  /*0240*/  IMAD.U32 R10, RZ, RZ, UR5 ;  /* 0x00000005ff0a7e24 */ /* 0x000fe2000f8e00ff */
[C---:B------:R-:W-:Y:S02]  /*0250*/  ISETP.GE.U32.AND P1, PT, R15.reuse, UR4, PT ;  /* 0x000000040f007c0c */ /* 0x040fe4000bf26070 */
[----:B------:R-:W-:-:S04]  /*0260*/  ISETP.EQ.OR P0, PT, R15, RZ, !P0 ;  /* 0x000000ff0f00720c */ /* 0x000fc80004702670 */
[----:B------:R-:W-:Y:S02]  /*0270*/  ISETP.LE.U32.OR.EX P0, PT, R10, RZ, P0, P1 ;  /* 0x000000ff0a00720c */ /* 0x000fe40000703510 */
[----:B------:R-:W-:-:S11]  /*0280*/  CS2R R10, SRZ ;  /* 0x00000000000a7805 */ /* 0x000fd6000001ff00 */
[----:B0-----:R-:W-:Y:S05]  /*0290*/  @P0 BRA `(.L_x_183) ;  /* 0x00000000004c0947 */ /* 0x001fea0003800000 */
[----:B------:R-:W0:Y:S01]  /*02a0*/  LDC.64 R10, c[0x0][0x380] ;  /* 0x0000e000ff0a7b82 */ /* 0x000e220000000a00 */
[----:B------:R-:W1:Y:S01]  /*02b0*/  LDCU.64 UR4, c[0x0][0x388] ;  /* 0x00007100ff0477ac */ /* 0x000e620008000a00 */
[----:B------:R-:W-:Y:S02]  /*02c0*/  IMAD.MOV.U32 R9, RZ, RZ, RZ ;  /* 0x000000ffff097224 */ /* 0x000fe400078e00ff */
[----:B------:R-:W-:-:S04]  /*02d0*/  IMAD.WIDE.U32 R8, R15, UR10, R8 ;  /* 0x0000000a0f087c25 */ /* 0x000fc8000f8e0008 */
[----:B------:R-:W2:Y:S01]  /*02e0*/  LDC.64 R12, c[0x0][0x3a0] ;  /* 0x0000e800ff0c7b82 */ /* 0x000ea20000000a00 */
[----:B------:R-:W-:Y:S02]  /*02f0*/  IMAD R15, R15, UR11, R9 ;  /* 0x0000000b0f0f7c24 */ /* 0x000fe4000f8e0209 */
[----:B------:R-:W-:Y:S01]  /*0300*/  IMAD.SHL.U32 R9, R7, 0x8, RZ ;  /* 0x0000000807097824 */ /* 0x000fe200078e00ff */
[----:B------:R-:W-:Y:S01]  /*0310*/  SHF.R.U32.HI R7, RZ, 0x1d, R7 ;  /* 0x0000001dff077819 */ /* 0x000fe20000011607 */
[----:B-1----:R-:W-:-:S04]  /*0320*/  IMAD R15, R15, UR4, RZ ;  /* 0x000000040f0f7c24 */ /* 0x002fc8000f8e02ff */
[C---:B------:R-:W-:Y:S02]  /*0330*/  IMAD R15, R8.reuse, UR5, R15 ;  /* 0x00000005080f7c24 */ /* 0x040fe4000f8e020f */
[----:B0-----:R-:W-:-:S04]  /*0340*/  IMAD.WIDE.U32 R10, R8, UR4, R10 ;  /* 0x00000004080a7c25 */ /* 0x001fc8000f8e000a */
[----:B--2---:R-:W-:Y:S01]  /*0350*/  IMAD.WIDE.U32 R12, R8, UR4, R12 ;  /* 0x00000004080c7c25 */ /* 0x004fe2000f8e000c */
[C---:B------:R-:W-:Y:S02]  /*0360*/  IADD3 R8, P1, PT, R9.reuse, R10, RZ ;  /* 0x0000000a09087210 */ /* 0x040fe40007f3e0ff */
[----:B------:R-:W-:Y:S02]  /*0370*/  IADD3 R12, P0, PT, R9, R12, RZ ;  /* 0x0000000c090c7210 */ /* 0x000fe40007f1e0ff */
[C---:B------:R-:W-:Y:S02]  /*0380*/  IADD3.X R9, PT, PT, R7.reuse, R15, R11, P1, !PT ;  /* 0x0000000f07097210 */ /* 0x040fe40000ffe40b */
[----:B------:R-:W-:-:S04]  /*0390*/  IADD3.X R13, PT, PT, R7, R13, R15, P0, !PT ;  /* 0x0000000d070d7210 */ /* 0x000fc800007fe40f */
[----:B------:R-:W2:Y:S04]  /*03a0*/  LDG.E.64 R8, desc[UR8][R8.64] ;  /* 0x0000000808087981 */ /* 0x000ea8000c1e1b00 */
[----:B------:R-:W2:Y:S02]  /*03b0*/  LDG.E.64 R10, desc[UR8][R12.64] ;  /* 0x000000080c0a7981 */ /* 0x000ea4000c1e1b00 */
[----:B--2---:R-:W-:-:S11]  /*03c0*/  DADD R10, R10, -R8 ;  /* 0x000000000a0a7229 */ /* 0x004fd60000000808 */
.L_x_183:
[----:B------:R-:W-:Y:S05]  /*03d0*/  BSYNC.RECONVERGENT B0 ;  /* 0x0000000000007941 */ /* 0x000fea0003800200 */
.L_x_182:
[----:B------:R-:W0:Y:S01]  /*03e0*/  S2UR UR5, SR_CgaCtaId ;  /* 0x00000000000579c3 */ /* 0x000e220000008800 */
[----:B------:R-:W-:Y:S01]  /*03f0*/  IMAD R2, R3, R2, R6 ;  /* 0x0000000203027224 */ /* 0x000fe200078e0206 */
[----:B------:R-:W-:Y:S01]  /*0400*/  UMOV UR4, 0x400 ;  /* 0x0000040000047882 */ /* 0x000fe20000000000 */
[----:B------:R-:W-:Y:S02]  /*0410*/  DMUL R10, R10, R10 ;  /* 0x0000000a0a0a7228 */ /* 0x000fe40000000000 */
[----:B------:R-:W-:-:S05]  /*0420*/  IMAD R2, R2, R4, R5 ;  /* 0x0000000402027224 */ /* 0x000fca00078e0205 */
[----:B------:R-:W-:Y:S01]  /*0430*/  ISETP.GT.U32.AND P0, PT, R2, 0x1f, PT ;  /* 0x0000001f0200780c */ /* 0x000fe20003f04070 */
[----:B0-----:R-:W-:-:S06]  /*0440*/  ULEA UR4, UR5, UR4, 0x18 ;  /* 0x0000000405047291 */ /* 0x001fcc000f8ec0ff */
[----:B------:R-:W-:-:S05]  /*0450*/  LEA R3, R2, UR4, 0x3 ;  /* 0x0000000402037c11 */ /* 0x000fca000f8e18ff */
[----:B------:R0:W-:Y:S01]  /*0460*/  STS.64 [R3], R10 ;  /* 0x0000000a03007388 */ /* 0x0001e20000000a00 */
[----:B------:R-:W-:Y:S06]  /*0470*/  BAR.SYNC.DEFER_BLOCKING 0x0 ;  /* 0x0000000000007b1d */ /* 0x000fec0000010000 */
[----:B------:R-:W-:Y:S05]  /*0480*/  @P0 EXIT ;  /* 0x000000000000094d */ /* 0x000fea0003800000 */
[----:B------:R-:W-:Y:S01]  /*0490*/  LDS.64 R4, [R3+0x80] ;  /* 0x0000800003047984 */ /* 0x000fe20000000a00 */
[----:B------:R-:W-:-:S03]  /*04a0*/  ISETP.NE.AND P0, PT, R2, RZ, PT ;  /* 0x000000ff0200720c */ /* 0x000fc60003f05270 */
[----:B------:R-:W1:Y:S02]  /*04b0*/  LDS.64 R6, [R3] ;  /* 0x0000000003067984 */ /* 0x000e640000000a00 */
[----:B-1----:R-:W-:-:S07]  /*04c0*/  DADD R4, R4, R6 ;  /* 0x0000000004047229 */ /* 0x002fce0000000006 */
[----:B------:R-:W-:Y:S04]  /*04d0*/  STS.64 [R3], R4 ;  /* 0x0000000403007388 */ /* 0x000fe80000000a00 */
[----:B------:R-:W-:Y:S04]  /*04e0*/  LDS.64 R6, [R3+0x40] ;  /* 0x0000400003067984 */ /* 0x000fe80000000a00 */
[----:B------:R-:W1:Y:S02]  /*04f0*/  LDS.64 R8, [R3] ;  /* 0x0000000003087984 */ /* 0x000e640000000a00 */
[----:B-1----:R-:W-:-:S07]  /*0500*/  DADD R6, R6, R8 ;  /* 0x0000000006067229 */ /* 0x002fce0000000008 */
[----:B------:R-:W-:Y:S04]  /*0510*/  STS.64 [R3], R6 ;  /* 0x0000000603007388 */ /* 0x000fe80000000a00 */
[----:B------:R-:W-:Y:S04]  /*0520*/  LDS.64 R8, [R3+0x20] ;  /* 0x0000200003087984 */ /* 0x000fe80000000a00 */
[----:B0-----:R-:W0:Y:S02]  /*0530*/  LDS.64 R10, [R3] ;  /* 0x00000000030a7984 */ /* 0x001e240000000a00 */
[----:B0-----:R-:W-:-:S07]  /*0540*/  DADD R8, R8, R10 ;  /* 0x0000000008087229 */ /* 0x001fce000000000a */
[----:B------:R-:W-:Y:S04]  /*0550*/  STS.64 [R3], R8 ;  /* 0x0000000803007388 */ /* 0x000fe80000000a00 */
[----:B------:R-:W-:Y:S04]  /*0560*/  LDS.64 R10, [R3+0x10] ;  /* 0x00001000030a7984 */ /* 0x000fe80000000a00 */
[----:B------:R-:W0:Y:S02]  /*0570*/  LDS.64 R12, [R3] ;  /* 0x00000000030c7984 */ /* 0x000e240000000a00 */
[----:B0-----:R-:W-:-:S07]  /*0580*/  DADD R10, R10, R12 ;  /* 0x000000000a0a7229 */ /* 0x001fce000000000c */
[----:B------:R-:W-:Y:S04]  /*0590*/  STS.64 [R3], R10 ;  /* 0x0000000a03007388 */ /* 0x000fe80000000a00 */
[----:B------:R-:W-:Y:S04]  /*05a0*/  LDS.64 R4, [R3+0x8] ;  /* 0x0000080003047984 */ /* 0x000fe80000000a00 */
[----:B------:R-:W0:Y:S02]  /*05b0*/  LDS.64 R12, [R3] ;  /* 0x00000000030c7984 */ /* 0x000e240000000a00 */
[----:B0-----:R-:W-:-:S07]  /*05c0*/  DADD R4, R4, R12 ;  /* 0x0000000004047229 */ /* 0x001fce000000000c */
[----:B------:R0:W-:Y:S01]  /*05d0*/  STS.64 [R3], R4 ;  /* 0x0000000403007388 */ /* 0x0001e20000000a00 */
[----:B------:R-:W-:Y:S05]  /*05e0*/  @P0 EXIT ;  /* 0x000000000000094d */ /* 0x000fea0003800000 */
[----:B0-----:R-:W0:Y:S01]  /*05f0*/  LDS.64 R2, [UR4] ;  /* 0x00000004ff027984 */ /* 0x001e220008000a00 */
[----:B------:R-:W1:Y:S02]  /*0600*/  LDC.64 R4, c[0x0][0x3d8] ;  /* 0x0000f600ff047b82 */ /* 0x000e640000000a00 */
[----:B-1----:R-:W-:-:S05]  /*0610*/  IMAD.WIDE.U32 R4, R0, 0x8, R4 ;  /* 0x0000000800047825 */ /* 0x002fca00078e0004 */
[----:B0-----:R-:W-:Y:S01]  /*0620*/  STG.E.64 desc[UR8][R4.64], R2 ;  /* 0x0000000204007986 */ /* 0x001fe2000c101b08 */
[----:B------:R-:W-:Y:S05]  /*0630*/  EXIT ;  /* 0x000000000000794d */ /* 0x000fea0003800000 */
.L_x_184:
        /* <DEDUP_REMOVED lines=12> */
.L_x_200:


//--------------------- .text._Z6update14cudaPitchedPtrS_mmm --------------------------
	.section	.text._Z6update14cudaPitchedPtrS_mmm,"ax",@progbits
	.align	128
        .global         _Z6update14cudaPitchedPtrS_mmm
        .type           _Z6update14cudaPitchedPtrS_mmm,@function
        .size           _Z6update14cudaPitchedPtrS_mmm,(.L_x_192 - _Z6update14cudaPitchedPtrS_mmm)
        .other          _Z6update14cudaPitchedPtrS_mmm,@"STO_CUDA_ENTRY STV_DEFAULT"
_Z6update14cudaPitchedPtrS_mmm:
.text._Z6update14cudaPitchedPtrS_mmm:
[----:B------:R-:W-:Y:S01]  /*0000*/  LDC R1, c[0x0][0x37c] ;  /* 0x0000df00ff017b82 */ /* 0x000fe20000000800 */
[----:B------:R-:W0:Y:S07]  /*0010*/  S2R R2, SR_TID.Y ;  /* 0x0000000000027919 */ /* 0x000e2e0000002200 */
[----:B------:R-:W1:Y:S01]  /*0020*/  LDC R7, c[0x0][0x360] ;  /* 0x0000d800ff077b82 */ /* 0x000e620000000800 */
[----:B------:R-:W2:Y:S01]  /*0030*/  LDCU.64 UR6, c[0x0][0x3c0] ;  /* 0x00007800ff0677ac */ /* 0x000ea20008000a00 */
[----:B------:R-:W1:Y:S06]  /*0040*/  S2R R0, SR_TID.X ;  /* 0x0000000000007919 */ /* 0x000e6c0000002100 */
[----:B------:R-:W0:Y:S08]  /*0050*/  S2UR UR5, SR_CTAID.Y ;  /* 0x00000000000579c3 */ /* 0x000e300000002600 */
[----:B------:R-:W0:Y:S01]  /*0060*/  LDC R5, c[0x0][0x364] ;  /* 0x0000d900ff057b82 */ /* 0x000e220000000800 */
[----:B--2---:R-:W-:-:S07]  /*0070*/  UIADD3 UR8, UP0, UPT, UR6, -0x1, URZ ;  /* 0xffffffff06087890 */ /* 0x004fce000ff1e0ff */
[----:B------:R-:W1:Y:S08]  /*0080*/  S2UR UR4, SR_CTAID.X ;  /* 0x00000000000479c3 */ /* 0x000e700000002500 */
[----:B------:R-:W2:Y:S01]  /*0090*/  LDC R11, c[0x0][0x368] ;  /* 0x0000da00ff0b7b82 */ /* 0x000ea20000000800 */
[----:B0-----:R-:W-:-:S05]  /*00a0*/  IMAD R5, R5, UR5, R2 ;  /* 0x0000000505057c24 */ /* 0x001fca000f8e0202 */
[----:B------:R-:W-:Y:S01]  /*00b0*/  ISETP.NE.AND P1, PT, R5, RZ, PT ;  /* 0x000000ff0500720c */ /* 0x000fe20003f25270 */
[----:B-1----:R-:W-:Y:S01]  /*00c0*/  IMAD R7, R7, UR4, R0 ;  /* 0x0000000407077c24 */ /* 0x002fe2000f8e0200 */
[----:B------:R-:W-:-:S04]  /*00d0*/  UIADD3.X UR4, UPT, UPT, UR7, -0x1, URZ, UP0, !UPT ;  /* 0xffffffff07047890 */ /* 0x000fc800087fe4ff */
[C---:B------:R-:W-:Y:S01]  /*00e0*/  ISETP.GE.U32.AND P0, PT, R7.reuse, UR8, PT ;  /* 0x0000000807007c0c */ /* 0x040fe2000bf06070 */
[----:B------:R-:W2:Y:S01]  /*00f0*/  S2UR UR8, SR_CTAID.Z ;  /* 0x00000000000879c3 */ /* 0x000ea20000002700 */
[----:B------:R-:W-:Y:S01]  /*0100*/  IMAD.U32 R0, RZ, RZ, UR4 ;  /* 0x00000004ff007e24 */ /* 0x000fe2000f8e00ff */
[----:B------:R-:W-:-:S04]  /*0110*/  ISETP.EQ.OR P1, PT, R7, RZ, !P1 ;  /* 0x000000ff0700720c */ /* 0x000fc80004f22670 */
[----:B------:R-:W-:Y:S01]  /*0120*/  ISETP.LE.U32.OR.EX P1, PT, R0, RZ, P1, P0 ;  /* 0x000000ff0000720c */ /* 0x000fe20000f23500 */
[----:B------:R-:W0:Y:S01]  /*0130*/  LDCU.64 UR4, c[0x0][0x3d0] ;  /* 0x00007a00ff0477ac */ /* 0x000e220008000a00 */
[----:B------:R-:W2:Y:S11]  /*0140*/  S2R R0, SR_TID.Z ;  /* 0x0000000000007919 */ /* 0x000eb60000002300 */
[----:B------:R-:W1:Y:S01]  /*0150*/  @!P1 LDC.64 R2, c[0x0][0x3c8] ;  /* 0x0000f200ff029b82 */ /* 0x000e620000000a00 */
[----:B0-----:R-:W-:-:S04]  /*0160*/  UIADD3 UR4, UP0, UPT, UR4, -0x1, URZ ;  /* 0xffffffff04047890 */ /* 0x001fc8000ff1e0ff */
[----:B------:R-:W-:Y:S01]  /*0170*/  UIADD3.X UR5, UPT, UPT, UR5, -0x1, URZ, UP0, !UPT ;  /* 0xffffffff05057890 */ /* 0x000fe200087fe4ff */
[----:B--2---:R-:W-:-:S05]  /*0180*/  IMAD R11, R11, UR8, R0 ;  /* 0x000000080b0b7c24 */ /* 0x004fca000f8e0200 */
[----:B------:R-:W-:Y:S01]  /*0190*/  IMAD.U32 R0, RZ, RZ, UR5 ;  /* 0x00000005ff007e24 */ /* 0x000fe2000f8e00ff */
[----:B-1----:R-:W-:-:S04]  /*01a0*/  @!P1 IADD3 R2, P0, PT, R2, -0x1, RZ ;  /* 0xffffffff02029810 */ /* 0x002fc80007f1e0ff */
[----:B------:R-:W-:Y:S02]  /*01b0*/  @!P1 ISETP.GT.U32.AND P2, PT, R2, R5, PT ;  /* 0x000000050200920c */ /* 0x000fe40003f44070 */
[----:B------:R-:W-:Y:S02]  /*01c0*/  @!P1 IADD3.X R2, PT, PT, R3, -0x1, RZ, P0, !PT ;  /* 0xffffffff03029810 */ /* 0x000fe400007fe4ff */
[----:B------:R-:W-:Y:S02]  /*01d0*/  PLOP3.LUT P0, PT, PT, PT, PT, 0x80, 0x8 ;  /* 0x000000000008781c */ /* 0x000fe40003f0f070 */
[----:B------:R-:W-:-:S04]  /*01e0*/  @!P1 ISETP.GT.U32.AND.EX P2, PT, R2, RZ, PT, P2 ;  /* 0x000000ff0200920c */ /* 0x000fc80003f44120 */
[----:B------:R-:W-:Y:S02]  /*01f0*/  @!P1 PLOP3.LUT P0, PT, P2, PT, PT, 0x8, 0x80 ;  /* 0x000000000080981c */ /* 0x000fe4000170e170 */
[C---:B------:R-:W-:Y:S02]  /*0200*/  ISETP.GE.U32.AND P1, PT, R11.reuse, UR4, PT ;  /* 0x000000040b007c0c */ /* 0x040fe4000bf26070 */
[----:B------:R-:W-:-:S04]  /*0210*/  ISETP.EQ.OR P0, PT, R11, RZ, P0 ;  /* 0x000000ff0b00720c */ /* 0x000fc80000702670 */
[----:B------:R-:W-:-:S13]  /*0220*/  ISETP.LE.U32.OR.EX P0, PT, R0, RZ, P0, P1 ;  /* 0x000000ff0000720c */ /* 0x000fda0000703510 */
[----:B------:R-:W-:Y:S05]  /*0230*/  @P0 EXIT ;  /* 0x000000000000094d */ /* 0x000fea0003800000 */
[----:B------:R-:W0:Y:S01]  /*0240*/  LDCU.128 UR12, c[0x0][0x380] ;  /* 0x00007000ff0c77ac */ /* 0x000e220008000c00 */
[----:B------:R-:W-:Y:S01]  /*0250*/  IMAD.SHL.U32 R9, R7, 0x8, RZ ;  /* 0x0000000807097824 */ /* 0x000fe200078e00ff */
[----:B------:R-:W-:Y:S01]  /*0260*/  SHF.R.U32.HI R7, RZ, 0x1d, R7 ;  /* 0x0000001dff077819 */ /* 0x000fe20000011607 */
[----:B0-----:R-:W-:Y:S02]  /*0270*/  UIMAD UR4, UR7, UR14, URZ ;  /* 0x0000000e070472a4 */ /* 0x001fe4000f8e02ff */
[C---:B------:R-:W-:Y:S01]  /*0280*/  IMAD.WIDE.U32 R2, R5.reuse, UR14, RZ ;  /* 0x0000000e05027c25 */ /* 0x040fe2000f8e00ff */
[----:B------:R-:W-:Y:S02]  /*0290*/  UIMAD.WIDE.U32 UR8, UR6, UR14, URZ ;  /* 0x0000000e060872a5 */ /* 0x000fe4000f8e00ff */
[----:B------:R-:W-:Y:S02]  /*02a0*/  UIMAD UR4, UR6, UR15, UR4 ;  /* 0x0000000f060472a4 */ /* 0x000fe4000f8e0204 */
[----:B------:R-:W-:Y:S01]  /*02b0*/  IMAD R3, R5, UR15, R3 ;  /* 0x0000000f05037c24 */ /* 0x000fe2000f8e0203 */
[----:B------:R-:W0:Y:S01]  /*02c0*/  LDCU.64 UR6, c[0x0][0x358] ;  /* 0x00006b00ff0677ac */ /* 0x000e220008000a00 */
[----:B------:R-:W-:Y:S01]  /*02d0*/  IMAD.WIDE.U32 R4, R11, UR8, R2 ;  /* 0x000000080b047c25 */ /* 0x000fe2000f8e0002 */
[----:B------:R-:W-:-:S02]  /*02e0*/  UIADD3 UR4, UPT, UPT, UR9, UR4, URZ ;  /* 0x0000000409047290 */ /* 0x000fc4000fffe0ff */
[----:B------:R-:W-:-:S04]  /*02f0*/  IADD3 R2, P0, P1, R9, UR12, R4 ;  /* 0x0000000c09027c10 */ /* 0x000fc8000f91e004 */
[----:B------:R-:W-:-:S04]  /*0300*/  IMAD R11, R11, UR4, RZ ;  /* 0x000000040b0b7c24 */ /* 0x000fc8000f8e02ff */
[----:B------:R-:W-:-:S05]  /*0310*/  IMAD.IADD R0, R5, 0x1, R11 ;  /* 0x0000000105007824 */ /* 0x000fca00078e020b */
[----:B------:R-:W-:Y:S02]  /*0320*/  IADD3.X R3, PT, PT, R7, UR13, R0, P0, P1 ;  /* 0x0000000d07037c10 */ /* 0x000fe400087e2400 */
[----:B------:R-:W-:-:S03]  /*0330*/  IADD3 R18, P0, PT, R2, UR14, RZ ;  /* 0x0000000e02127c10 */ /* 0x000fc6000ff1e0ff */
[----:B0-----:R-:W2:Y:S01]  /*0340*/  LDG.E.64 R20, desc[UR6][R2.64+0x8] ;  /* 0x0000080602147981 */ /* 0x001ea2000c1e1b00 */
[----:B------:R-:W-:-:S03]  /*0350*/  IADD3.X R19, PT, PT, R3, UR15, RZ, P0, !PT ;  /* 0x0000000f03137c10 */ /* 0x000fc600087fe4ff */
[----:B------:R-:W2:Y:S01]  /*0360*/  LDG.E.64 R22, desc[UR6][R2.64+-0x8] ;  /* 0xfffff80602167981 */ /* 0x000ea2000c1e1b00 */
[----:B------:R-:W-:-:S03]  /*0370*/  IADD3 R14, P0, PT, R2, -UR14, RZ ;  /* 0x8000000e020e7c10 */ /* 0x000fc6000ff1e0ff */
[----:B------:R-:W3:Y:S01]  /*0380*/  LDG.E.64 R18, desc[UR6][R18.64] ;  /* 0x0000000612127981 */ /* 0x000ee2000c1e1b00 */
[----:B------:R-:W-:Y:S02]  /*0390*/  IADD3.X R15, PT, PT, R3, ~UR15, RZ, P0, !PT ;  /* 0x8000000f030f7c10 */ /* 0x000fe400087fe4ff */
[----:B------:R-:W-:-:S04]  /*03a0*/  IADD3 R10, P0, PT, R2, UR8, RZ ;  /* 0x00000008020a7c10 */ /* 0x000fc8000ff1e0ff */
[----:B------:R-:W4:Y:S01]  /*03b0*/  LDG.E.64 R14, desc[UR6][R14.64] ;  /* 0x000000060e0e7981 */ /* 0x000f22000c1e1b00 */
[----:B------:R-:W-:Y:S02]  /*03c0*/  IADD3.X R11, PT, PT, R3, UR4, RZ, P0, !PT ;  /* 0x00000004030b7c10 */ /* 0x000fe400087fe4ff */
[----:B------:R-:W-:-:S04]  /*03d0*/  IADD3 R26, P0, PT, R2, -UR8, RZ ;  /* 0x80000008021a7c10 */ /* 0x000fc8000ff1e0ff */
[----:B------:R-:W5:Y:S01]  /*03e0*/  LDG.E.64 R10, desc[UR6][R10.64] ;  /* 0x000000060a0a7981 */ /* 0x000f62000c1e1b00 */
[----:B------:R-:W-:-:S05]  /*03f0*/  IADD3.X R27, PT, PT, R3, ~UR4, RZ, P0, !PT ;  /* 0x80000004031b7c10 */ /* 0x000fca00087fe4ff */
[----:B------:R-:W5:Y:S01]  /*0400*/  LDG.E.64 R2, desc[UR6][R26.64] ;  /* 0x000000061a027981 */ /* 0x000f62000c1e1b00 */
[----:B------:R-:W0:Y:S01]  /*0410*/  MUFU.RCP64H R17, 6 ;  /* 0x4018000000117908 */ /* 0x000e220000001800 */
[----:B------:R-:W-:Y:S01]  /*0420*/  IMAD.MOV.U32 R12, RZ, RZ, 0x0 ;  /* 0x00000000ff0c7424 */ /* 0x000fe200078e00ff */
[----:B------:R-:W-:Y:S01]  /*0430*/  BSSY.RECONVERGENT B0, `(.L_x_185) ;  /* 0x0000018000007945 */ /* 0x000fe20003800200 */
[----:B------:R-:W-:Y:S02]  /*0440*/  IMAD.MOV.U32 R13, RZ, RZ, 0x40180000 ;  /* 0x40180000ff0d7424 */ /* 0x000fe400078e00ff */
[----:B------:R-:W-:-:S06]  /*0450*/  IMAD.MOV.U32 R16, RZ, RZ, 0x1 ;  /* 0x00000001ff107424 */ /* 0x000fcc00078e00ff */
[----:B0-----:R-:W-:-:S08]  /*0460*/  DFMA R24, R16, -R12, 1 ;  /* 0x3ff000001018742b */ /* 0x001fd0000000080c */
[----:B------:R-:W-:-:S08]  /*0470*/  DFMA R24, R24, R24, R24 ;  /* 0x000000181818722b */ /* 0x000fd00000000018 */
[----:B------:R-:W-:-:S08]  /*0480*/  DFMA R24, R16, R24, R16 ;  /* 0x000000181018722b */ /* 0x000fd00000000010 */
[----:B------:R-:W-:-:S08]  /*0490*/  DFMA R12, R24, -R12, 1 ;  /* 0x3ff00000180c742b */ /* 0x000fd0000000080c */
[----:B------:R-:W-:Y:S02]  /*04a0*/  DFMA R12, R24, R12, R24 ;  /* 0x0000000c180c722b */ /* 0x000fe40000000018 */
[----:B--2---:R-:W-:-:S08]  /*04b0*/  DADD R20, R20, R22 ;  /* 0x0000000014147229 */ /* 0x004fd00000000016 */
[----:B---3--:R-:W-:-:S08]  /*04c0*/  DADD R18, R20, R18 ;  /* 0x0000000014127229 */ /* 0x008fd00000000012 */
[----:B----4-:R-:W-:-:S08]  /*04d0*/  DADD R14, R18, R14 ;  /* 0x00000000120e7229 */ /* 0x010fd0000000000e */
[----:B-----5:R-:W-:-:S08]  /*04e0*/  DADD R10, R14, R10 ;  /* 0x000000000e0a7229 */ /* 0x020fd0000000000a */
[----:B------:R-:W-:-:S08]  /*04f0*/  DADD R10, R10, R2 ;  /* 0x000000000a0a7229 */ /* 0x000fd00000000002 */
[----:B------:R-:W-:Y:S02]  /*0500*/  DMUL R2, R10, R12 ;  /* 0x0000000c0a027228 */ /* 0x000fe40000000000 */
[----:B------:R-:W-:-:S06]  /*0510*/  FSETP.GEU.AND P1, PT, |R11|, 6.5827683646048100446e-37, PT ;  /* 0x036000000b00780b */ /* 0x000fcc0003f2e200 */
[----:B------:R-:W-:-:S08]  /*0520*/  DFMA R14, R2, -6, R10 ;  /* 0xc0180000020e782b */ /* 0x000fd0000000000a */
[----:B------:R-:W-:-:S10]  /*0530*/  DFMA R2, R12, R14, R2 ;  /* 0x0000000e0c02722b */ /* 0x000fd40000000002 */
[----:B------:R-:W-:-:S05]  /*0540*/  FFMA R6, RZ, 2.375, R3 ;  /* 0x40180000ff067823 */ /* 0x000fca0000000003 */
[----:B------:R-:W-:-:S13]  /*0550*/  FSETP.GT.AND P0, PT, |R6|, 1.469367938527859385e-39, PT ;  /* 0x001000000600780b */ /* 0x000fda0003f04200 */
[----:B------:R-:W-:Y:S05]  /*0560*/  @P0 BRA P1, `(.L_x_186) ;  /* 0x0000000000100947 */ /* 0x000fea0000800000 */
[----:B------:R-:W-:-:S07]  /*0570*/  MOV R6, 0x590 ;  /* 0x0000059000067802 */ /* 0x000fce0000000f00 */
[----:B------:R-:W-:Y:S05]  /*0580*/  CALL.REL.NOINC `($__internal_0_$__cuda_sm20_div_rn_f64_full) ;  /* 0x0000000000207944 */ /* 0x000fea0003c00000 */
[----:B------:R-:W-:Y:S02]  /*0590*/  IMAD.MOV.U32 R2, RZ, RZ, R16 ;  /* 0x000000ffff027224 */ /* 0x000fe400078e0010 */
[----:B------:R-:W-:-:S07]  /*05a0*/  IMAD.MOV.U32 R3, RZ, RZ, R17 ;  /* 0x000000ffff037224 */ /* 0x000fce00078e0011 */
.L_x_186:
[----:B------:R-:W-:Y:S05]  /*05b0*/  BSYNC.RECONVERGENT B0 ;  /* 0x0000000000007941 */ /* 0x000fea0003800200 */
.L_x_185:
[----:B------:R-:W0:Y:S02]  /*05c0*/  LDCU.64 UR4, c[0x0][0x3a0] ;  /* 0x00007400ff0477ac */ /* 0x000e240008000a00 */
[----:B0-----:R-:W-:-:S04]  /*05d0*/  IADD3 R4, P0, P1, R9, UR4, R4 ;  /* 0x0000000409047c10 */ /* 0x001fc8000f91e004 */
[----:B------:R-:W-:-:S05]  /*05e0*/  IADD3.X R5, PT, PT, R7, UR5, R0, P0, P1 ;  /* 0x0000000507057c10 */ /* 0x000fca00087e2400 */
[----:B------:R-:W-:Y:S01]  /*05f0*/  STG.E.64 desc[UR6][R4.64], R2 ;  /* 0x0000000204007986 */ /* 0x000fe2000c101b06 */
[----:B------:R-:W-:Y:S05]  /*0600*/  EXIT ;  /* 0x000000000000794d */ /* 0x000fea0003800000 */
        .weak           $__internal_0_$__cuda_sm20_div_rn_f64_full
        .type           $__internal_0_$__cuda_sm20_div_rn_f64_full,@function
        .size           $__internal_0_$__cuda_sm20_div_rn_f64_full,(.L_x_192 - $__internal_0_$__cuda_sm20_div_rn_f64_full)
$__internal_0_$__cuda_sm20_div_rn_f64_full:
[----:B------:R-:W-:Y:S01]  /*0610*/  IMAD.MOV.U32 R3, RZ, RZ, 0x3ff80000 ;  /* 0x3ff80000ff037424 */ /* 0x000fe200078e00ff */
[C---:B------:R-:W-:Y:S01]  /*0620*/  FSETP.GEU.AND P1, PT, |R11|.reuse, 1.469367938527859385e-39, PT ;  /* 0x001000000b00780b */ /* 0x040fe20003f2e200 */
[----:B------:R-:W-:Y:S01]  /*0630*/  IMAD.MOV.U32 R2, RZ, RZ, 0x0 ;  /* 0x00000000ff027424 */ /* 0x000fe200078e00ff */
[----:B------:R-:W-:Y:S01]  /*0640*/  LOP3.LUT R8, R11, 0x7ff00000, RZ, 0xc0, !PT ;  /* 0x7ff000000b087812 */ /* 0x000fe200078ec0ff */
[----:B------:R-:W0:Y:S01]  /*0650*/  MUFU.RCP64H R15, R3 ;  /* 0x00000003000f7308 */ /* 0x000e220000001800 */
[----:B------:R-:W-:Y:S01]  /*0660*/  IMAD.MOV.U32 R14, RZ, RZ, 0x1 ;  /* 0x00000001ff0e7424 */ /* 0x000fe200078e00ff */
[----:B------:R-:W-:Y:S01]  /*0670*/  BSSY.RECONVERGENT B1, `(.L_x_187) ;  /* 0x0000045000017945 */ /* 0x000fe20003800200 */
[----:B------:R-:W-:Y:S01]  /*0680*/  IMAD.MOV.U32 R17, RZ, RZ, 0x1ca00000 ;  /* 0x1ca00000ff117424 */ /* 0x000fe200078e00ff */
[----:B------:R-:W-:Y:S01]  /*0690*/  ISETP.GE.U32.AND P0, PT, R8, 0x40100000, PT ;  /* 0x401000000800780c */ /* 0x000fe20003f06070 */
[----:B------:R-:W-:Y:S02]  /*06a0*/  IMAD.MOV.U32 R22, RZ, RZ, R8 ;  /* 0x000000ffff167224 */ /* 0x000fe400078e0008 */
[----:B------:R-:W-:Y:S01]  /*06b0*/  IMAD.MOV.U32 R23, RZ, RZ, 0x40100000 ;  /* 0x40100000ff177424 */ /* 0x000fe200078e00ff */
[----:B------:R-:W-:-:S03]  /*06c0*/  SEL R17, R17, 0x63400000, !P0 ;  /* 0x6340000011117807 */ /* 0x000fc60004000000 */
[----:B------:R-:W-:Y:S01]  /*06d0*/  VIADD R24, R23, 0xffffffff ;  /* 0xffffffff17187836 */ /* 0x000fe20000000000 */
[----:B------:R-:W-:-:S04]  /*06e0*/  @!P1 LOP3.LUT R18, R17, 0x80000000, R11, 0xf8, !PT ;  /* 0x8000000011129812 */ /* 0x000fc800078ef80b */
[----:B------:R-:W-:Y:S01]  /*06f0*/  @!P1 LOP3.LUT R19, R18, 0x100000, RZ, 0xfc, !PT ;  /* 0x0010000012139812 */ /* 0x000fe200078efcff */
[----:B0-----:R-:W-:Y:S01]  /*0700*/  DFMA R12, R14, -R2, 1 ;  /* 0x3ff000000e0c742b */ /* 0x001fe20000000802 */
[----:B------:R-:W-:-:S07]  /*0710*/  @!P1 IMAD.MOV.U32 R18, RZ, RZ, RZ ;  /* 0x000000ffff129224 */ /* 0x000fce00078e00ff */
[----:B------:R-:W-:-:S08]  /*0720*/  DFMA R12, R12, R12, R12 ;  /* 0x0000000c0c0c722b */ /* 0x000fd0000000000c */
[----:B------:R-:W-:Y:S01]  /*0730*/  DFMA R14, R14, R12, R14 ;  /* 0x0000000c0e0e722b */ /* 0x000fe2000000000e */
[----:B------:R-:W-:Y:S01]  /*0740*/  LOP3.LUT R13, R17, 0x800fffff, R11, 0xf8, !PT ;  /* 0x800fffff110d7812 */ /* 0x000fe200078ef80b */
[----:B------:R-:W-:-:S06]  /*0750*/  IMAD.MOV.U32 R12, RZ, RZ, R10 ;  /* 0x000000ffff0c7224 */ /* 0x000fcc00078e000a */
[----:B------:R-:W-:Y:S02]  /*0760*/  DFMA R20, R14, -R2, 1 ;  /* 0x3ff000000e14742b */ /* 0x000fe40000000802 */
[----:B------:R-:W-:-:S06]  /*0770*/  @!P1 DFMA R12, R12, 2, -R18 ;  /* 0x400000000c0c982b */ /* 0x000fcc0000000812 */
[----:B------:R-:W-:-:S04]  /*0780*/  DFMA R14, R14, R20, R14 ;  /* 0x000000140e0e722b */ /* 0x000fc8000000000e */
[----:B------:R-:W-:-:S04]  /*0790*/  @!P1 LOP3.LUT R22, R13, 0x7ff00000, RZ, 0xc0, !PT ;  /* 0x7ff000000d169812 */ /* 0x000fc800078ec0ff */
[----:B------:R-:W-:Y:S01]  /*07a0*/  DMUL R18, R14, R12 ;  /* 0x0000000c0e127228 */ /* 0x000fe20000000000 */
[----:B------:R-:W-:-:S05]  /*07b0*/  VIADD R16, R22, 0xffffffff ;  /* 0xffffffff16107836 */ /* 0x000fca0000000000 */
[----:B------:R-:W-:Y:S02]  /*07c0*/  ISETP.GT.U32.AND P0, PT, R16, 0x7feffffe, PT ;  /* 0x7feffffe1000780c */ /* 0x000fe40003f04070 */
[----:B------:R-:W-:Y:S02]  /*07d0*/  DFMA R20, R18, -R2, R12 ;  /* 0x800000021214722b */ /* 0x000fe4000000000c */
[----:B------:R-:W-:-:S06]  /*07e0*/  ISETP.GT.U32.OR P0, PT, R24, 0x7feffffe, P0 ;  /* 0x7feffffe1800780c */ /* 0x000fcc0000704470 */
[----:B------:R-:W-:-:S07]  /*07f0*/  DFMA R14, R14, R20, R18 ;  /* 0x000000140e0e722b */ /* 0x000fce0000000012 */
[----:B------:R-:W-:Y:S05]  /*0800*/  @P0 BRA `(.L_x_188) ;  /* 0x0000000000680947 */ /* 0x000fea0003800000 */
[----:B------:R-:W-:Y:S02]  /*0810*/  IMAD.MOV.U32 R11, RZ, RZ, 0x40100000 ;  /* 0x40100000ff0b7424 */ /* 0x000fe400078e00ff */
[----:B------:R-:W-:-:S03]  /*0820*/  IMAD.MOV.U32 R10, RZ, RZ, RZ ;  /* 0x000000ffff0a7224 */ /* 0x000fc600078e00ff */
[----:B------:R-:W-:-:S04]  /*0830*/  VIADDMNMX R8, R8, -R11, 0xb9600000, !PT ;  /* 0xb960000008087446 */ /* 0x000fc8000780090b */
[----:B------:R-:W-:-:S05]  /*0840*/  VIMNMX R8, PT, PT, R8, 0x46a00000, PT ;  /* 0x46a0000008087848 */ /* 0x000fca0003fe0100 */
[----:B------:R-:W-:-:S04]  /*0850*/  IMAD.IADD R8, R8, 0x1, -R17 ;  /* 0x0000000108087824 */ /* 0x000fc800078e0a11 */
[----:B------:R-:W-:-:S06]  /*0860*/  VIADD R11, R8, 0x7fe00000 ;  /* 0x7fe00000080b7836 */ /* 0x000fcc0000000000 */
[----:B------:R-:W-:-:S10]  /*0870*/  DMUL R16, R14, R10 ;  /* 0x0000000a0e107228 */ /* 0x000fd40000000000 */
[----:B------:R-:W-:-:S13]  /*0880*/  FSETP.GTU.AND P0, PT, |R17|, 1.469367938527859385e-39, PT ;  /* 0x001000001100780b */ /* 0x000fda0003f0c200 */
[----:B------:R-:W-:Y:S05]  /*0890*/  @P0 BRA `(.L_x_189) ;  /* 0x0000000000880947 */ /* 0x000fea0003800000 */
[----:B------:R-:W-:Y:S01]  /*08a0*/  DFMA R2, R14, -R2, R12 ;  /* 0x800000020e02722b */ /* 0x000fe2000000000c */
[----:B------:R-:W-:-:S09]  /*08b0*/  IMAD.MOV.U32 R10, RZ, RZ, RZ ;  /* 0x000000ffff0a7224 */ /* 0x000fd200078e00ff */
[C---:B------:R-:W-:Y:S02]  /*08c0*/  FSETP.NEU.AND P0, PT, R3.reuse, RZ, PT ;  /* 0x000000ff0300720b */ /* 0x040fe40003f0d000 */
[----:B------:R-:W-:-:S04]  /*08d0*/  LOP3.LUT R2, R3, 0x40180000, RZ, 0x3c, !PT ;  /* 0x4018000003027812 */ /* 0x000fc800078e3cff */
[----:B------:R-:W-:-:S04]  /*08e0*/  LOP3.LUT R13, R2, 0x80000000, RZ, 0xc0, !PT ;  /* 0x80000000020d7812 */ /* 0x000fc800078ec0ff */
[----:B------:R-:W-:-:S03]  /*08f0*/  LOP3.LUT R11, R13, R11, RZ, 0xfc, !PT ;  /* 0x0000000b0d0b7212 */ /* 0x000fc600078efcff */
[----:B------:R-:W-:Y:S05]  /*0900*/  @!P0 BRA `(.L_x_189) ;  /* 0x00000000006c8947 */ /* 0x000fea0003800000 */
[----:B------:R-:W-:Y:S01]  /*0910*/  IMAD.MOV R3, RZ, RZ, -R8 ;  /* 0x000000ffff037224 */ /* 0x000fe200078e0a08 */
[----:B------:R-:W-:Y:S01]  /*0920*/  DMUL.RP R10, R14, R10 ;  /* 0x0000000a0e0a7228 */ /* 0x000fe20000008000 */
[----:B------:R-:W-:-:S06]  /*0930*/  IMAD.MOV.U32 R2, RZ, RZ, RZ ;  /* 0x000000ffff027224 */ /* 0x000fcc00078e00ff */
[----:B------:R-:W-:-:S03]  /*0940*/  DFMA R2, R16, -R2, R14 ;  /* 0x800000021002722b */ /* 0x000fc6000000000e */
[----:B------:R-:W-:-:S03]  /*0950*/  LOP3.LUT R13, R11, R13, RZ, 0x3c, !PT ;  /* 0x0000000d0b0d7212 */ /* 0x000fc600078e3cff */
[----:B------:R-:W-:-:S04]  /*0960*/  IADD3 R2, PT, PT, -R8, -0x43300000, RZ ;  /* 0xbcd0000008027810 */ /* 0x000fc80007ffe1ff */
[----:B------:R-:W-:-:S04]  /*0970*/  FSETP.NEU.AND P0, PT, |R3|, R2, PT ;  /* 0x000000020300720b */ /* 0x000fc80003f0d200 */
[----:B------:R-:W-:Y:S02]  /*0980*/  FSEL R16, R10, R16, !P0 ;  /* 0x000000100a107208 */ /* 0x000fe40004000000 */
[----:B------:R-:W-:Y:S01]  /*0990*/  FSEL R17, R13, R17, !P0 ;  /* 0x000000110d117208 */ /* 0x000fe20004000000 */
[----:B------:R-:W-:Y:S06]  /*09a0*/  BRA `(.L_x_189) ;  /* 0x0000000000447947 */ /* 0x000fec0003800000 */
.L_x_188:
[----:B------:R-:W-:-:S14]  /*09b0*/  DSETP.NAN.AND P0, PT, R10, R10, PT ;  /* 0x0000000a0a00722a */ /* 0x000fdc0003f08000 */
[----:B------:R-:W-:Y:S05]  /*09c0*/  @P0 BRA `(.L_x_190) ;  /* 0x0000000000340947 */ /* 0x000fea0003800000 */
[----:B------:R-:W-:Y:S01]  /*09d0*/  ISETP.NE.AND P0, PT, R22, R23, PT ;  /* 0x000000171600720c */ /* 0x000fe20003f05270 */
[----:B------:R-:W-:Y:S02]  /*09e0*/  IMAD.MOV.U32 R16, RZ, RZ, 0x0 ;  /* 0x00000000ff107424 */ /* 0x000fe400078e00ff */
[----:B------:R-:W-:-:S10]  /*09f0*/  IMAD.MOV.U32 R17, RZ, RZ, -0x80000 ;  /* 0xfff80000ff117424 */ /* 0x000fd400078e00ff */
[----:B------:R-:W-:Y:S05]  /*0a00*/  @!P0 BRA `(.L_x_189) ;  /* 0x00000000002c8947 */ /* 0x000fea0003800000 */
[----:B------:R-:W-:Y:S02]  /*0a10*/  ISETP.NE.AND P0, PT, R22, 0x7ff00000, PT ;  /* 0x7ff000001600780c */ /* 0x000fe40003f05270 */
[----:B------:R-:W-:Y:S02]  /*0a20*/  LOP3.LUT R10, R11, 0x40180000, RZ, 0x3c, !PT ;  /* 0x401800000b0a7812 */ /* 0x000fe400078e3cff */
[----:B------:R-:W-:Y:S02]  /*0a30*/  ISETP.EQ.OR P0, PT, R23, RZ, !P0 ;  /* 0x000000ff1700720c */ /* 0x000fe40004702670 */
[----:B------:R-:W-:-:S11]  /*0a40*/  LOP3.LUT R17, R10, 0x80000000, RZ, 0xc0, !PT ;  /* 0x800000000a117812 */ /* 0x000fd600078ec0ff */
[----:B------:R-:W-:Y:S01]  /*0a50*/  @P0 LOP3.LUT R2, R17, 0x7ff00000, RZ, 0xfc, !PT ;  /* 0x7ff0000011020812 */ /* 0x000fe200078efcff */
[----:B------:R-:W-:Y:S02]  /*0a60*/  @!P0 IMAD.MOV.U32 R16, RZ, RZ, RZ ;  /* 0x000000ffff108224 */ /* 0x000fe400078e00ff */
[----:B------:R-:W-:Y:S02]  /*0a70*/  @P0 IMAD.MOV.U32 R16, RZ, RZ, RZ ;  /* 0x000000ffff100224 */ /* 0x000fe400078e00ff */
[----:B------:R-:W-:Y:S01]  /*0a80*/  @P0 IMAD.MOV.U32 R17, RZ, RZ, R2 ;  /* 0x000000ffff110224 */ /* 0x000fe200078e0002 */
[----:B------:R-:W-:Y:S06]  /*0a90*/  BRA `(.L_x_189) ;  /* 0x0000000000087947 */ /* 0x000fec0003800000 */
.L_x_190:
[----:B------:R-:W-:Y:S01]  /*0aa0*/  LOP3.LUT R17, R11, 0x80000, RZ, 0xfc, !PT ;  /* 0x000800000b117812 */ /* 0x000fe200078efcff */
[----:B------:R-:W-:-:S07]  /*0ab0*/  IMAD.MOV.U32 R16, RZ, RZ, R10 ;  /* 0x000000ffff107224 */ /* 0x000fce00078e000a */
.L_x_189:
[----:B------:R-:W-:Y:S05]  /*0ac0*/  BSYNC.RECONVERGENT B1 ;  /* 0x0000000000017941 */ /* 0x000fea0003800200 */
.L_x_187:
[----:B------:R-:W-:Y:S02]  /*0ad0*/  IMAD.MOV.U32 R2, RZ, RZ, R6 ;  /* 0x000000ffff027224 */ /* 0x000fe400078e0006 */
[----:B------:R-:W-:-:S04]  /*0ae0*/  IMAD.MOV.U32 R3, RZ, RZ, 0x0 ;  /* 0x00000000ff037424 */ /* 0x000fc800078e00ff */
[----:B------:R-:W-:Y:S05]  /*0af0*/  RET.REL.NODEC R2 `(_Z6update14cudaPitchedPtrS_mmm) ;  /* 0xfffffff402407950 */ /* 0x000fea0003c3ffff */
.L_x_191:
        /* <DEDUP_REMOVED lines=16> */
.L_x_192:


//--------------------- .nv.shared._ZN3cub18CUB_300001_SM_10006detail6reduce28DeviceReduceSingleTileKernelINS2_10policy_hubIdyN4cuda3std3__44plusIdEEE10Policy1000EPdSC_iS9_ddNS7_10__identityEEEvT0_T1_T2_T3_T4_T6_ --------------------------
	.section	.nv.shared._ZN3cub18CUB_300001_SM_10006detail6reduce28DeviceReduceSingleTileKernelINS2_10policy_hubIdyN4cuda3std3__44plusIdEEE10Policy1000EPdSC_iS9_ddNS7_10__identityEEEvT0_T1_T2_T3_T4_T6_,"aw",@nobits
	.sectionflags	@""
	.align	8
.nv.shared._ZN3cub18CUB_300001_SM_10006detail6reduce28DeviceReduceSingleTileKernelINS2_10policy_hubIdyN4cuda3std3__44plusIdEEE10Policy1000EPdSC_iS9_ddNS7_10__identityEEEvT0_T1_T2_T3_T4_T6_:
	.zero		1176


//--------------------- .nv.shared.reserved.0     --------------------------
	.section	.nv.shared.reserved.0,"aw",@nobits
	.weak		__nv_reservedSMEM_offset_0_alias
	.size		__nv_reservedSMEM_offset_0_alias, 0, 64
	.other		__nv_reservedSMEM_offset_0_alias,@"STO_CUDA_RESERVED_SHARED STV_DEFAULT"
__nv_reservedSMEM_offset_0_alias:
	.zero		0
	.zero		64


//--------------------- .nv.global                --------------------------
	.section	.nv.global,"aw",@nobits
.nv.global:
	.type		_ZN34_INTERNAL_0e514e16_4_k_cu_c9ecff876thrust24THRUST_300001_SM_1000_NS12placeholders2_8E,@object
	.size		_ZN34_INTERNAL_0e514e16_4_k_cu_c9ecff876thrust24THRUST_300001_SM_1000_NS12placeholders2_8E,(_ZN34_INTERNAL_0e514e16_4_k_cu_c9ecff874cuda3std3__436_GLOBAL__N__0e514e16_4_k_cu_c9ecff876ignoreE - _ZN34_INTERNAL_0e514e16_4_k_cu_c9ecff876thrust24THRUST_300001_SM_1000_NS12placeholders2_8E)
_ZN34_INTERNAL_0e514e16_4_k_cu_c9ecff876thrust24THRUST_300001_SM_1000_NS12placeholders2_8E:
	.zero		1
	.type		_ZN34_INTERNAL_0e514e16_4_k_cu_c9ecff874cuda3std3__436_GLOBAL__N__0e514e16_4_k_cu_c9ecff876ignoreE,@object
	.size		_ZN34_INTERNAL_0e514e16_4_k_cu_c9ecff874cuda3std3__436_GLOBAL__N__0e514e16_4_k_cu_c9ecff876ignoreE,(_ZN34_INTERNAL_0e514e16_4_k_cu_c9ecff874cuda3std6ranges3__45__cpo4dataE - _ZN34_INTERNAL_0e514e16_4_k_cu_c9ecff874cuda3std3__436_GLOBAL__N__0e514e16_4_k_cu_c9ecff876ignoreE)
_ZN34_INTERNAL_0e514e16_4_k_cu_c9ecff874cuda3std3__436_GLOBAL__N__0e514e16_4_k_cu_c9ecff876ignoreE:
	.zero		1
	.type		_ZN34_INTERNAL_0e514e16_4_k_cu_c9ecff874cuda3std6ranges3__45__cpo4dataE,@object
	.size		_ZN34_INTERNAL_0e514e16_4_k_cu_c9ecff874cuda3std6ranges3__45__cpo4dataE,(_ZN34_INTERNAL_0e514e16_4_k_cu_c9ecff876thrust24THRUST_300001_SM_1000_NS6system3cpp3parE - _ZN34_INTERNAL_0e514e16_4_k_cu_c9ecff874cuda3std6ranges3__45__cpo4dataE)
_ZN34_INTERNAL_0e514e16_4_k_cu_c9ecff874cuda3std6ranges3__45__cpo4dataE:
	.zero		1
	.type		_ZN34_INTERNAL_0e514e16_4_k_cu_c9ecff876thrust24THRUST_300001_SM_1000_NS6system3cpp3parE,@object
	.size		_ZN34_INTERNAL_0e514e16_4_k_cu_c9ecff876thrust24THRUST_300001_SM_1000_NS6system3cpp3parE,(_ZN34_INTERNAL_0e514e16_4_k_cu_c9ecff874cuda3std3__45__cpo5beginE - _ZN34_INTERNAL_0e514e16_4_k_cu_c9ecff876thrust24THRUST_300001_SM_1000_NS6system3cpp3parE)
_ZN34_INTERNAL_0e514e16_4_k_cu_c9ecff876thrust24THRUST_300001_SM_1000_NS6system3cpp3parE:
	.zero		1
	.type		_ZN34_INTERNAL_0e514e16_4_k_cu_c9ecff874cuda3std3__45__cpo5beginE,@object
	.size		_ZN34_INTERNAL_0e514e16_4_k_cu_c9ecff874cuda3std3__45__cpo5beginE,(_ZN34_INTERNAL_0e514e16_4_k_cu_c9ecff874cuda3std6ranges3__45__cpo5beginE - _ZN34_INTERNAL_0e514e16_4_k_cu_c9ecff874cuda3std3__45__cpo5beginE)
_ZN34_INTERNAL_0e514e16_4_k_cu_c9ecff874cuda3std3__45__cpo5beginE:
	.zero		1
	.type		_ZN34_INTERNAL_0e514e16_4_k_cu_c9ecff874cuda3std6ranges3__45__cpo5beginE,@object
	.size		_ZN34_INTERNAL_0e514e16_4_k_cu_c9ecff874cuda3std6ranges3__45__cpo5beginE,(_ZN34_INTERNAL_0e514e16_4_k_cu_c9ecff876thrust24THRUST_300001_SM_1000_NS6deviceE - _ZN34_INTERNAL_0e514e16_4_k_cu_c9ecff874cuda3std6ranges3__45__cpo5beginE)
_ZN34_INTERNAL_0e514e16_4_k_cu_c9ecff874cuda3std6ranges3__45__cpo5beginE:
	.zero		1
	.type		_ZN34_INTERNAL_0e514e16_4_k_cu_c9ecff876thrust24THRUST_300001_SM_1000_NS6deviceE,@object
	.size		_ZN34_INTERNAL_0e514e16_4_k_cu_c9ecff876thrust24THRUST_300001_SM_1000_NS6deviceE,(_ZN34_INTERNAL_0e514e16_4_k_cu_c9ecff874cuda3std3__47nulloptE - _ZN34_INTERNAL_0e514e16_4_k_cu_c9ecff876thrust24THRUST_300001_SM_1000_NS6deviceE)
_ZN34_INTERNAL_0e514e16_4_k_cu_c9ecff876thrust24THRUST_300001_SM_1000_NS6deviceE:
	.zero		1
	.type		_ZN34_INTERNAL_0e514e16_4_k_cu_c9ecff874cuda3std3__47nulloptE,@object
	.size		_ZN34_INTERNAL_0e514e16_4_k_cu_c9ecff874cuda3std3__47nulloptE,(_ZN34_INTERNAL_0e514e16_4_k_cu_c9ecff874cuda3std6ranges3__45__cpo8distanceE - _ZN34_INTERNAL_0e514e16_4_k_cu_c9ecff874cuda3std3__47nulloptE)
_ZN34_INTERNAL_0e514e16_4_k_cu_c9ecff874cuda3std3__47nulloptE:
	.zero		1
	.type		_ZN34_INTERNAL_0e514e16_4_k_cu_c9ecff874cuda3std6ranges3__45__cpo8distanceE,@object
	.size		_ZN34_INTERNAL_0e514e16_4_k_cu_c9ecff874cuda3std6ranges3__45__cpo8distanceE,(_ZN34_INTERNAL_0e514e16_4_k_cu_c9ecff876thrust24THRUST_300001_SM_1000_NS12placeholders2_4E - _ZN34_INTERNAL_0e514e16_4_k_cu_c9ecff874cuda3std6ranges3__45__cpo8distanceE)
_ZN34_INTERNAL_0e514e16_4_k_cu_c9ecff874cuda3std6ranges3__45__cpo8distanceE:
	.zero		1
	.type		_ZN34_INTERNAL_0e514e16_4_k_cu_c9ecff876thrust24THRUST_300001_SM_1000_NS12placeholders2_4E,@object
	.size		_ZN34_INTERNAL_0e514e16_4_k_cu_c9ecff876thrust24THRUST_300001_SM_1000_NS12placeholders2_4E,(_ZN34_INTERNAL_0e514e16_4_k_cu_c9ecff874cuda3std3__45__cpo6rbeginE - _ZN34_INTERNAL_0e514e16_4_k_cu_c9ecff876thrust24THRUST_300001_SM_1000_NS12placeholders2_4E)
_ZN34_INTERNAL_0e514e16_4_k_cu_c9ecff876thrust24THRUST_300001_SM_1000_NS12placeholders2_4E:
	.zero		1
	.type		_ZN34_INTERNAL_0e514e16_4_k_cu_c9ecff874cuda3std3__45__cpo6rbeginE,@object
	.size		_ZN34_INTERNAL_0e514e16_4_k_cu_c9ecff874cuda3std3__45__cpo6rbeginE,(_ZN34_INTERNAL_0e514e16_4_k_cu_c9ecff874cuda3std6ranges3__45__cpo7advanceE - _ZN34_INTERNAL_0e514e16_4_k_cu_c9ecff874cuda3std3__45__cpo6rbeginE)
_ZN34_INTERNAL_0e514e16_4_k_cu_c9ecff874cuda3std3__45__cpo6rbeginE:
	.zero		1
	.type		_ZN34_INTERNAL_0e514e16_4_k_cu_c9ecff874cuda3std6ranges3__45__cpo7advanceE,@object
	.size		_ZN34_INTERNAL_0e514e16_4_k_cu_c9ecff874cuda3std6ranges3__45__cpo7advanceE,(_ZN34_INTERNAL_0e514e16_4_k_cu_c9ecff876thrust24THRUST_300001_SM_1000_NS12placeholders3_10E - _ZN34_INTERNAL_0e514e16_4_k_cu_c9ecff874cuda3std6ranges3__45__cpo7advanceE)
_ZN34_INTERNAL_0e514e16_4_k_cu_c9ecff874cuda3std6ranges3__45__cpo7advanceE:
	.zero		1
	.type		_ZN34_INTERNAL_0e514e16_4_k_cu_c9ecff876thrust24THRUST_300001_SM_1000_NS12placeholders3_10E,@object
	.size		_ZN34_INTERNAL_0e514e16_4_k_cu_c9ecff876thrust24THRUST_300001_SM_1000_NS12placeholders3_10E,(_ZN34_INTERNAL_0e514e16_4_k_cu_c9ecff874cuda3std3__48in_placeE - _ZN34_INTERNAL_0e514e16_4_k_cu_c9ecff876thrust24THRUST_300001_SM_1000_NS12placeholders3_10E)
_ZN34_INTERNAL_0e514e16_4_k_cu_c9ecff876thrust24THRUST_300001_SM_1000_NS12placeholders3_10E:
	.zero		1
	.type		_ZN34_INTERNAL_0e514e16_4_k_cu_c9ecff874cuda3std3__48in_placeE,@object
	.size		_ZN34_INTERNAL_0e514e16_4_k_cu_c9ecff874cuda3std3__48in_placeE,(_ZN34_INTERNAL_0e514e16_4_k_cu_c9ecff874cuda3std6ranges3__45__cpo4sizeE - _ZN34_INTERNAL_0e514e16_4_k_cu_c9ecff874cuda3std3__48in_placeE)
_ZN34_INTERNAL_0e514e16_4_k_cu_c9ecff874cuda3std3__48in_placeE:
	.zero		1
	.type		_ZN34_INTERNAL_0e514e16_4_k_cu_c9ecff874cuda3std6ranges3__45__cpo4sizeE,@object
	.size		_ZN34_INTERNAL_0e514e16_4_k_cu_c9ecff874cuda3std6ranges3__45__cpo4sizeE,(_ZN34_INTERNAL_0e514e16_4_k_cu_c9ecff876thrust24THRUST_300001_SM_1000_NS12placeholders2_2E - _ZN34_INTERNAL_0e514e16_4_k_cu_c9ecff874cuda3std6ranges3__45__cpo4sizeE)
_ZN34_INTERNAL_0e514e16_4_k_cu_c9ecff874cuda3std6ranges3__45__cpo4sizeE:
	.zero		1
	.type		_ZN34_INTERNAL_0e514e16_4_k_cu_c9ecff876thrust24THRUST_300001_SM_1000_NS12placeholders2_2E,@object
	.size		_ZN34_INTERNAL_0e514e16_4_k_cu_c9ecff876thrust24THRUST_300001_SM_1000_NS12placeholders2_2E,(_ZN34_INTERNAL_0e514e16_4_k_cu_c9ecff874cuda3std3__45__cpo6cbeginE - _ZN34_INTERNAL_0e514e16_4_k_cu_c9ecff876thrust24THRUST_300001_SM_1000_NS12placeholders2_2E)
_ZN34_INTERNAL_0e514e16_4_k_cu_c9ecff876thrust24THRUST_300001_SM_1000_NS12placeholders2_2E:
	.zero		1
	.type		_ZN34_INTERNAL_0e514e16_4_k_cu_c9ecff874cuda3std3__45__cpo6cbeginE,@object
	.size		_ZN34_INTERNAL_0e514e16_4_k_cu_c9ecff874cuda3std3__45__cpo6cbeginE,(_ZN34_INTERNAL_0e514e16_4_k_cu_c9ecff874cuda3std6ranges3__45__cpo6cbeginE - _ZN34_INTERNAL_0e514e16_4_k_cu_c9ecff874cuda3std3__45__cpo6cbeginE)
_ZN34_INTERNAL_0e514e16_4_k_cu_c9ecff874cuda3std3__45__cpo6cbeginE:
	.zero		1
	.type		_ZN34_INTERNAL_0e514e16_4_k_cu_c9ecff874cuda3std6ranges3__45__cpo6cbeginE,@object
	.size		_ZN34_INTERNAL_0e514e16_4_k_cu_c9ecff874cuda3std6ranges3__45__cpo6cbeginE,(_ZN34_INTERNAL_0e514e16_4_k_cu_c9ecff876thrust24THRUST_300001_SM_1000_NS12placeholders2_6E - _ZN34_INTERNAL_0e514e16_4_k_cu_c9ecff874cuda3std6ranges3__45__cpo6cbeginE)
_ZN34_INTERNAL_0e514e16_4_k_cu_c9ecff874cuda3std6ranges3__45__cpo6cbeginE:
	.zero		1
	.type		_ZN34_INTERNAL_0e514e16_4_k_cu_c9ecff876thrust24THRUST_300001_SM_1000_NS12placeholders2_6E,@object
	.size		_ZN34_INTERNAL_0e514e16_4_k_cu_c9ecff876thrust24THRUST_300001_SM_1000_NS12placeholders2_6E,(_ZN34_INTERNAL_0e514e16_4_k_cu_c9ecff874cuda3std3__45__cpo7crbeginE - _ZN34_INTERNAL_0e514e16_4_k_cu_c9ecff876thrust24THRUST_300001_SM_1000_NS12placeholders2_6E)
_ZN34_INTERNAL_0e514e16_4_k_cu_c9ecff876thrust24THRUST_300001_SM_1000_NS12placeholders2_6E:
	.zero		1
	.type		_ZN34_INTERNAL_0e514e16_4_k_cu_c9ecff874cuda3std3__45__cpo7crbeginE,@object
	.size		_ZN34_INTERNAL_0e514e16_4_k_cu_c9ecff874cuda3std3__45__cpo7crbeginE,(_ZN34_INTERNAL_0e514e16_4_k_cu_c9ecff874cuda3std6ranges3__45__cpo4nextE - _ZN34_INTERNAL_0e514e16_4_k_cu_c9ecff874cuda3std3__45__cpo7crbeginE)
_ZN34_INTERNAL_0e514e16_4_k_cu_c9ecff874cuda3std3__45__cpo7crbeginE:
	.zero		1
	.type		_ZN34_INTERNAL_0e514e16_4_k_cu_c9ecff874cuda3std6ranges3__45__cpo4nextE,@object
	.size		_ZN34_INTERNAL_0e514e16_4_k_cu_c9ecff874cuda3std6ranges3__45__cpo4nextE,(_ZN34_INTERNAL_0e514e16_4_k_cu_c9ecff874cuda3std6ranges3__45__cpo4swapE - _ZN34_INTERNAL_0e514e16_4_k_cu_c9ecff874cuda3std6ranges3__45__cpo4nextE)
_ZN34_INTERNAL_0e514e16_4_k_cu_c9ecff874cuda3std6ranges3__45__cpo4nextE:
	.zero		1
	.type		_ZN34_INTERNAL_0e514e16_4_k_cu_c9ecff874cuda3std6ranges3__45__cpo4swapE,@object
	.size		_ZN34_INTERNAL_0e514e16_4_k_cu_c9ecff874cuda3std6ranges3__45__cpo4swapE,(_ZN34_INTERNAL_0e514e16_4_k_cu_c9ecff876thrust24THRUST_300001_SM_1000_NS8cuda_cub10par_nosyncE - _ZN34_INTERNAL_0e514e16_4_k_cu_c9ecff874cuda3std6ranges3__45__cpo4swapE)
_ZN34_INTERNAL_0e514e16_4_k_cu_c9ecff874cuda3std6ranges3__45__cpo4swapE:
	.zero		1
	.type		_ZN34_INTERNAL_0e514e16_4_k_cu_c9ecff876thrust24THRUST_300001_SM_1000_NS8cuda_cub10par_nosyncE,@object
	.size		_ZN34_INTERNAL_0e514e16_4_k_cu_c9ecff876thrust24THRUST_300001_SM_1000_NS8cuda_cub10par_nosyncE,(_ZN34_INTERNAL_0e514e16_4_k_cu_c9ecff876thrust24THRUST_300001_SM_1000_NS3seqE - _ZN34_INTERNAL_0e514e16_4_k_cu_c9ecff876thrust24THRUST_300001_SM_1000_NS8cuda_cub10par_nosyncE)
_ZN34_INTERNAL_0e514e16_4_k_cu_c9ecff876thrust24THRUST_300001_SM_1000_NS8cuda_cub10par_nosyncE:
	.zero		1
	.type		_ZN34_INTERNAL_0e514e16_4_k_cu_c9ecff876thrust24THRUST_300001_SM_1000_NS3seqE,@object
	.size		_ZN34_INTERNAL_0e514e16_4_k_cu_c9ecff876thrust24THRUST_300001_SM_1000_NS3seqE,(_ZN34_INTERNAL_0e514e16_4_k_cu_c9ecff874cuda3std3__420unreachable_sentinelE - _ZN34_INTERNAL_0e514e16_4_k_cu_c9ecff876thrust24THRUST_300001_SM_1000_NS3seqE)
_ZN34_INTERNAL_0e514e16_4_k_cu_c9ecff876thrust24THRUST_300001_SM_1000_NS3seqE:
	.zero		1
	.type		_ZN34_INTERNAL_0e514e16_4_k_cu_c9ecff874cuda3std3__420unreachable_sentinelE,@object
	.size		_ZN34_INTERNAL_0e514e16_4_k_cu_c9ecff874cuda3std3__420unreachable_sentinelE,(_ZN34_INTERNAL_0e514e16_4_k_cu_c9ecff874cuda3std6ranges3__45__cpo5ssizeE - _ZN34_INTERNAL_0e514e16_4_k_cu_c9ecff874cuda3std3__420unreachable_sentinelE)
_ZN34_INTERNAL_0e514e16_4_k_cu_c9ecff874cuda3std3__420unreachable_sentinelE:
	.zero		1
	.type		_ZN34_INTERNAL_0e514e16_4_k_cu_c9ecff874cuda3std6ranges3__45__cpo5ssizeE,@object
	.size		_ZN34_INTERNAL_0e514e16_4_k_cu_c9ecff874cuda3std6ranges3__45__cpo5ssizeE,(_ZN34_INTERNAL_0e514e16_4_k_cu_c9ecff876thrust24THRUST_300001_SM_1000_NS12placeholders2_3E - _ZN34_INTERNAL_0e514e16_4_k_cu_c9ecff874cuda3std6ranges3__45__cpo5ssizeE)
_ZN34_INTERNAL_0e514e16_4_k_cu_c9ecff874cuda3std6ranges3__45__cpo5ssizeE:
	.zero		1
	.type		_ZN34_INTERNAL_0e514e16_4_k_cu_c9ecff876thrust24THRUST_300001_SM_1000_NS12placeholders2_3E,@object
	.size		_ZN34_INTERNAL_0e514e16_4_k_cu_c9ecff876thrust24THRUST_300001_SM_1000_NS12placeholders2_3E,(_ZN34_INTERNAL_0e514e16_4_k_cu_c9ecff874cuda3std3__45__cpo4cendE - _ZN34_INTERNAL_0e514e16_4_k_cu_c9ecff876thrust24THRUST_300001_SM_1000_NS12placeholders2_3E)
_ZN34_INTERNAL_0e514e16_4_k_cu_c9ecff876thrust24THRUST_300001_SM_1000_NS12placeholders2_3E:
	.zero		1
	.type		_ZN34_INTERNAL_0e514e16_4_k_cu_c9ecff874cuda3std3__45__cpo4cendE,@object
	.size		_ZN34_INTERNAL_0e514e16_4_k_cu_c9ecff874cuda3std3__45__cpo4cendE,(_ZN34_INTERNAL_0e514e16_4_k_cu_c9ecff874cuda3std6ranges3__45__cpo4cendE - _ZN34_INTERNAL_0e514e16_4_k_cu_c9ecff874cuda3std3__45__cpo4cendE)
_ZN34_INTERNAL_0e514e16_4_k_cu_c9ecff874cuda3std3__45__cpo4cendE:
	.zero		1
	.type		_ZN34_INTERNAL_0e514e16_4_k_cu_c9ecff874cuda3std6ranges3__45__cpo4cendE,@object
	.size		_ZN34_INTERNAL_0e514e16_4_k_cu_c9ecff874cuda3std6ranges3__45__cpo4cendE,(_ZN34_INTERNAL_0e514e16_4_k_cu_c9ecff876thrust24THRUST_300001_SM_1000_NS12placeholders2_7E - _ZN34_INTERNAL_0e514e16_4_k_cu_c9ecff874cuda3std6ranges3__45__cpo4cendE)
_ZN34_INTERNAL_0e514e16_4_k_cu_c9ecff874cuda3std6ranges3__45__cpo4cendE:
	.zero		1
	.type		_ZN34_INTERNAL_0e514e16_4_k_cu_c9ecff876thrust24THRUST_300001_SM_1000_NS12placeholders2_7E,@object
	.size		_ZN34_INTERNAL_0e514e16_4_k_cu_c9ecff876thrust24THRUST_300001_SM_1000_NS12placeholders2_7E,(_ZN34_INTERNAL_0e514e16_4_k_cu_c9ecff874cuda3std3__45__cpo5crendE - _ZN34_INTERNAL_0e514e16_4_k_cu_c9ecff876thrust24THRUST_300001_SM_1000_NS12placeholders2_7E)
_ZN34_INTERNAL_0e514e16_4_k_cu_c9ecff876thrust24THRUST_300001_SM_1000_NS12placeholders2_7E:
	.zero		1
	.type		_ZN34_INTERNAL_0e514e16_4_k_cu_c9ecff874cuda3std3__45__cpo5crendE,@object
	.size		_ZN34_INTERNAL_0e514e16_4_k_cu_c9ecff874cuda3std3__45__cpo5crendE,(_ZN34_INTERNAL_0e514e16_4_k_cu_c9ecff874cuda3std6ranges3__45__cpo4prevE - _ZN34_INTERNAL_0e514e16_4_k_cu_c9ecff874cuda3std3__45__cpo5crendE)
_ZN34_INTERNAL_0e514e16_4_k_cu_c9ecff874cuda3std3__45__cpo5crendE:
	.zero		1
	.type		_ZN34_INTERNAL_0e514e16_4_k_cu_c9ecff874cuda3std6ranges3__45__cpo4prevE,@object
	.size		_ZN34_INTERNAL_0e514e16_4_k_cu_c9ecff874cuda3std6ranges3__45__cpo4prevE,(_ZN34_INTERNAL_0e514e16_4_k_cu_c9ecff874cuda3std6ranges3__45__cpo9iter_moveE - _ZN34_INTERNAL_0e514e16_4_k_cu_c9ecff874cuda3std6ranges3__45__cpo4prevE)
_ZN34_INTERNAL_0e514e16_4_k_cu_c9ecff874cuda3std6ranges3__45__cpo4prevE:
	.zero		1
	.type		_ZN34_INTERNAL_0e514e16_4_k_cu_c9ecff874cuda3std6ranges3__45__cpo9iter_moveE,@object
	.size		_ZN34_INTERNAL_0e514e16_4_k_cu_c9ecff874cuda3std6ranges3__45__cpo9iter_moveE,(_ZN34_INTERNAL_0e514e16_4_k_cu_c9ecff876thrust24THRUST_300001_SM_1000_NS6system6detail10sequential3seqE - _ZN34_INTERNAL_0e514e16_4_k_cu_c9ecff874cuda3std6ranges3__45__cpo9iter_moveE)
_ZN34_INTERNAL_0e514e16_4_k_cu_c9ecff874cuda3std6ranges3__45__cpo9iter_moveE:
	.zero		1
	.type		_ZN34_INTERNAL_0e514e16_4_k_cu_c9ecff876thrust24THRUST_300001_SM_1000_NS6system6detail10sequential3seqE,@object
	.size		_ZN34_INTERNAL_0e514e16_4_k_cu_c9ecff876thrust24THRUST_300001_SM_1000_NS6system6detail10sequential3seqE,(_ZN34_INTERNAL_0e514e16_4_k_cu_c9ecff876thrust24THRUST_300001_SM_1000_NS12placeholders2_9E - _ZN34_INTERNAL_0e514e16_4_k_cu_c9ecff876thrust24THRUST_300001_SM_1000_NS6system6detail10sequential3seqE)
_ZN34_INTERNAL_0e514e16_4_k_cu_c9ecff876thrust24THRUST_300001_SM_1000_NS6system6detail10sequential3seqE:
	.zero		1
	.type		_ZN34_INTERNAL_0e514e16_4_k_cu_c9ecff876thrust24THRUST_300001_SM_1000_NS12placeholders2_9E,@object
	.size		_ZN34_INTERNAL_0e514e16_4_k_cu_c9ecff876thrust24THRUST_300001_SM_1000_NS12placeholders2_9E,(_ZN34_INTERNAL_0e514e16_4_k_cu_c9ecff874cuda3std3__419piecewise_constructE - _ZN34_INTERNAL_0e514e16_4_k_cu_c9ecff876thrust24THRUST_300001_SM_1000_NS12placeholders2_9E)
_ZN34_INTERNAL_0e514e16_4_k_cu_c9ecff876thrust24THRUST_300001_SM_1000_NS12placeholders2_9E:
	.zero		1
	.type		_ZN34_INTERNAL_0e514e16_4_k_cu_c9ecff874cuda3std3__419piecewise_constructE,@object
	.size		_ZN34_INTERNAL_0e514e16_4_k_cu_c9ecff874cuda3std3__419piecewise_constructE,(_ZN34_INTERNAL_0e514e16_4_k_cu_c9ecff874cuda3std6ranges3__45__cpo5cdataE - _ZN34_INTERNAL_0e514e16_4_k_cu_c9ecff874cuda3std3__419piecewise_constructE)
_ZN34_INTERNAL_0e514e16_4_k_cu_c9ecff874cuda3std3__419piecewise_constructE:
	.zero		1
	.type		_ZN34_INTERNAL_0e514e16_4_k_cu_c9ecff874cuda3std6ranges3__45__cpo5cdataE,@object
	.size		_ZN34_INTERNAL_0e514e16_4_k_cu_c9ecff874cuda3std6ranges3__45__cpo5cdataE,(_ZN34_INTERNAL_0e514e16_4_k_cu_c9ecff876thrust24THRUST_300001_SM_1000_NS12placeholders2_1E - _ZN34_INTERNAL_0e514e16_4_k_cu_c9ecff874cuda3std6ranges3__45__cpo5cdataE)
_ZN34_INTERNAL_0e514e16_4_k_cu_c9ecff874cuda3std6ranges3__45__cpo5cdataE:
	.zero		1
	.type		_ZN34_INTERNAL_0e514e16_4_k_cu_c9ecff876thrust24THRUST_300001_SM_1000_NS12placeholders2_1E,@object
	.size		_ZN34_INTERNAL_0e514e16_4_k_cu_c9ecff876thrust24THRUST_300001_SM_1000_NS12placeholders2_1E,(_ZN34_INTERNAL_0e514e16_4_k_cu_c9ecff874cuda3std3__45__cpo3endE - _ZN34_INTERNAL_0e514e16_4_k_cu_c9ecff876thrust24THRUST_300001_SM_1000_NS12placeholders2_1E)
_ZN34_INTERNAL_0e514e16_4_k_cu_c9ecff876thrust24THRUST_300001_SM_1000_NS12placeholders2_1E:
	.zero		1
	.type		_ZN34_INTERNAL_0e514e16_4_k_cu_c9ecff874cuda3std3__45__cpo3endE,@object
	.size		_ZN34_INTERNAL_0e514e16_4_k_cu_c9ecff874cuda3std3__45__cpo3endE,(_ZN34_INTERNAL_0e514e16_4_k_cu_c9ecff874cuda3std6ranges3__45__cpo3endE - _ZN34_INTERNAL_0e514e16_4_k_cu_c9ecff874cuda3std3__45__cpo3endE)
_ZN34_INTERNAL_0e514e16_4_k_cu_c9ecff874cuda3std3__45__cpo3endE:
	.zero		1
	.type		_ZN34_INTERNAL_0e514e16_4_k_cu_c9ecff874cuda3std6ranges3__45__cpo3endE,@object
	.size		_ZN34_INTERNAL_0e514e16_4_k_cu_c9ecff874cuda3std6ranges3__45__cpo3endE,(_ZN34_INTERNAL_0e514e16_4_k_cu_c9ecff876thrust24THRUST_300001_SM_1000_NS12placeholders2_5E - _ZN34_INTERNAL_0e514e16_4_k_cu_c9ecff874cuda3std6ranges3__45__cpo3endE)
_ZN34_INTERNAL_0e514e16_4_k_cu_c9ecff874cuda3std6ranges3__45__cpo3endE:
	.zero		1
	.type		_ZN34_INTERNAL_0e514e16_4_k_cu_c9ecff876thrust24THRUST_300001_SM_1000_NS12placeholders2_5E,@object
	.size		_ZN34_INTERNAL_0e514e16_4_k_cu_c9ecff876thrust24THRUST_300001_SM_1000_NS12placeholders2_5E,(_ZN34_INTERNAL_0e514e16_4_k_cu_c9ecff874cuda3std3__45__cpo4rendE - _ZN34_INTERNAL_0e514e16_4_k_cu_c9ecff876thrust24THRUST_300001_SM_1000_NS12placeholders2_5E)
_ZN34_INTERNAL_0e514e16_4_k_cu_c9ecff876thrust24THRUST_300001_SM_1000_NS12placeholders2_5E:
	.zero		1
	.type		_ZN34_INTERNAL_0e514e16_4_k_cu_c9ecff874cuda3std3__45__cpo4rendE,@object
	.size		_ZN34_INTERNAL_0e514e16_4_k_cu_c9ecff874cuda3std3__45__cpo4rendE,(_ZN34_INTERNAL_0e514e16_4_k_cu_c9ecff874cuda3std6ranges3__45__cpo9iter_swapE - _ZN34_INTERNAL_0e514e16_4_k_cu_c9ecff874cuda3std3__45__cpo4rendE)
_ZN34_INTERNAL_0e514e16_4_k_cu_c9ecff874cuda3std3__45__cpo4rendE:
	.zero		1
	.type		_ZN34_INTERNAL_0e514e16_4_k_cu_c9ecff874cuda3std6ranges3__45__cpo9iter_swapE,@object
	.size		_ZN34_INTERNAL_0e514e16_4_k_cu_c9ecff874cuda3std6ranges3__45__cpo9iter_swapE,(_ZN34_INTERNAL_0e514e16_4_k_cu_c9ecff874cuda3std3__48unexpectE - _ZN34_INTERNAL_0e514e16_4_k_cu_c9ecff874cuda3std6ranges3__45__cpo9iter_swapE)
_ZN34_INTERNAL_0e514e16_4_k_cu_c9ecff874cuda3std6ranges3__45__cpo9iter_swapE:
	.zero		1
	.type		_ZN34_INTERNAL_0e514e16_4_k_cu_c9ecff874cuda3std3__48unexpectE,@object
	.size		_ZN34_INTERNAL_0e514e16_4_k_cu_c9ecff874cuda3std3__48unexpectE,(_ZN34_INTERNAL_0e514e16_4_k_cu_c9ecff876thrust24THRUST_300001_SM_1000_NS8cuda_cub3parE - _ZN34_INTERNAL_0e514e16_4_k_cu_c9ecff874cuda3std3__48unexpectE)
_ZN34_INTERNAL_0e514e16_4_k_cu_c9ecff874cuda3std3__48unexpectE:
	.zero		1
	.type		_ZN34_INTERNAL_0e514e16_4_k_cu_c9ecff876thrust24THRUST_300001_SM_1000_NS8cuda_cub3parE,@object
	.size		_ZN34_INTERNAL_0e514e16_4_k_cu_c9ecff876thrust24THRUST_300001_SM_1000_NS8cuda_cub3parE,(.L_29 - _ZN34_INTERNAL_0e514e16_4_k_cu_c9ecff876thrust24THRUST_300001_SM_1000_NS8cuda_cub3parE)
_ZN34_INTERNAL_0e514e16_4_k_cu_c9ecff876thrust24THRUST_300001_SM_1000_NS8cuda_cub3parE:
	.zero		1
.L_29:


//--------------------- .nv.shared._ZN3cub18CUB_300001_SM_10006detail6reduce18DeviceReduceKernelINS2_10policy_hubIdyN4cuda3std3__44plusIdEEE10Policy1000EN6thrust24THRUST_300001_SM_1000_NS10device_ptrIdEEyS9_dNS7_10__identityEEEvT0_PT3_T1_NS0_13GridEvenShareISK_EET2_T4_ --------------------------
	.section	.nv.shared._ZN3cub18CUB_300001_SM_10006detail6reduce18DeviceReduceKernelINS2_10policy_hubIdyN4cuda3std3__44plusIdEEE10Policy1000EN6thrust24THRUST_300001_SM_1000_NS10device_ptrIdEEyS9_dNS7_10__identityEEEvT0_PT3_T1_NS0_13GridEvenShareISK_EET2_T4_,"aw",@nobits
	.sectionflags	@""
	.align	8
.nv.shared._ZN3cub18CUB_300001_SM_10006detail6reduce18DeviceReduceKernelINS2_10policy_hubIdyN4cuda3std3__44plusIdEEE10Policy1000EN6thrust24THRUST_300001_SM_1000_NS10device_ptrIdEEyS9_dNS7_10__identityEEEvT0_PT3_T1_NS0_13GridEvenShareISK_EET2_T4_:
	.zero		1176


//--------------------- .nv.shared._ZN3cub18CUB_300001_SM_10006detail6reduce28DeviceReduceSingleTileKernelINS2_10policy_hubIdyN4cuda3std3__44plusIdEEE10Policy1000EN6thrust24THRUST_300001_SM_1000_NS10device_ptrIdEEPdyS9_ddNS7_10__identityEEEvT0_T1_T2_T3_T4_T6_ --------------------------
	.section	.nv.shared._ZN3cub18CUB_300001_SM_10006detail6reduce28DeviceReduceSingleTileKernelINS2_10policy_hubIdyN4cuda3std3__44plusIdEEE10Policy1000EN6thrust24THRUST_300001_SM_1000_NS10device_ptrIdEEPdyS9_ddNS7_10__identityEEEvT0_T1_T2_T3_T4_T6_,"aw",@nobits
	.sectionflags	@""
	.align	8
.nv.shared._ZN3cub18CUB_300001_SM_10006detail6reduce28DeviceReduceSingleTileKernelINS2_10policy_hubIdyN4cuda3std3__44plusIdEEE10Policy1000EN6thrust24THRUST_300001_SM_1000_NS10device_ptrIdEEPdyS9_ddNS7_10__identityEEEvT0_T1_T2_T3_T4_T6_:
	.zero		1176


//--------------------- .nv.shared._ZN3cub18CUB_300001_SM_10006detail6reduce28DeviceReduceSingleTileKernelINS2_10policy_hubIdjN4cuda3std3__44plusIdEEE10Policy1000EPdSC_iS9_ddNS7_10__identityEEEvT0_T1_T2_T3_T4_T6_ --------------------------
	.section	.nv.shared._ZN3cub18CUB_300001_SM_10006detail6reduce28DeviceReduceSingleTileKernelINS2_10policy_hubIdjN4cuda3std3__44plusIdEEE10Policy1000EPdSC_iS9_ddNS7_10__identityEEEvT0_T1_T2_T3_T4_T6_,"aw",@nobits
	.sectionflags	@""
	.align	8
.nv.shared._ZN3cub18CUB_300001_SM_10006detail6reduce28DeviceReduceSingleTileKernelINS2_10policy_hubIdjN4cuda3std3__44plusIdEEE10Policy1000EPdSC_iS9_ddNS7_10__identityEEEvT0_T1_T2_T3_T4_T6_:
	.zero		1216


//--------------------- .nv.shared._ZN3cub18CUB_300001_SM_10006detail6reduce18DeviceReduceKernelINS2_10policy_hubIdjN4cuda3std3__44plusIdEEE10Policy1000EN6thrust24THRUST_300001_SM_1000_NS10device_ptrIdEEjS9_dNS7_10__identityEEEvT0_PT3_T1_NS0_13GridEvenShareISK_EET2_T4_ --------------------------
	.section	.nv.shared._ZN3cub18CUB_300001_SM_10006detail6reduce18DeviceReduceKernelINS2_10policy_hubIdjN4cuda3std3__44plusIdEEE10Policy1000EN6thrust24THRUST_300001_SM_1000_NS10device_ptrIdEEjS9_dNS7_10__identityEEEvT0_PT3_T1_NS0_13GridEvenShareISK_EET2_T4_,"aw",@nobits
	.sectionflags	@""
	.align	8
.nv.shared._ZN3cub18CUB_300001_SM_10006detail6reduce18DeviceReduceKernelINS2_10policy_hubIdjN4cuda3std3__44plusIdEEE10Policy1000EN6thrust24THRUST_300001_SM_1000_NS10device_ptrIdEEjS9_dNS7_10__identityEEEvT0_PT3_T1_NS0_13GridEvenShareISK_EET2_T4_:
	.zero		1216


//--------------------- .nv.shared._ZN3cub18CUB_300001_SM_10006detail6reduce28DeviceReduceSingleTileKernelINS2_10policy_hubIdjN4cuda3std3__44plusIdEEE10Policy1000EN6thrust24THRUST_300001_SM_1000_NS10device_ptrIdEEPdjS9_ddNS7_10__identityEEEvT0_T1_T2_T3_T4_T6_ --------------------------
	.section	.nv.shared._ZN3cub18CUB_300001_SM_10006detail6reduce28DeviceReduceSingleTileKernelINS2_10policy_hubIdjN4cuda3std3__44plusIdEEE10Policy1000EN6thrust24THRUST_300001_SM_1000_NS10device_ptrIdEEPdjS9_ddNS7_10__identityEEEvT0_T1_T2_T3_T4_T6_,"aw",@nobits
	.sectionflags	@""
	.align	8
.nv.shared._ZN3cub18CUB_300001_SM_10006detail6reduce28DeviceReduceSingleTileKernelINS2_10policy_hubIdjN4cuda3std3__44plusIdEEE10Policy1000EN6thrust24THRUST_300001_SM_1000_NS10device_ptrIdEEPdjS9_ddNS7_10__identityEEEvT0_T1_T2_T3_T4_T6_:
	.zero		1216


//--------------------- .nv.shared._Z7get_epsILj32EEv14cudaPitchedPtrS0_mmmPd --------------------------
	.section	.nv.shared._Z7get_epsILj32EEv14cudaPitchedPtrS0_mmmPd,"aw",@nobits
	.sectionflags	@""
	.align	8
.nv.shared._Z7get_epsILj32EEv14cudaPitchedPtrS0_mmmPd:
	.zero		1280


//--------------------- .nv.constant0._ZN3cub18CUB_300001_SM_10006detail6reduce28DeviceReduceSingleTileKernelINS2_10policy_hubIdyN4cuda3std3__44plusIdEEE10Policy1000EPdSC_iS9_ddNS7_10__identityEEEvT0_T1_T2_T3_T4_T6_ --------------------------
	.section	.nv.constant0._ZN3cub18CUB_300001_SM_10006detail6reduce28DeviceReduceSingleTileKernelINS2_10policy_hubIdyN4cuda3std3__44plusIdEEE10Policy1000EPdSC_iS9_ddNS7_10__identityEEEvT0_T1_T2_T3_T4_T6_,"a",@progbits
	.sectionflags	@""
	.align	4
.nv.constant0._ZN3cub18CUB_300001_SM_10006detail6reduce28DeviceReduceSingleTileKernelINS2_10policy_hubIdyN4cuda3std3__44plusIdEEE10Policy1000EPdSC_iS9_ddNS7_10__identityEEEvT0_T1_T2_T3_T4_T6_:
	.zero		929


//--------------------- .nv.constant0._ZN3cub18CUB_300001_SM_10006detail6reduce18DeviceReduceKernelINS2_10policy_hubIdyN4cuda3std3__44plusIdEEE10Policy1000EN6thrust24THRUST_300001_SM_1000_NS10device_ptrIdEEyS9_dNS7_10__identityEEEvT0_PT3_T1_NS0_13GridEvenShareISK_EET2_T4_ --------------------------
	.section	.nv.constant0._ZN3cub18CUB_300001_SM_10006detail6reduce18DeviceReduceKernelINS2_10policy_hubIdyN4cuda3std3__44plusIdEEE10Policy1000EN6thrust24THRUST_300001_SM_1000_NS10device_ptrIdEEyS9_dNS7_10__identityEEEvT0_PT3_T1_NS0_13GridEvenShareISK_EET2_T4_,"a",@progbits
	.sectionflags	@""
	.align	4
.nv.constant0._ZN3cub18CUB_300001_SM_10006detail6reduce18DeviceReduceKernelINS2_10policy_hubIdyN4cuda3std3__44plusIdEEE10Policy1000EN6thrust24THRUST_300001_SM_1000_NS10device_ptrIdEEyS9_dNS7_10__identityEEEvT0_PT3_T1_NS0_13GridEvenShareISK_EET2_T4_:
	.zero		994


//--------------------- .nv.constant0._ZN3cub18CUB_300001_SM_10006detail6reduce28DeviceReduceSingleTileKernelINS2_10policy_hubIdyN4cuda3std3__44plusIdEEE10Policy1000EN6thrust24THRUST_300001_SM_1000_NS10device_ptrIdEEPdyS9_ddNS7_10__identityEEEvT0_T1_T2_T3_T4_T6_ --------------------------
	.section	.nv.constant0._ZN3cub18CUB_300001_SM_10006detail6reduce28DeviceReduceSingleTileKernelINS2_10policy_hubIdyN4cuda3std3__44plusIdEEE10Policy1000EN6thrust24THRUST_300001_SM_1000_NS10device_ptrIdEEPdyS9_ddNS7_10__identityEEEvT0_T1_T2_T3_T4_T6_,"a",@progbits
	.sectionflags	@""
	.align	4
.nv.constant0._ZN3cub18CUB_300001_SM_10006detail6reduce28DeviceReduceSingleTileKernelINS2_10policy_hubIdyN4cuda3std3__44plusIdEEE10Policy1000EN6thrust24THRUST_300001_SM_1000_NS10device_ptrIdEEPdyS9_ddNS7_10__identityEEEvT0_T1_T2_T3_T4_T6_:
	.zero		937


//--------------------- .nv.constant0._ZN3cub18CUB_300001_SM_10006detail6reduce28DeviceReduceSingleTileKernelINS2_10policy_hubIdjN4cuda3std3__44plusIdEEE10Policy1000EPdSC_iS9_ddNS7_10__identityEEEvT0_T1_T2_T3_T4_T6_ --------------------------
	.section	.nv.constant0._ZN3cub18CUB_300001_SM_10006detail6reduce28DeviceReduceSingleTileKernelINS2_10policy_hubIdjN4cuda3std3__44plusIdEEE10Policy1000EPdSC_iS9_ddNS7_10__identityEEEvT0_T1_T2_T3_T4_T6_,"a",@progbits
	.sectionflags	@""
	.align	4
.nv.constant0._ZN3cub18CUB_300001_SM_10006detail6reduce28DeviceReduceSingleTileKernelINS2_10policy_hubIdjN4cuda3std3__44plusIdEEE10Policy1000EPdSC_iS9_ddNS7_10__identityEEEvT0_T1_T2_T3_T4_T6_:
	.zero		929


//--------------------- .nv.constant0._ZN3cub18CUB_300001_SM_10006detail6reduce18DeviceReduceKernelINS2_10policy_hubIdjN4cuda3std3__44plusIdEEE10Policy1000EN6thrust24THRUST_300001_SM_1000_NS10device_ptrIdEEjS9_dNS7_10__identityEEEvT0_PT3_T1_NS0_13GridEvenShareISK_EET2_T4_ --------------------------
	.section	.nv.constant0._ZN3cub18CUB_300001_SM_10006detail6reduce18DeviceReduceKernelINS2_10policy_hubIdjN4cuda3std3__44plusIdEEE10Policy1000EN6thrust24THRUST_300001_SM_1000_NS10device_ptrIdEEjS9_dNS7_10__identityEEEvT0_PT3_T1_NS0_13GridEvenShareISK_EET2_T4_,"a",@progbits
	.sectionflags	@""
	.align	4
.nv.constant0._ZN3cub18CUB_300001_SM_10006detail6reduce18DeviceReduceKernelINS2_10policy_hubIdjN4cuda3std3__44plusIdEEE10Policy1000EN6thrust24THRUST_300001_SM_1000_NS10device_ptrIdEEjS9_dNS7_10__identityEEEvT0_PT3_T1_NS0_13GridEvenShareISK_EET2_T4_:
	.zero		958


//--------------------- .nv.constant0._ZN3cub18CUB_300001_SM_10006detail6reduce28DeviceReduceSingleTileKernelINS2_10policy_hubIdjN4cuda3std3__44plusIdEEE10Policy1000EN6thrust24THRUST_300001_SM_1000_NS10device_ptrIdEEPdjS9_ddNS7_10__identityEEEvT0_T1_T2_T3_T4_T6_ --------------------------
	.section	.nv.constant0._ZN3cub18CUB_300001_SM_10006detail6reduce28DeviceReduceSingleTileKernelINS2_10policy_hubIdjN4cuda3std3__44plusIdEEE10Policy1000EN6thrust24THRUST_300001_SM_1000_NS10device_ptrIdEEPdjS9_ddNS7_10__identityEEEvT0_T1_T2_T3_T4_T6_,"a",@progbits
	.sectionflags	@""
	.align	4
.nv.constant0._ZN3cub18CUB_300001_SM_10006detail6reduce28DeviceReduceSingleTileKernelINS2_10policy_hubIdjN4cuda3std3__44plusIdEEE10Policy1000EN6thrust24THRUST_300001_SM_1000_NS10device_ptrIdEEPdjS9_ddNS7_10__identityEEEvT0_T1_T2_T3_T4_T6_:
	.zero		929


//--------------------- .nv.constant0._ZN3cub18CUB_300001_SM_10006detail11EmptyKernelIvEEvv --------------------------
	.section	.nv.constant0._ZN3cub18CUB_300001_SM_10006detail11EmptyKernelIvEEvv,"a",@progbits
	.sectionflags	@""
	.align	4
.nv.constant0._ZN3cub18CUB_300001_SM_10006detail11EmptyKernelIvEEvv:
	.zero		896


//--------------------- .nv.constant0._Z7get_epsILj32EEv14cudaPitchedPtrS0_mmmPd --------------------------
	.section	.nv.constant0._Z7get_epsILj32EEv14cudaPitchedPtrS0_mmmPd,"a",@progbits
	.sectionflags	@""
	.align	4
.nv.constant0._Z7get_epsILj32EEv14cudaPitchedPtrS0_mmmPd:
	.zero		992


//--------------------- .nv.constant0._Z6update14cudaPitchedPtrS_mmm --------------------------
	.section	.nv.constant0._Z6update14cudaPitchedPtrS_mmm,"a",@progbits
	.sectionflags	@""
	.align	4
.nv.constant0._Z6update14cudaPitchedPtrS_mmm:
	.zero		984


//--------------------- SYMBOLS --------------------------

	.type		.nv.reservedSmem.offset0,@object
	.size		.nv.reservedSmem.offset0,0x4
	.type		.nv.reservedSmem.cap,@object
	.size		.nv.reservedSmem.cap,0x4
